	.target	sm_90a

	.elftype	@"ET_EXEC"


//--------------------- .note.nv.tkinfo           --------------------------
	.section	.note.nv.tkinfo,"",@"SHT_NOTE"
	.sectionflags	@"SHF_NOTE_NV_TKINFO"
	.tkinfo
        /*0018*/ 	.word	0x00000002
        /*0030*/ 	.string	""
        /*0030*/ 	.string	"ptxas"
        /*0030*/ 	.string	"Cuda compilation tools, release 13.0, V13.0.88"
        /*0030*/ 	.string	"Build cuda_13.0.r13.0/compiler.36424714_0"
        /*0030*/ 	.string	"-arch sm_90a -m 64 "



//--------------------- .note.nv.cuinfo           --------------------------
	.section	.note.nv.cuinfo,"",@"SHT_NOTE"
	.sectionflags	@"SHF_NOTE_NV_CUINFO"
        /*0018*/ 	.short	0x0002
        /*001a*/ 	.short	0x005a
        /*001c*/ 	.short	0x0082
	.zero		2


//--------------------- .nv.info                  --------------------------
	.section	.nv.info,"",@"SHT_CUDA_INFO"
	.align	4


	//----- nvinfo : EIATTR_REGCOUNT
	.align		4
        /*0000*/ 	.byte	0x04, 0x2f
        /*0002*/ 	.short	(.L_19 - .L_18)
	.align		4
.L_18:
        /*0004*/ 	.word	index@(_ZN7cutlass13device_kernelIN5flash11enable_sm90INS1_16FlashAttnFwdSm90INS1_25CollectiveMainloopFwdSm90ILi2EN4cute5tupleIJNS5_1CILi1EEES8_S8_EEENS6_IJNS7_ILi192EEENS7_ILi128EEENS7_ILi96EEEEEELi96ENS_10bfloat16_tEfNS_4arch4Sm90ELb1ELb0ELb0ELb1ELb1ELb1ELb0ELb0ELb1ELb1ELb0ELb0EEENS1_21CollectiveEpilogueFwdINS6_IJSA_SC_SB_EEES9_SE_SG_Li384ELb1ELb1ELb0ELb0EEENS1_36VarlenDynamicPersistentTileSchedulerILi192ELi128ELi384ELi128ELb0ELb1ELb1ELb1ELb1ELb1EEEEEEEEEvNT_6ParamsE)
        /*0008*/ 	.word	0x00000080


	//----- nvinfo : EIATTR_FRAME_SIZE
	.align		4
.L_19:
        /*000c*/ 	.byte	0x04, 0x11
        /*000e*/ 	.short	(.L_21 - .L_20)
	.align		4
.L_20:
        /*0010*/ 	.word	index@(_ZN7cutlass13device_kernelIN5flash11enable_sm90INS1_16FlashAttnFwdSm90INS1_25CollectiveMainloopFwdSm90ILi2EN4cute5tupleIJNS5_1CILi1EEES8_S8_EEENS6_IJNS7_ILi192EEENS7_ILi128EEENS7_ILi96EEEEEELi96ENS_10bfloat16_tEfNS_4arch4Sm90ELb1ELb0ELb0ELb1ELb1ELb1ELb0ELb0ELb1ELb1ELb0ELb0EEENS1_21CollectiveEpilogueFwdINS6_IJSA_SC_SB_EEES9_SE_SG_Li384ELb1ELb1ELb0ELb0EEENS1_36VarlenDynamicPersistentTileSchedulerILi192ELi128ELi384ELi128ELb0ELb1ELb1ELb1ELb1ELb1EEEEEEEEEvNT_6ParamsE)
        /*0014*/ 	.word	0x00000088


	//----- nvinfo : EIATTR_REGCOUNT
	.align		4
.L_21:
        /*0018*/ 	.byte	0x04, 0x2f
        /*001a*/ 	.short	(.L_23 - .L_22)
	.align		4
.L_22:
        /*001c*/ 	.word	index@(_ZN7cutlass13device_kernelIN5flash11enable_sm90INS1_16FlashAttnFwdSm90INS1_25CollectiveMainloopFwdSm90ILi2EN4cute5tupleIJNS5_1CILi1EEES8_S8_EEENS6_IJNS7_ILi192EEENS7_ILi128EEENS7_ILi96EEEEEELi96ENS_10bfloat16_tEfNS_4arch4Sm90ELb1ELb0ELb0ELb1ELb1ELb0ELb0ELb0ELb1ELb1ELb0ELb0EEENS1_21CollectiveEpilogueFwdINS6_IJSA_SC_SB_EEES9_SE_SG_Li384ELb1ELb1ELb0ELb0EEENS1_36VarlenDynamicPersistentTileSchedulerILi192ELi128ELi384ELi128ELb0ELb1ELb1ELb1ELb1ELb1EEEEEEEEEvNT_6ParamsE)
        /*0020*/ 	.word	0x00000080


	//----- nvinfo : EIATTR_FRAME_SIZE
	.align		4
.L_23:
        /*0024*/ 	.byte	0x04, 0x11
        /*0026*/ 	.short	(.L_25 - .L_24)
	.align		4
.L_24:
        /*0028*/ 	.word	index@(_ZN7cutlass13device_kernelIN5flash11enable_sm90INS1_16FlashAttnFwdSm90INS1_25CollectiveMainloopFwdSm90ILi2EN4cute5tupleIJNS5_1CILi1EEES8_S8_EEENS6_IJNS7_ILi192EEENS7_ILi128EEENS7_ILi96EEEEEELi96ENS_10bfloat16_tEfNS_4arch4Sm90ELb1ELb0ELb0ELb1ELb1ELb0ELb0ELb0ELb1ELb1ELb0ELb0EEENS1_21CollectiveEpilogueFwdINS6_IJSA_SC_SB_EEES9_SE_SG_Li384ELb1ELb1ELb0ELb0EEENS1_36VarlenDynamicPersistentTileSchedulerILi192ELi128ELi384ELi128ELb0ELb1ELb1ELb1ELb1ELb1EEEEEEEEEvNT_6ParamsE)
        /*002c*/ 	.word	0x00000040


	//----- nvinfo : EIATTR_REGCOUNT
	.align		4
.L_25:
        /*0030*/ 	.byte	0x04, 0x2f
        /*0032*/ 	.short	(.L_27 - .L_26)
	.align		4
.L_26:
        /*0034*/ 	.word	index@(_ZN7cutlass13device_kernelIN5flash11enable_sm90INS1_16FlashAttnFwdSm90INS1_25CollectiveMainloopFwdSm90ILi2EN4cute5tupleIJNS5_1CILi1EEES8_S8_EEENS6_IJNS7_ILi192EEENS7_ILi128EEENS7_ILi96EEEEEELi96ENS_10bfloat16_tEfNS_4arch4Sm90ELb1ELb0ELb0ELb0ELb1ELb0ELb0ELb0ELb1ELb1ELb0ELb0EEENS1_21CollectiveEpilogueFwdINS6_IJSA_SC_SB_EEES9_SE_SG_Li384ELb0ELb1ELb0ELb0EEENS1_30DynamicPersistentTileSchedulerILi384ELi128ELb0ELb1ELb1EEEEEEEEEvNT_6ParamsE)
        /*0038*/ 	.word	0x00000080


	//----- nvinfo : EIATTR_FRAME_SIZE
	.align		4
.L_27:
        /*003c*/ 	.byte	0x04, 0x11
        /*003e*/ 	.short	(.L_29 - .L_28)
	.align		4
.L_28:
        /*0040*/ 	.word	index@(_ZN7cutlass13device_kernelIN5flash11enable_sm90INS1_16FlashAttnFwdSm90INS1_25CollectiveMainloopFwdSm90ILi2EN4cute5tupleIJNS5_1CILi1EEES8_S8_EEENS6_IJNS7_ILi192EEENS7_ILi128EEENS7_ILi96EEEEEELi96ENS_10bfloat16_tEfNS_4arch4Sm90ELb1ELb0ELb0ELb0ELb1ELb0ELb0ELb0ELb1ELb1ELb0ELb0EEENS1_21CollectiveEpilogueFwdINS6_IJSA_SC_SB_EEES9_SE_SG_Li384ELb0ELb1ELb0ELb0EEENS1_30DynamicPersistentTileSchedulerILi384ELi128ELb0ELb1ELb1EEEEEEEEEvNT_6ParamsE)
        /*0044*/ 	.word	0x00000018


	//----- nvinfo : EIATTR_REGCOUNT
	.align		4
.L_29:
        /*0048*/ 	.byte	0x04, 0x2f
        /*004a*/ 	.short	(.L_31 - .L_30)
	.align		4
.L_30:
        /*004c*/ 	.word	index@(_ZN7cutlass13device_kernelIN5flash11enable_sm90INS1_16FlashAttnFwdSm90INS1_25CollectiveMainloopFwdSm90ILi2EN4cute5tupleIJNS5_1CILi1EEES8_S8_EEENS6_IJNS7_ILi192EEENS7_ILi128EEENS7_ILi96EEEEEELi96ENS_10bfloat16_tEfNS_4arch4Sm90ELb0ELb1ELb0ELb1ELb1ELb1ELb0ELb0ELb1ELb1ELb0ELb0EEENS1_21CollectiveEpilogueFwdINS6_IJSA_SC_SB_EEES9_SE_SG_Li384ELb1ELb1ELb0ELb0EEENS1_36VarlenDynamicPersistentTileSchedulerILi192ELi128ELi384ELi128ELb0ELb1ELb1ELb1ELb0ELb1EEEEEEEEEvNT_6ParamsE)
        /*0050*/ 	.word	0x00000080


	//----- nvinfo : EIATTR_FRAME_SIZE
	.align		4
.L_31:
        /*0054*/ 	.byte	0x04, 0x11
        /*0056*/ 	.short	(.L_33 - .L_32)
	.align		4
.L_32:
        /*0058*/ 	.word	index@(_ZN7cutlass13device_kernelIN5flash11enable_sm90INS1_16FlashAttnFwdSm90INS1_25CollectiveMainloopFwdSm90ILi2EN4cute5tupleIJNS5_1CILi1EEES8_S8_EEENS6_IJNS7_ILi192EEENS7_ILi128EEENS7_ILi96EEEEEELi96ENS_10bfloat16_tEfNS_4arch4Sm90ELb0ELb1ELb0ELb1ELb1ELb1ELb0ELb0ELb1ELb1ELb0ELb0EEENS1_21CollectiveEpilogueFwdINS6_IJSA_SC_SB_EEES9_SE_SG_Li384ELb1ELb1ELb0ELb0EEENS1_36VarlenDynamicPersistentTileSchedulerILi192ELi128ELi384ELi128ELb0ELb1ELb1ELb1ELb0ELb1EEEEEEEEEvNT_6ParamsE)
        /*005c*/ 	.word	0x00000080


	//----- nvinfo : EIATTR_REGCOUNT
	.align		4
.L_33:
        /*0060*/ 	.byte	0x04, 0x2f
        /*0062*/ 	.short	(.L_35 - .L_34)
	.align		4
.L_34:
        /*0064*/ 	.word	index@(_ZN7cutlass13device_kernelIN5flash11enable_sm90INS1_16FlashAttnFwdSm90INS1_25CollectiveMainloopFwdSm90ILi2EN4cute5tupleIJNS5_1CILi1EEES8_S8_EEENS6_IJNS7_ILi192EEENS7_ILi128EEENS7_ILi96EEEEEELi96ENS_10bfloat16_tEfNS_4arch4Sm90ELb0ELb1ELb0ELb1ELb1ELb0ELb0ELb0ELb1ELb1ELb0ELb0EEENS1_21CollectiveEpilogueFwdINS6_IJSA_SC_SB_EEES9_SE_SG_Li384ELb1ELb1ELb0ELb0EEENS1_36VarlenDynamicPersistentTileSchedulerILi192ELi128ELi384ELi128ELb0ELb1ELb1ELb1ELb0ELb1EEEEEEEEEvNT_6ParamsE)
        /*0068*/ 	.word	0x00000080


	//----- nvinfo : EIATTR_FRAME_SIZE
	.align		4
.L_35:
        /*006c*/ 	.byte	0x04, 0x11
        /*006e*/ 	.short	(.L_37 - .L_36)
	.align		4
.L_36:
        /*0070*/ 	.word	index@(_ZN7cutlass13device_kernelIN5flash11enable_sm90INS1_16FlashAttnFwdSm90INS1_25CollectiveMainloopFwdSm90ILi2EN4cute5tupleIJNS5_1CILi1EEES8_S8_EEENS6_IJNS7_ILi192EEENS7_ILi128EEENS7_ILi96EEEEEELi96ENS_10bfloat16_tEfNS_4arch4Sm90ELb0ELb1ELb0ELb1ELb1ELb0ELb0ELb0ELb1ELb1ELb0ELb0EEENS1_21CollectiveEpilogueFwdINS6_IJSA_SC_SB_EEES9_SE_SG_Li384ELb1ELb1ELb0ELb0EEENS1_36VarlenDynamicPersistentTileSchedulerILi192ELi128ELi384ELi128ELb0ELb1ELb1ELb1ELb0ELb1EEEEEEEEEvNT_6ParamsE)
        /*0074*/ 	.word	0x00000030


	//----- nvinfo : EIATTR_REGCOUNT
	.align		4
.L_37:
        /*0078*/ 	.byte	0x04, 0x2f
        /*007a*/ 	.short	(.L_39 - .L_38)
	.align		4
.L_38:
        /*007c*/ 	.word	index@(_ZN7cutlass13device_kernelIN5flash11enable_sm90INS1_16FlashAttnFwdSm90INS1_25CollectiveMainloopFwdSm90ILi2EN4cute5tupleIJNS5_1CILi1EEES8_S8_EEENS6_IJNS7_ILi192EEENS7_ILi128EEENS7_ILi96EEEEEELi96ENS_10bfloat16_tEfNS_4arch4Sm90ELb0ELb1ELb0ELb0ELb1ELb0ELb0ELb0ELb1ELb1ELb0ELb0EEENS1_21CollectiveEpilogueFwdINS6_IJSA_SC_SB_EEES9_SE_SG_Li384ELb0ELb1ELb0ELb0EEENS1_30DynamicPersistentTileSchedulerILi384ELi128ELb0ELb1ELb1EEEEEEEEEvNT_6ParamsE)
        /*0080*/ 	.word	0x00000080


	//----- nvinfo : EIATTR_FRAME_SIZE
	.align		4
.L_39:
        /*0084*/ 	.byte	0x04, 0x11
        /*0086*/ 	.short	(.L_41 - .L_40)
	.align		4
.L_40:
        /*0088*/ 	.word	index@(_ZN7cutlass13device_kernelIN5flash11enable_sm90INS1_16FlashAttnFwdSm90INS1_25CollectiveMainloopFwdSm90ILi2EN4cute5tupleIJNS5_1CILi1EEES8_S8_EEENS6_IJNS7_ILi192EEENS7_ILi128EEENS7_ILi96EEEEEELi96ENS_10bfloat16_tEfNS_4arch4Sm90ELb0ELb1ELb0ELb0ELb1ELb0ELb0ELb0ELb1ELb1ELb0ELb0EEENS1_21CollectiveEpilogueFwdINS6_IJSA_SC_SB_EEES9_SE_SG_Li384ELb0ELb1ELb0ELb0EEENS1_30DynamicPersistentTileSchedulerILi384ELi128ELb0ELb1ELb1EEEEEEEEEvNT_6ParamsE)
        /*008c*/ 	.word	0x00000018


	//----- nvinfo : EIATTR_REGCOUNT
	.align		4
.L_41:
        /*0090*/ 	.byte	0x04, 0x2f
        /*0092*/ 	.short	(.L_43 - .L_42)
	.align		4
.L_42:
        /*0094*/ 	.word	index@(_ZN7cutlass13device_kernelIN5flash11enable_sm90INS1_16FlashAttnFwdSm90INS1_25CollectiveMainloopFwdSm90ILi2EN4cute5tupleIJNS5_1CILi1EEES8_S8_EEENS6_IJNS7_ILi192EEENS7_ILi128EEENS7_ILi96EEEEEELi96ENS_10bfloat16_tEfNS_4arch4Sm90ELb0ELb0ELb0ELb1ELb1ELb1ELb0ELb0ELb1ELb1ELb0ELb0EEENS1_21CollectiveEpilogueFwdINS6_IJSA_SC_SB_EEES9_SE_SG_Li384ELb1ELb1ELb0ELb0EEENS1_36VarlenDynamicPersistentTileSchedulerILi192ELi128ELi384ELi128ELb0ELb1ELb1ELb0ELb1ELb1EEEEEEEEEvNT_6ParamsE)
        /*0098*/ 	.word	0x00000080


	//----- nvinfo : EIATTR_FRAME_SIZE
	.align		4
.L_43:
        /*009c*/ 	.byte	0x04, 0x11
        /*009e*/ 	.short	(.L_45 - .L_44)
	.align		4
.L_44:
        /*00a0*/ 	.word	index@(_ZN7cutlass13device_kernelIN5flash11enable_sm90INS1_16FlashAttnFwdSm90INS1_25CollectiveMainloopFwdSm90ILi2EN4cute5tupleIJNS5_1CILi1EEES8_S8_EEENS6_IJNS7_ILi192EEENS7_ILi128EEENS7_ILi96EEEEEELi96ENS_10bfloat16_tEfNS_4arch4Sm90ELb0ELb0ELb0ELb1ELb1ELb1ELb0ELb0ELb1ELb1ELb0ELb0EEENS1_21CollectiveEpilogueFwdINS6_IJSA_SC_SB_EEES9_SE_SG_Li384ELb1ELb1ELb0ELb0EEENS1_36VarlenDynamicPersistentTileSchedulerILi192ELi128ELi384ELi128ELb0ELb1ELb1ELb0ELb1ELb1EEEEEEEEEvNT_6ParamsE)
        /*00a4*/ 	.word	0x00000098


	//----- nvinfo : EIATTR_REGCOUNT
	.align		4
.L_45:
        /*00a8*/ 	.byte	0x04, 0x2f
        /*00aa*/ 	.short	(.L_47 - .L_46)
	.align		4
.L_46:
        /*00ac*/ 	.word	index@(_ZN7cutlass13device_kernelIN5flash11enable_sm90INS1_16FlashAttnFwdSm90INS1_25CollectiveMainloopFwdSm90ILi2EN4cute5tupleIJNS5_1CILi1EEES8_S8_EEENS6_IJNS7_ILi192EEENS7_ILi128EEENS7_ILi96EEEEEELi96ENS_10bfloat16_tEfNS_4arch4Sm90ELb0ELb0ELb0ELb1ELb1ELb0ELb0ELb0ELb1ELb1ELb0ELb0EEENS1_21CollectiveEpilogueFwdINS6_IJSA_SC_SB_EEES9_SE_SG_Li384ELb1ELb1ELb0ELb0EEENS1_36VarlenDynamicPersistentTileSchedulerILi192ELi128ELi384ELi128ELb0ELb1ELb1ELb0ELb1ELb1EEEEEEEEEvNT_6ParamsE)
        /*00b0*/ 	.word	0x00000080


	//----- nvinfo : EIATTR_FRAME_SIZE
	.align		4
.L_47:
        /*00b4*/ 	.byte	0x04, 0x11
        /*00b6*/ 	.short	(.L_49 - .L_48)
	.align		4
.L_48:
        /*00b8*/ 	.word	index@(_ZN7cutlass13device_kernelIN5flash11enable_sm90INS1_16FlashAttnFwdSm90INS1_25CollectiveMainloopFwdSm90ILi2EN4cute5tupleIJNS5_1CILi1EEES8_S8_EEENS6_IJNS7_ILi192EEENS7_ILi128EEENS7_ILi96EEEEEELi96ENS_10bfloat16_tEfNS_4arch4Sm90ELb0ELb0ELb0ELb1ELb1ELb0ELb0ELb0ELb1ELb1ELb0ELb0EEENS1_21CollectiveEpilogueFwdINS6_IJSA_SC_SB_EEES9_SE_SG_Li384ELb1ELb1ELb0ELb0EEENS1_36VarlenDynamicPersistentTileSchedulerILi192ELi128ELi384ELi128ELb0ELb1ELb1ELb0ELb1ELb1EEEEEEEEEvNT_6ParamsE)
        /*00bc*/ 	.word	0x00000040


	//----- nvinfo : EIATTR_REGCOUNT
	.align		4
.L_49:
        /*00c0*/ 	.byte	0x04, 0x2f
        /*00c2*/ 	.short	(.L_51 - .L_50)
	.align		4
.L_50:
        /*00c4*/ 	.word	index@(_ZN7cutlass13device_kernelIN5flash11enable_sm90INS1_16FlashAttnFwdSm90INS1_25CollectiveMainloopFwdSm90ILi2EN4cute5tupleIJNS5_1CILi1EEES8_S8_EEENS6_IJNS7_ILi192EEENS7_ILi128EEENS7_ILi96EEEEEELi96ENS_10bfloat16_tEfNS_4arch4Sm90ELb0ELb0ELb0ELb0ELb1ELb0ELb0ELb0ELb1ELb1ELb0ELb0EEENS1_21CollectiveEpilogueFwdINS6_IJSA_SC_SB_EEES9_SE_SG_Li384ELb0ELb1ELb0ELb0EEENS1_29StaticPersistentTileSchedulerILb0EEEEEEEEEvNT_6ParamsE)
        /*00c8*/ 	.word	0x00000080


	//----- nvinfo : EIATTR_FRAME_SIZE
	.align		4
.L_51:
        /*00cc*/ 	.byte	0x04, 0x11
        /*00ce*/ 	.short	(.L_53 - .L_52)
	.align		4
.L_52:
        /*00d0*/ 	.word	index@(_ZN7cutlass13device_kernelIN5flash11enable_sm90INS1_16FlashAttnFwdSm90INS1_25CollectiveMainloopFwdSm90ILi2EN4cute5tupleIJNS5_1CILi1EEES8_S8_EEENS6_IJNS7_ILi192EEENS7_ILi128EEENS7_ILi96EEEEEELi96ENS_10bfloat16_tEfNS_4arch4Sm90ELb0ELb0ELb0ELb0ELb1ELb0ELb0ELb0ELb1ELb1ELb0ELb0EEENS1_21CollectiveEpilogueFwdINS6_IJSA_SC_SB_EEES9_SE_SG_Li384ELb0ELb1ELb0ELb0EEENS1_29StaticPersistentTileSchedulerILb0EEEEEEEEEvNT_6ParamsE)
        /*00d4*/ 	.word	0x00000018


	//----- nvinfo : EIATTR_MIN_STACK_SIZE
	.align		4
.L_53:
        /*00d8*/ 	.byte	0x04, 0x12
        /*00da*/ 	.short	(.L_55 - .L_54)
	.align		4
.L_54:
        /*00dc*/ 	.word	index@(_ZN7cutlass13device_kernelIN5flash11enable_sm90INS1_16FlashAttnFwdSm90INS1_25CollectiveMainloopFwdSm90ILi2EN4cute5tupleIJNS5_1CILi1EEES8_S8_EEENS6_IJNS7_ILi192EEENS7_ILi128EEENS7_ILi96EEEEEELi96ENS_10bfloat16_tEfNS_4arch4Sm90ELb0ELb0ELb0ELb0ELb1ELb0ELb0ELb0ELb1ELb1ELb0ELb0EEENS1_21CollectiveEpilogueFwdINS6_IJSA_SC_SB_EEES9_SE_SG_Li384ELb0ELb1ELb0ELb0EEENS1_29StaticPersistentTileSchedulerILb0EEEEEEEEEvNT_6ParamsE)
        /*00e0*/ 	.word	0x00000018


	//----- nvinfo : EIATTR_MIN_STACK_SIZE
	.align		4
.L_55:
        /*00e4*/ 	.byte	0x04, 0x12
        /*00e6*/ 	.short	(.L_57 - .L_56)
	.align		4
.L_56:
        /*00e8*/ 	.word	index@(_ZN7cutlass13device_kernelIN5flash11enable_sm90INS1_16FlashAttnFwdSm90INS1_25CollectiveMainloopFwdSm90ILi2EN4cute5tupleIJNS5_1CILi1EEES8_S8_EEENS6_IJNS7_ILi192EEENS7_ILi128EEENS7_ILi96EEEEEELi96ENS_10bfloat16_tEfNS_4arch4Sm90ELb0ELb0ELb0ELb1ELb1ELb0ELb0ELb0ELb1ELb1ELb0ELb0EEENS1_21CollectiveEpilogueFwdINS6_IJSA_SC_SB_EEES9_SE_SG_Li384ELb1ELb1ELb0ELb0EEENS1_36VarlenDynamicPersistentTileSchedulerILi192ELi128ELi384ELi128ELb0ELb1ELb1ELb0ELb1ELb1EEEEEEEEEvNT_6ParamsE)
        /*00ec*/ 	.word	0x00000040


	//----- nvinfo : EIATTR_MIN_STACK_SIZE
	.align		4
.L_57:
        /*00f0*/ 	.byte	0x04, 0x12
        /*00f2*/ 	.short	(.L_59 - .L_58)
	.align		4
.L_58:
        /*00f4*/ 	.word	index@(_ZN7cutlass13device_kernelIN5flash11enable_sm90INS1_16FlashAttnFwdSm90INS1_25CollectiveMainloopFwdSm90ILi2EN4cute5tupleIJNS5_1CILi1EEES8_S8_EEENS6_IJNS7_ILi192EEENS7_ILi128EEENS7_ILi96EEEEEELi96ENS_10bfloat16_tEfNS_4arch4Sm90ELb0ELb0ELb0ELb1ELb1ELb1ELb0ELb0ELb1ELb1ELb0ELb0EEENS1_21CollectiveEpilogueFwdINS6_IJSA_SC_SB_EEES9_SE_SG_Li384ELb1ELb1ELb0ELb0EEENS1_36VarlenDynamicPersistentTileSchedulerILi192ELi128ELi384ELi128ELb0ELb1ELb1ELb0ELb1ELb1EEEEEEEEEvNT_6ParamsE)
        /*00f8*/ 	.word	0x00000098


	//----- nvinfo : EIATTR_MIN_STACK_SIZE
	.align		4
.L_59:
        /*00fc*/ 	.byte	0x04, 0x12
        /*00fe*/ 	.short	(.L_61 - .L_60)
	.align		4
.L_60:
        /*0100*/ 	.word	index@(_ZN7cutlass13device_kernelIN5flash11enable_sm90INS1_16FlashAttnFwdSm90INS1_25CollectiveMainloopFwdSm90ILi2EN4cute5tupleIJNS5_1CILi1EEES8_S8_EEENS6_IJNS7_ILi192EEENS7_ILi128EEENS7_ILi96EEEEEELi96ENS_10bfloat16_tEfNS_4arch4Sm90ELb0ELb1ELb0ELb0ELb1ELb0ELb0ELb0ELb1ELb1ELb0ELb0EEENS1_21CollectiveEpilogueFwdINS6_IJSA_SC_SB_EEES9_SE_SG_Li384ELb0ELb1ELb0ELb0EEENS1_30DynamicPersistentTileSchedulerILi384ELi128ELb0ELb1ELb1EEEEEEEEEvNT_6ParamsE)
        /*0104*/ 	.word	0x00000018


	//----- nvinfo : EIATTR_MIN_STACK_SIZE
	.align		4
.L_61:
        /*0108*/ 	.byte	0x04, 0x12
        /*010a*/ 	.short	(.L_63 - .L_62)
	.align		4
.L_62:
        /*010c*/ 	.word	index@(_ZN7cutlass13device_kernelIN5flash11enable_sm90INS1_16FlashAttnFwdSm90INS1_25CollectiveMainloopFwdSm90ILi2EN4cute5tupleIJNS5_1CILi1EEES8_S8_EEENS6_IJNS7_ILi192EEENS7_ILi128EEENS7_ILi96EEEEEELi96ENS_10bfloat16_tEfNS_4arch4Sm90ELb0ELb1ELb0ELb1ELb1ELb0ELb0ELb0ELb1ELb1ELb0ELb0EEENS1_21CollectiveEpilogueFwdINS6_IJSA_SC_SB_EEES9_SE_SG_Li384ELb1ELb1ELb0ELb0EEENS1_36VarlenDynamicPersistentTileSchedulerILi192ELi128ELi384ELi128ELb0ELb1ELb1ELb1ELb0ELb1EEEEEEEEEvNT_6ParamsE)
        /*0110*/ 	.word	0x00000030


	//----- nvinfo : EIATTR_MIN_STACK_SIZE
	.align		4
.L_63:
        /*0114*/ 	.byte	0x04, 0x12
        /*0116*/ 	.short	(.L_65 - .L_64)
	.align		4
.L_64:
        /*0118*/ 	.word	index@(_ZN7cutlass13device_kernelIN5flash11enable_sm90INS1_16FlashAttnFwdSm90INS1_25CollectiveMainloopFwdSm90ILi2EN4cute5tupleIJNS5_1CILi1EEES8_S8_EEENS6_IJNS7_ILi192EEENS7_ILi128EEENS7_ILi96EEEEEELi96ENS_10bfloat16_tEfNS_4arch4Sm90ELb0ELb1ELb0ELb1ELb1ELb1ELb0ELb0ELb1ELb1ELb0ELb0EEENS1_21CollectiveEpilogueFwdINS6_IJSA_SC_SB_EEES9_SE_SG_Li384ELb1ELb1ELb0ELb0EEENS1_36VarlenDynamicPersistentTileSchedulerILi192ELi128ELi384ELi128ELb0ELb1ELb1ELb1ELb0ELb1EEEEEEEEEvNT_6ParamsE)
        /*011c*/ 	.word	0x00000080


	//----- nvinfo : EIATTR_MIN_STACK_SIZE
	.align		4
.L_65:
        /*0120*/ 	.byte	0x04, 0x12
        /*0122*/ 	.short	(.L_67 - .L_66)
	.align		4
.L_66:
        /*0124*/ 	.word	index@(_ZN7cutlass13device_kernelIN5flash11enable_sm90INS1_16FlashAttnFwdSm90INS1_25CollectiveMainloopFwdSm90ILi2EN4cute5tupleIJNS5_1CILi1EEES8_S8_EEENS6_IJNS7_ILi192EEENS7_ILi128EEENS7_ILi96EEEEEELi96ENS_10bfloat16_tEfNS_4arch4Sm90ELb1ELb0ELb0ELb0ELb1ELb0ELb0ELb0ELb1ELb1ELb0ELb0EEENS1_21CollectiveEpilogueFwdINS6_IJSA_SC_SB_EEES9_SE_SG_Li384ELb0ELb1ELb0ELb0EEENS1_30DynamicPersistentTileSchedulerILi384ELi128ELb0ELb1ELb1EEEEEEEEEvNT_6ParamsE)
        /*0128*/ 	.word	0x00000018


	//----- nvinfo : EIATTR_MIN_STACK_SIZE
	.align		4
.L_67:
        /*012c*/ 	.byte	0x04, 0x12
        /*012e*/ 	.short	(.L_69 - .L_68)
	.align		4
.L_68:
        /*0130*/ 	.word	index@(_ZN7cutlass13device_kernelIN5flash11enable_sm90INS1_16FlashAttnFwdSm90INS1_25CollectiveMainloopFwdSm90ILi2EN4cute5tupleIJNS5_1CILi1EEES8_S8_EEENS6_IJNS7_ILi192EEENS7_ILi128EEENS7_ILi96EEEEEELi96ENS_10bfloat16_tEfNS_4arch4Sm90ELb1ELb0ELb0ELb1ELb1ELb0ELb0ELb0ELb1ELb1ELb0ELb0EEENS1_21CollectiveEpilogueFwdINS6_IJSA_SC_SB_EEES9_SE_SG_Li384ELb1ELb1ELb0ELb0EEENS1_36VarlenDynamicPersistentTileSchedulerILi192ELi128ELi384ELi128ELb0ELb1ELb1ELb1ELb1ELb1EEEEEEEEEvNT_6ParamsE)
        /*0134*/ 	.word	0x00000040


	//----- nvinfo : EIATTR_MIN_STACK_SIZE
	.align		4
.L_69:
        /*0138*/ 	.byte	0x04, 0x12
        /*013a*/ 	.short	(.L_71 - .L_70)
	.align		4
.L_70:
        /*013c*/ 	.word	index@(_ZN7cutlass13device_kernelIN5flash11enable_sm90INS1_16FlashAttnFwdSm90INS1_25CollectiveMainloopFwdSm90ILi2EN4cute5tupleIJNS5_1CILi1EEES8_S8_EEENS6_IJNS7_ILi192EEENS7_ILi128EEENS7_ILi96EEEEEELi96ENS_10bfloat16_tEfNS_4arch4Sm90ELb1ELb0ELb0ELb1ELb1ELb1ELb0ELb0ELb1ELb1ELb0ELb0EEENS1_21CollectiveEpilogueFwdINS6_IJSA_SC_SB_EEES9_SE_SG_Li384ELb1ELb1ELb0ELb0EEENS1_36VarlenDynamicPersistentTileSchedulerILi192ELi128ELi384ELi128ELb0ELb1ELb1ELb1ELb1ELb1EEEEEEEEEvNT_6ParamsE)
        /*0140*/ 	.word	0x00000088
.L_71:


//--------------------- .nv.compat                --------------------------
	.section	.nv.compat,"",@"SHT_CUDA_COMPAT_INFO"
	.align	4
        /*0000*/ 	.byte	0x02, 0x09, 0x01, 0x00, 0x02, 0x02, 0x04, 0x00, 0x02, 0x05, 0x05, 0x00, 0x03, 0x07, 0x01, 0x01
        /*0010*/ 	.byte	0x02, 0x03, 0x01, 0x00, 0x02, 0x06, 0x01, 0x00, 0x04, 0x0b, 0x08, 0x00, 0x00, 0x00, 0x00, 0x00
        /*0020*/ 	.byte	0x00, 0x00, 0x00, 0x00


//--------------------- .nv.info._ZN7cutlass13device_kernelIN5flash11enable_sm90INS1_16FlashAttnFwdSm90INS1_25CollectiveMainloopFwdSm90ILi2EN4cute5tupleIJNS5_1CILi1EEES8_S8_EEENS6_IJNS7_ILi192EEENS7_ILi128EEENS7_ILi96EEEEEELi96ENS_10bfloat16_tEfNS_4arch4Sm90ELb0ELb0ELb0ELb0ELb1ELb0ELb0ELb0ELb1ELb1ELb0ELb0EEENS1_21CollectiveEpilogueFwdINS6_IJSA_SC_SB_EEES9_SE_SG_Li384ELb0ELb1ELb0ELb0EEENS1_29StaticPersistentTileSchedulerILb0EEEEEEEEEvNT_6ParamsE --------------------------
	.section	.nv.info._ZN7cutlass13device_kernelIN5flash11enable_sm90INS1_16FlashAttnFwdSm90INS1_25CollectiveMainloopFwdSm90ILi2EN4cute5tupleIJNS5_1CILi1EEES8_S8_EEENS6_IJNS7_ILi192EEENS7_ILi128EEENS7_ILi96EEEEEELi96ENS_10bfloat16_tEfNS_4arch4Sm90ELb0ELb0ELb0ELb0ELb1ELb0ELb0ELb0ELb1ELb1ELb0ELb0EEENS1_21CollectiveEpilogueFwdINS6_IJSA_SC_SB_EEES9_SE_SG_Li384ELb0ELb1ELb0ELb0EEENS1_29StaticPersistentTileSchedulerILb0EEEEEEEEEvNT_6ParamsE,"",@"SHT_CUDA_INFO"
	.sectionflags	@""
	.align	4


	//----- nvinfo : EIATTR_CUDA_API_VERSION
	.align		4
        /*0000*/ 	.byte	0x04, 0x37
        /*0002*/ 	.short	(.L_73 - .L_72)
.L_72:
        /*0004*/ 	.word	0x00000082


	//----- nvinfo : EIATTR_KPARAM_INFO
	.align		4
.L_73:
        /*0008*/ 	.byte	0x04, 0x17
        /*000a*/ 	.short	(.L_75 - .L_74)
.L_74:
        /*000c*/ 	.word	0x00000000
        /*0010*/ 	.short	0x0000
        /*0012*/ 	.short	0x0070
        /*0014*/ 	.byte	0x00, 0xf0, 0x01, 0x28


	//----- nvinfo : EIATTR_SPARSE_MMA_MASK
	.align		4
.L_75:
        /*0018*/ 	.byte	0x03, 0x50
        /*001a*/ 	.short	0x0000


	//----- nvinfo : EIATTR_MAXREG_COUNT
	.align		4
        /*001c*/ 	.byte	0x03, 0x1b
        /*001e*/ 	.short	0x0080


	//----- nvinfo : EIATTR_NUM_BARRIERS
	.align		4
        /*0020*/ 	.byte	0x02, 0x4c
        /*0022*/ 	.byte	0x10
	.zero		1


	//----- nvinfo : EIATTR_EXTERNS
	.align		4
        /*0024*/ 	.byte	0x04, 0x0f
        /*0026*/ 	.short	(.L_77 - .L_76)


	//   ....[0]....
	.align		4
.L_76:
        /*0028*/ 	.word	index@(__assertfail)


	//----- nvinfo : EIATTR_ANNOTATIONS
	.align		4
.L_77:
        /*002c*/ 	.byte	0x04, 0x55
        /*002e*/ 	.short	(.L_79 - .L_78)


	//   ....[0]....
.L_78:
        /*0030*/ 	.word	0x00000001
        /*0034*/ 	.byte	0xf0, 0x72, 0x00, 0x00, 0x01, 0x00, 0x00, 0x00, 0x20, 0x73, 0x00, 0x00, 0x01, 0x00, 0x00, 0x00
        /*0044*/ 	.byte	0x10, 0x75, 0x00, 0x00, 0x01, 0x00, 0x00, 0x00, 0xa0, 0x76, 0x00, 0x00, 0x01, 0x00, 0x00, 0x00
        /*0054*/ 	.byte	0xb0, 0x7a, 0x00, 0x00, 0x01, 0x00, 0x00, 0x00, 0x20, 0x7b, 0x00, 0x00, 0x01, 0x00, 0x00, 0x00
        /*0064*/ 	.byte	0x30, 0x86, 0x00, 0x00, 0x01, 0x00, 0x00, 0x00, 0xc0, 0x8e, 0x00, 0x00, 0x01, 0x00, 0x00, 0x00
        /*0074*/ 	.byte	0xb0, 0x90, 0x00, 0x00, 0x01, 0x00, 0x00, 0x00, 0xe0, 0x90, 0x00, 0x00, 0x01, 0x00, 0x00, 0x00
        /*0084*/ 	.byte	0xf0, 0x90, 0x00, 0x00, 0x01, 0x00, 0x00, 0x00, 0x10, 0xa4, 0x00, 0x00, 0x01, 0x00, 0x00, 0x00
        /*0094*/ 	.byte	0x50, 0xa4, 0x00, 0x00, 0x01, 0x00, 0x00, 0x00, 0xc0, 0xa4, 0x00, 0x00, 0x01, 0x00, 0x00, 0x00
        /*00a4*/ 	.byte	0xe0, 0xa4, 0x00, 0x00


	//----- nvinfo : EIATTR_MERCURY_ISA_VERSION
	.align		4
.L_79:
        /*00a8*/ 	.byte	0x03, 0x5f
        /*00aa*/ 	.short	0x0101


	//----- nvinfo : EIATTR_INT_WARP_WIDE_INSTR_OFFSETS
	.align		4
        /*00ac*/ 	.byte	0x04, 0x31
        /*00ae*/ 	.short	(.L_81 - .L_80)


	//   ....[0]....
.L_80:
        /*00b0*/ 	.word	0x000000c0


	//   ....[1]....
        /*00b4*/ 	.word	0x000000d0


	//   ....[2]....
        /*00b8*/ 	.word	0x00000170


	//----- nvinfo : EIATTR_COOP_GROUP_MASK_REGIDS
	.align		4
.L_81:
        /*00bc*/ 	.byte	0x04, 0x29
        /*00be*/ 	.short	(.L_83 - .L_82)


	//   ....[0]....
.L_82:
        /*00c0*/ 	.word	0xffffffff


	//   ....[1]....
        /*00c4*/ 	.word	0xffffffff


	//   ....[2]....
        /*00c8*/ 	.word	0xffffffff


	//   ....[3]....
        /*00cc*/ 	.word	0xffffffff


	//   ....[4]....
        /*00d0*/ 	.word	0xffffffff


	//   ....[5]....
        /*00d4*/ 	.word	0xffffffff


	//   ....[6]....
        /*00d8*/ 	.word	0xffffffff


	//   ....[7]....
        /*00dc*/ 	.word	0xffffffff


	//   ....[8]....
        /*00e0*/ 	.word	0xffffffff


	//   ....[9]....
        /*00e4*/ 	.word	0xffffffff


	//   ....[10]....
        /*00e8*/ 	.word	0xffffffff


	//   ....[11]....
        /*00ec*/ 	.word	0xffffffff


	//   ....[12]....
        /*00f0*/ 	.word	0xffffffff


	//   ....[13]....
        /*00f4*/ 	.word	0xffffffff


	//   ....[14]....
        /*00f8*/ 	.word	0xffffffff


	//   ....[15]....
        /*00fc*/ 	.word	0xffffffff


	//   ....[16]....
        /*0100*/ 	.word	0xffffffff


	//   ....[17]....
        /*0104*/ 	.word	0xffffffff


	//   ....[18]....
        /*0108*/ 	.word	0xffffffff


	//   ....[19]....
        /*010c*/ 	.word	0xffffffff


	//   ....[20]....
        /*0110*/ 	.word	0xffffffff


	//   ....[21]....
        /*0114*/ 	.word	0xffffffff


	//   ....[22]....
        /*0118*/ 	.word	0xffffffff


	//   ....[23]....
        /*011c*/ 	.word	0xffffffff


	//   ....[24]....
        /*0120*/ 	.word	0xffffffff


	//   ....[25]....
        /*0124*/ 	.word	0xffffffff


	//   ....[26]....
        /*0128*/ 	.word	0xffffffff


	//   ....[27]....
        /*012c*/ 	.word	0xffffffff


	//   ....[28]....
        /*0130*/ 	.word	0xffffffff


	//   ....[29]....
        /*0134*/ 	.word	0xffffffff


	//   ....[30]....
        /*0138*/ 	.word	0xffffffff


	//   ....[31]....
        /*013c*/ 	.word	0xffffffff


	//   ....[32]....
        /*0140*/ 	.word	0xffffffff


	//   ....[33]....
        /*0144*/ 	.word	0xffffffff


	//   ....[34]....
        /*0148*/ 	.word	0xffffffff


	//   ....[35]....
        /*014c*/ 	.word	0xffffffff


	//   ....[36]....
        /*0150*/ 	.word	0xffffffff


	//   ....[37]....
        /*0154*/ 	.word	0xffffffff


	//   ....[38]....
        /*0158*/ 	.word	0xffffffff


	//   ....[39]....
        /*015c*/ 	.word	0xffffffff


	//   ....[40]....
        /*0160*/ 	.word	0xffffffff


	//   ....[41]....
        /*0164*/ 	.word	0xffffffff


	//   ....[42]....
        /*0168*/ 	.word	0xffffffff


	//   ....[43]....
        /*016c*/ 	.word	0xffffffff


	//   ....[44]....
        /*0170*/ 	.word	0xffffffff


	//   ....[45]....
        /*0174*/ 	.word	0xffffffff


	//   ....[46]....
        /*0178*/ 	.word	0xffffffff


	//   ....[47]....
        /*017c*/ 	.word	0xffffffff


	//   ....[48]....
        /*0180*/ 	.word	0xffffffff


	//   ....[49]....
        /*0184*/ 	.word	0xffffffff


	//   ....[50]....
        /*0188*/ 	.word	0xffffffff


	//   ....[51]....
        /*018c*/ 	.word	0xffffffff


	//   ....[52]....
        /*0190*/ 	.word	0xffffffff


	//   ....[53]....
        /*0194*/ 	.word	0xffffffff


	//   ....[54]....
        /*0198*/ 	.word	0xffffffff


	//   ....[55]....
        /*019c*/ 	.word	0xffffffff


	//   ....[56]....
        /*01a0*/ 	.word	0xffffffff


	//   ....[57]....
        /*01a4*/ 	.word	0xffffffff


	//   ....[58]....
        /*01a8*/ 	.word	0xffffffff


	//   ....[59]....
        /*01ac*/ 	.word	0xffffffff


	//   ....[60]....
        /*01b0*/ 	.word	0xffffffff


	//   ....[61]....
        /*01b4*/ 	.word	0xffffffff


	//   ....[62]....
        /*01b8*/ 	.word	0xffffffff


	//   ....[63]....
        /*01bc*/ 	.word	0xffffffff


	//   ....[64]....
        /*01c0*/ 	.word	0xffffffff


	//   ....[65]....
        /*01c4*/ 	.word	0xffffffff


	//   ....[66]....
        /*01c8*/ 	.word	0xffffffff


	//   ....[67]....
        /*01cc*/ 	.word	0xffffffff


	//   ....[68]....
        /*01d0*/ 	.word	0xffffffff


	//   ....[69]....
        /*01d4*/ 	.word	0xffffffff


	//   ....[70]....
        /*01d8*/ 	.word	0xffffffff


	//   ....[71]....
        /*01dc*/ 	.word	0xffffffff


	//   ....[72]....
        /*01e0*/ 	.word	0xffffffff


	//   ....[73]....
        /*01e4*/ 	.word	0xffffffff


	//   ....[74]....
        /*01e8*/ 	.word	0x0500000f


	//   ....[75]....
        /*01ec*/ 	.word	0x0500000f


	//   ....[76]....
        /*01f0*/ 	.word	0x0500000f


	//   ....[77]....
        /*01f4*/ 	.word	0x0500000f


	//   ....[78]....
        /*01f8*/ 	.word	0x0500000f


	//   ....[79]....
        /*01fc*/ 	.word	0x0500000f


	//   ....[80]....
        /*0200*/ 	.word	0x0500000f


	//   ....[81]....
        /*0204*/ 	.word	0x0500000f


	//   ....[82]....
        /*0208*/ 	.word	0x0500000f


	//   ....[83]....
        /*020c*/ 	.word	0x0500000f


	//   ....[84]....
        /*0210*/ 	.word	0x0500000f


	//   ....[85]....
        /*0214*/ 	.word	0x0500000f


	//   ....[86]....
        /*0218*/ 	.word	0x0500000f


	//   ....[87]....
        /*021c*/ 	.word	0x0500000f


	//   ....[88]....
        /*0220*/ 	.word	0x0500000f


	//   ....[89]....
        /*0224*/ 	.word	0x0500000f


	//   ....[90]....
        /*0228*/ 	.word	0x0500000f


	//   ....[91]....
        /*022c*/ 	.word	0x0500000f


	//   ....[92]....
        /*0230*/ 	.word	0x0500000f


	//   ....[93]....
        /*0234*/ 	.word	0x0500000f


	//   ....[94]....
        /*0238*/ 	.word	0x0500000f


	//   ....[95]....
        /*023c*/ 	.word	0x0500000f


	//   ....[96]....
        /*0240*/ 	.word	0x0500000f


	//   ....[97]....
        /*0244*/ 	.word	0x0500000f


	//   ....[98]....
        /*0248*/ 	.word	0x0500000f


	//   ....[99]....
        /*024c*/ 	.word	0x0500000f


	//   ....[100]....
        /*0250*/ 	.word	0x0500000f


	//   ....[101]....
        /*0254*/ 	.word	0x0500000f


	//   ....[102]....
        /*0258*/ 	.word	0x0500000f


	//   ....[103]....
        /*025c*/ 	.word	0x0500000f


	//   ....[104]....
        /*0260*/ 	.word	0x0500000f


	//   ....[105]....
        /*0264*/ 	.word	0x0500000f


	//   ....[106]....
        /*0268*/ 	.word	0x0500000f


	//   ....[107]....
        /*026c*/ 	.word	0x0500000f


	//   ....[108]....
        /*0270*/ 	.word	0x0500000f


	//   ....[109]....
        /*0274*/ 	.word	0x0500000f


	//   ....[110]....
        /*0278*/ 	.word	0x0500000f


	//   ....[111]....
        /*027c*/ 	.word	0x0500000f


	//   ....[112]....
        /*0280*/ 	.word	0x0500000f


	//   ....[113]....
        /*0284*/ 	.word	0x0500000f


	//   ....[114]....
        /*0288*/ 	.word	0x0500000f


	//   ....[115]....
        /*028c*/ 	.word	0x0500000f


	//   ....[116]....
        /*0290*/ 	.word	0x0500000f


	//   ....[117]....
        /*0294*/ 	.word	0x0500000f


	//   ....[118]....
        /*0298*/ 	.word	0x0500000f


	//   ....[119]....
        /*029c*/ 	.word	0x0500000f


	//----- nvinfo : EIATTR_COOP_GROUP_INSTR_OFFSETS
	.align		4
.L_83:
        /*02a0*/ 	.byte	0x04, 0x28
        /*02a2*/ 	.short	(.L_85 - .L_84)


	//   ....[0]....
.L_84:
        /*02a4*/ 	.word	0x00000080


	//   ....[1]....
        /*02a8*/ 	.word	0x00000090


	//   ....[2]....
        /*02ac*/ 	.word	0x000002d0


	//   ....[3]....
        /*02b0*/ 	.word	0x00000430


	//   ....[4]....
        /*02b4*/ 	.word	0x00000550


	//   ....[5]....
        /*02b8*/ 	.word	0x000006b0


	//   ....[6]....
        /*02bc*/ 	.word	0x00000e60


	//   ....[7]....
        /*02c0*/ 	.word	0x00002130


	//   ....[8]....
        /*02c4*/ 	.word	0x00002230


	//   ....[9]....
        /*02c8*/ 	.word	0x00002780


	//   ....[10]....
        /*02cc*/ 	.word	0x000027e0


	//   ....[11]....
        /*02d0*/ 	.word	0x000033d0


	//   ....[12]....
        /*02d4*/ 	.word	0x000042b0


	//   ....[13]....
        /*02d8*/ 	.word	0x000042c0


	//   ....[14]....
        /*02dc*/ 	.word	0x000042f0


	//   ....[15]....
        /*02e0*/ 	.word	0x00004300


	//   ....[16]....
        /*02e4*/ 	.word	0x00005660


	//   ....[17]....
        /*02e8*/ 	.word	0x00005770


	//   ....[18]....
        /*02ec*/ 	.word	0x000057d0


	//   ....[19]....
        /*02f0*/ 	.word	0x000058c0


	//   ....[20]....
        /*02f4*/ 	.word	0x000058d0


	//   ....[21]....
        /*02f8*/ 	.word	0x00006780


	//   ....[22]....
        /*02fc*/ 	.word	0x000067d0


	//   ....[23]....
        /*0300*/ 	.word	0x00006800


	//   ....[24]....
        /*0304*/ 	.word	0x00006860


	//   ....[25]....
        /*0308*/ 	.word	0x00006d40


	//   ....[26]....
        /*030c*/ 	.word	0x00006d90


	//   ....[27]....
        /*0310*/ 	.word	0x00006ea0


	//   ....[28]....
        /*0314*/ 	.word	0x00006ee0


	//   ....[29]....
        /*0318*/ 	.word	0x000080f0


	//   ....[30]....
        /*031c*/ 	.word	0x00008110


	//   ....[31]....
        /*0320*/ 	.word	0x00008120


	//   ....[32]....
        /*0324*/ 	.word	0x000081d0


	//   ....[33]....
        /*0328*/ 	.word	0x000081f0


	//   ....[34]....
        /*032c*/ 	.word	0x00008290


	//   ....[35]....
        /*0330*/ 	.word	0x000082b0


	//   ....[36]....
        /*0334*/ 	.word	0x000082c0


	//   ....[37]....
        /*0338*/ 	.word	0x00008b00


	//   ....[38]....
        /*033c*/ 	.word	0x00008b20


	//   ....[39]....
        /*0340*/ 	.word	0x00008b50


	//   ....[40]....
        /*0344*/ 	.word	0x00008c00


	//   ....[41]....
        /*0348*/ 	.word	0x00008c10


	//   ....[42]....
        /*034c*/ 	.word	0x00008cc0


	//   ....[43]....
        /*0350*/ 	.word	0x00008cd0


	//   ....[44]....
        /*0354*/ 	.word	0x00008ce0


	//   ....[45]....
        /*0358*/ 	.word	0x00008cf0


	//   ....[46]....
        /*035c*/ 	.word	0x00008d00


	//   ....[47]....
        /*0360*/ 	.word	0x00008dd0


	//   ....[48]....
        /*0364*/ 	.word	0x00008e80


	//   ....[49]....
        /*0368*/ 	.word	0x00009560


	//   ....[50]....
        /*036c*/ 	.word	0x00009570


	//   ....[51]....
        /*0370*/ 	.word	0x00009590


	//   ....[52]....
        /*0374*/ 	.word	0x00009610


	//   ....[53]....
        /*0378*/ 	.word	0x00009620


	//   ....[54]....
        /*037c*/ 	.word	0x00009680


	//   ....[55]....
        /*0380*/ 	.word	0x000096b0


	//   ....[56]....
        /*0384*/ 	.word	0x000096f0


	//   ....[57]....
        /*0388*/ 	.word	0x000099a0


	//   ....[58]....
        /*038c*/ 	.word	0x000099c0


	//   ....[59]....
        /*0390*/ 	.word	0x00009a60


	//   ....[60]....
        /*0394*/ 	.word	0x00009a70


	//   ....[61]....
        /*0398*/ 	.word	0x00009b00


	//   ....[62]....
        /*039c*/ 	.word	0x00009b10


	//   ....[63]....
        /*03a0*/ 	.word	0x00009b20


	//   ....[64]....
        /*03a4*/ 	.word	0x00009bb0


	//   ....[65]....
        /*03a8*/ 	.word	0x0000a050


	//   ....[66]....
        /*03ac*/ 	.word	0x0000a060


	//   ....[67]....
        /*03b0*/ 	.word	0x0000a0b0


	//   ....[68]....
        /*03b4*/ 	.word	0x0000a0f0


	//   ....[69]....
        /*03b8*/ 	.word	0x0000a150


	//   ....[70]....
        /*03bc*/ 	.word	0x0000a170


	//   ....[71]....
        /*03c0*/ 	.word	0x0000a1f0


	//   ....[72]....
        /*03c4*/ 	.word	0x0000a210


	//   ....[73]....
        /*03c8*/ 	.word	0x0000a5e0


	//   ....[74]....
        /*03cc*/ 	.word	0x0000aac0


	//   ....[75]....
        /*03d0*/ 	.word	0x0000abb0


	//   ....[76]....
        /*03d4*/ 	.word	0x0000ac50


	//   ....[77]....
        /*03d8*/ 	.word	0x0000acc0


	//   ....[78]....
        /*03dc*/ 	.word	0x0000add0


	//   ....[79]....
        /*03e0*/ 	.word	0x0000ae40


	//   ....[80]....
        /*03e4*/ 	.word	0x0000af50


	//   ....[81]....
        /*03e8*/ 	.word	0x0000afc0


	//   ....[82]....
        /*03ec*/ 	.word	0x0000b0c0


	//   ....[83]....
        /*03f0*/ 	.word	0x0000b150


	//   ....[84]....
        /*03f4*/ 	.word	0x0000b1c0


	//   ....[85]....
        /*03f8*/ 	.word	0x0000b220


	//   ....[86]....
        /*03fc*/ 	.word	0x0000b340


	//   ....[87]....
        /*0400*/ 	.word	0x0000b3a0


	//   ....[88]....
        /*0404*/ 	.word	0x0000b4b0


	//   ....[89]....
        /*0408*/ 	.word	0x0000b510


	//   ....[90]....
        /*040c*/ 	.word	0x0000b5c0


	//   ....[91]....
        /*0410*/ 	.word	0x0000b6b0


	//   ....[92]....
        /*0414*/ 	.word	0x0000b790


	//   ....[93]....
        /*0418*/ 	.word	0x0000b800


	//   ....[94]....
        /*041c*/ 	.word	0x0000b8d0


	//   ....[95]....
        /*0420*/ 	.word	0x0000ba10


	//   ....[96]....
        /*0424*/ 	.word	0x0000bac0


	//   ....[97]....
        /*0428*/ 	.word	0x0000bb40


	//   ....[98]....
        /*042c*/ 	.word	0x0000bc20


	//   ....[99]....
        /*0430*/ 	.word	0x0000bc80


	//   ....[100]....
        /*0434*/ 	.word	0x0000bd50


	//   ....[101]....
        /*0438*/ 	.word	0x0000bdb0


	//   ....[102]....
        /*043c*/ 	.word	0x0000be80


	//   ....[103]....
        /*0440*/ 	.word	0x0000bf70


	//   ....[104]....
        /*0444*/ 	.word	0x0000c010


	//   ....[105]....
        /*0448*/ 	.word	0x0000c070


	//   ....[106]....
        /*044c*/ 	.word	0x0000c170


	//   ....[107]....
        /*0450*/ 	.word	0x0000c1d0


	//   ....[108]....
        /*0454*/ 	.word	0x0000c2d0


	//   ....[109]....
        /*0458*/ 	.word	0x0000c330


	//   ....[110]....
        /*045c*/ 	.word	0x0000c400


	//   ....[111]....
        /*0460*/ 	.word	0x0000c550


	//   ....[112]....
        /*0464*/ 	.word	0x0000c5f0


	//   ....[113]....
        /*0468*/ 	.word	0x0000c680


	//   ....[114]....
        /*046c*/ 	.word	0x0000c780


	//   ....[115]....
        /*0470*/ 	.word	0x0000c7e0


	//   ....[116]....
        /*0474*/ 	.word	0x0000c8d0


	//   ....[117]....
        /*0478*/ 	.word	0x0000c930


	//   ....[118]....
        /*047c*/ 	.word	0x0000c9f0


	//   ....[119]....
        /*0480*/ 	.word	0x0000cb60


	//----- nvinfo : EIATTR_REG_RECONFIG
	.align		4
.L_85:
        /*0484*/ 	.byte	0x01, 0x54
	.zero		2


	//----- nvinfo : EIATTR_SYSCALL_OFFSETS
	.align		4
        /*0488*/ 	.byte	0x04, 0x46
        /*048a*/ 	.short	(.L_87 - .L_86)


	//   ....[0]....
.L_86:
        /*048c*/ 	.word	0x00001190


	//   ....[1]....
        /*0490*/ 	.word	0x000077b0


	//   ....[2]....
        /*0494*/ 	.word	0x000078f0


	//   ....[3]....
        /*0498*/ 	.word	0x000079e0


	//   ....[4]....
        /*049c*/ 	.word	0x00008620


	//----- nvinfo : EIATTR_MBARRIER_INSTR_OFFSETS
	.align		4
.L_87:
        /*04a0*/ 	.byte	0x04, 0x39
        /*04a2*/ 	.short	(.L_89 - .L_88)


	//   ....[0]....
.L_88:
        /*04a4*/ 	.word	0x00000180
        /*04a8*/ 	.word	0x000000ff
        /*04ac*/ 	.word	0x0002d800
        /*04b0*/ 	.short	0x0100
        /*04b2*/ 	.byte	0x08
	.zero		1


	//   ....[1]....
        /*04b4*/ 	.word	0x00000190
        /*04b8*/ 	.word	0x000000ff
        /*04bc*/ 	.word	0x0002d820
        /*04c0*/ 	.short	0x0100
        /*04c2*/ 	.byte	0x08
	.zero		1


	//   ....[2]....
        /*04c4*/ 	.word	0x00000280
        /*04c8*/ 	.word	0x000000ff
        /*04cc*/ 	.word	0x0002d830
        /*04d0*/ 	.short	0x0100
        /*04d2*/ 	.byte	0x08
	.zero		1


	//   ....[3]....
        /*04d4*/ 	.word	0x00000290
        /*04d8*/ 	.word	0x000000ff
        /*04dc*/ 	.word	0x0002d840
        /*04e0*/ 	.short	0x0100
        /*04e2*/ 	.byte	0x08
	.zero		1


	//   ....[4]....
        /*04e4*/ 	.word	0x000002a0
        /*04e8*/ 	.word	0x000000ff
        /*04ec*/ 	.word	0x0002d838
        /*04f0*/ 	.short	0x0100
        /*04f2*/ 	.byte	0x08
	.zero		1


	//   ....[5]....
        /*04f4*/ 	.word	0x000002b0
        /*04f8*/ 	.word	0x000000ff
        /*04fc*/ 	.word	0x0002d848
        /*0500*/ 	.short	0x0100
        /*0502*/ 	.byte	0x08
	.zero		1


	//   ....[6]....
        /*0504*/ 	.word	0x000003e0
        /*0508*/ 	.word	0x000000ff
        /*050c*/ 	.word	0x0002d850
        /*0510*/ 	.short	0x0100
        /*0512*/ 	.byte	0x08
	.zero		1


	//   ....[7]....
        /*0514*/ 	.word	0x000003f0
        /*0518*/ 	.word	0x000000ff
        /*051c*/ 	.word	0x0002d860
        /*0520*/ 	.short	0x0100
        /*0522*/ 	.byte	0x08
	.zero		1


	//   ....[8]....
        /*0524*/ 	.word	0x00000400
        /*0528*/ 	.word	0x000000ff
        /*052c*/ 	.word	0x0002d858
        /*0530*/ 	.short	0x0100
        /*0532*/ 	.byte	0x08
	.zero		1


	//   ....[9]....
        /*0534*/ 	.word	0x00000410
        /*0538*/ 	.word	0x000000ff
        /*053c*/ 	.word	0x0002d868
        /*0540*/ 	.short	0x0100
        /*0542*/ 	.byte	0x08
	.zero		1


	//   ....[10]....
        /*0544*/ 	.word	0x00000500
        /*0548*/ 	.word	0x000000ff
        /*054c*/ 	.word	0x0002d870
        /*0550*/ 	.short	0x0100
        /*0552*/ 	.byte	0x06
	.zero		1


	//   ....[11]....
        /*0554*/ 	.word	0x00000510
        /*0558*/ 	.word	0x000000ff
        /*055c*/ 	.word	0x0002d880
        /*0560*/ 	.short	0x0100
        /*0562*/ 	.byte	0x06
	.zero		1


	//   ....[12]....
        /*0564*/ 	.word	0x00000520
        /*0568*/ 	.word	0x000000ff
        /*056c*/ 	.word	0x0002d878
        /*0570*/ 	.short	0x0100
        /*0572*/ 	.byte	0x06
	.zero		1


	//   ....[13]....
        /*0574*/ 	.word	0x00000530
        /*0578*/ 	.word	0x000000ff
        /*057c*/ 	.word	0x0002d888
        /*0580*/ 	.short	0x0100
        /*0582*/ 	.byte	0x06
	.zero		1


	//   ....[14]....
        /*0584*/ 	.word	0x00000660
        /*0588*/ 	.word	0x000000ff
        /*058c*/ 	.word	0x0002d890
        /*0590*/ 	.short	0x0100
        /*0592*/ 	.byte	0x08
	.zero		1


	//   ....[15]....
        /*0594*/ 	.word	0x00000670
        /*0598*/ 	.word	0x000000ff
        /*059c*/ 	.word	0x0002d8a0
        /*05a0*/ 	.short	0x0100
        /*05a2*/ 	.byte	0x08
	.zero		1


	//   ....[16]....
        /*05a4*/ 	.word	0x00000680
        /*05a8*/ 	.word	0x000000ff
        /*05ac*/ 	.word	0x0002d898
        /*05b0*/ 	.short	0x0100
        /*05b2*/ 	.byte	0x08
	.zero		1


	//   ....[17]....
        /*05b4*/ 	.word	0x00000690
        /*05b8*/ 	.word	0x000000ff
        /*05bc*/ 	.word	0x0002d8a8
        /*05c0*/ 	.short	0x0100
        /*05c2*/ 	.byte	0x08
	.zero		1


	//   ....[18]....
        /*05c4*/ 	.word	0x000007d0
        /*05c8*/ 	.word	0x000000ff
        /*05cc*/ 	.word	0x0002d8b0
        /*05d0*/ 	.short	0x0100
        /*05d2*/ 	.byte	0x08
	.zero		1


	//   ....[19]....
        /*05d4*/ 	.word	0x000007e0
        /*05d8*/ 	.word	0x000000ff
        /*05dc*/ 	.word	0x0002d8c0
        /*05e0*/ 	.short	0x0100
        /*05e2*/ 	.byte	0x08
	.zero		1


	//   ....[20]....
        /*05e4*/ 	.word	0x000007f0
        /*05e8*/ 	.word	0x000000ff
        /*05ec*/ 	.word	0x0002d8b8
        /*05f0*/ 	.short	0x0100
        /*05f2*/ 	.byte	0x08
	.zero		1


	//   ....[21]....
        /*05f4*/ 	.word	0x00000800
        /*05f8*/ 	.word	0x000000ff
        /*05fc*/ 	.word	0x0002d8c8
        /*0600*/ 	.short	0x0100
        /*0602*/ 	.byte	0x08
	.zero		1


	//   ....[22]....
        /*0604*/ 	.word	0x000011f0
        /*0608*/ 	.word	0x000000ff
        /*060c*/ 	.word	0x0002d800
        /*0610*/ 	.short	0x010a
        /*0612*/ 	.byte	0x28
	.zero		1


	//   ....[23]....
        /*0614*/ 	.word	0x00001270
        /*0618*/ 	.word	0x00000004
        /*061c*/ 	.word	0x0002d830
        /*0620*/ 	.short	0x010a
        /*0622*/ 	.byte	0x3f
	.zero		1


	//   ....[24]....
        /*0624*/ 	.word	0x000012c0
        /*0628*/ 	.word	0x00000004
        /*062c*/ 	.word	0x0002d830
        /*0630*/ 	.short	0x010a
        /*0632*/ 	.byte	0x3f
	.zero		1


	//   ....[25]....
        /*0634*/ 	.word	0x00001830
        /*0638*/ 	.word	0x000000ff
        /*063c*/ 	.word	0x00000000
        /*0640*/ 	.short	0x0101
        /*0642*/ 	.byte	0x06
	.zero		1


	//   ....[26]....
        /*0644*/ 	.word	0x000036a0
        /*0648*/ 	.word	0x000000ff
        /*064c*/ 	.word	0x0002d830
        /*0650*/ 	.short	0x010a
        /*0652*/ 	.byte	0x06
	.zero		1


	//   ....[27]....
        /*0654*/ 	.word	0x000036e0
        /*0658*/ 	.word	0x000000ff
        /*065c*/ 	.word	0x0002d830
        /*0660*/ 	.short	0x010a
        /*0662*/ 	.byte	0x06
	.zero		1


	//   ....[28]....
        /*0664*/ 	.word	0x000039b0
        /*0668*/ 	.word	0x000000ff
        /*066c*/ 	.word	0x0002d850
        /*0670*/ 	.short	0x010a
        /*0672*/ 	.byte	0x06
	.zero		1


	//   ....[29]....
        /*0674*/ 	.word	0x000039f0
        /*0678*/ 	.word	0x000000ff
        /*067c*/ 	.word	0x0002d850
        /*0680*/ 	.short	0x010a
        /*0682*/ 	.byte	0x06
	.zero		1


	//   ....[30]....
        /*0684*/ 	.word	0x00003f40
        /*0688*/ 	.word	0x000000ff
        /*068c*/ 	.word	0x00000000
        /*0690*/ 	.short	0x0101
        /*0692*/ 	.byte	0x06
	.zero		1


	//   ....[31]....
        /*0694*/ 	.word	0x000050e0
        /*0698*/ 	.word	0x000000ff
        /*069c*/ 	.word	0x00000000
        /*06a0*/ 	.short	0x0101
        /*06a2*/ 	.byte	0x06
	.zero		1


	//   ....[32]....
        /*06a4*/ 	.word	0x000056e0
        /*06a8*/ 	.word	0x000000ff
        /*06ac*/ 	.word	0x0002d850
        /*06b0*/ 	.short	0x010a
        /*06b2*/ 	.byte	0x08
	.zero		1


	//   ....[33]....
        /*06b4*/ 	.word	0x00005720
        /*06b8*/ 	.word	0x000000ff
        /*06bc*/ 	.word	0x0002d850
        /*06c0*/ 	.short	0x010a
        /*06c2*/ 	.byte	0x08
	.zero		1


	//   ....[34]....
        /*06c4*/ 	.word	0x000061e0
        /*06c8*/ 	.word	0x000000ff
        /*06cc*/ 	.word	0x00000000
        /*06d0*/ 	.short	0x0101
        /*06d2*/ 	.byte	0x08
	.zero		1


	//   ....[35]....
        /*06d4*/ 	.word	0x00006da0
        /*06d8*/ 	.word	0x000000ff
        /*06dc*/ 	.word	0x00000000
        /*06e0*/ 	.short	0x0101
        /*06e2*/ 	.byte	0x04
	.zero		1


	//   ....[36]....
        /*06e4*/ 	.word	0x00007ec0
        /*06e8*/ 	.word	0x00000000
        /*06ec*/ 	.word	0x0002d840
        /*06f0*/ 	.short	0x010a
        /*06f2*/ 	.byte	0x3f
	.zero		1


	//   ....[37]....
        /*06f4*/ 	.word	0x00008400
        /*06f8*/ 	.word	0x00000000
        /*06fc*/ 	.word	0x0002d830
        /*0700*/ 	.short	0x0107
        /*0702*/ 	.byte	0x3f
	.zero		1


	//   ....[38]....
        /*0704*/ 	.word	0x000084c0
        /*0708*/ 	.word	0x00000000
        /*070c*/ 	.word	0x0002d830
        /*0710*/ 	.short	0x0101
        /*0712*/ 	.byte	0x3f
	.zero		1


	//   ....[39]....
        /*0714*/ 	.word	0x00008f70
        /*0718*/ 	.word	0x000000ff
        /*071c*/ 	.word	0x0002d800
        /*0720*/ 	.short	0x0107
        /*0722*/ 	.byte	0x25
	.zero		1


	//   ....[40]....
        /*0724*/ 	.word	0x00008fd0
        /*0728*/ 	.word	0x000000ff
        /*072c*/ 	.word	0x0002d800
        /*0730*/ 	.short	0x0101
        /*0732*/ 	.byte	0x25
	.zero		1


	//   ....[41]....
        /*0734*/ 	.word	0x00008ff0
        /*0738*/ 	.word	0x000000ff
        /*073c*/ 	.word	0x0002d820
        /*0740*/ 	.short	0x010a
        /*0742*/ 	.byte	0x25
	.zero		1


	//   ....[42]....
        /*0744*/ 	.word	0x00009380
        /*0748*/ 	.word	0x00000006
        /*074c*/ 	.word	0x0002d840
        /*0750*/ 	.short	0x010a
        /*0752*/ 	.byte	0x3f
	.zero		1


	//   ....[43]....
        /*0754*/ 	.word	0x00009790
        /*0758*/ 	.word	0x00000006
        /*075c*/ 	.word	0x0002d830
        /*0760*/ 	.short	0x0107
        /*0762*/ 	.byte	0x3f
	.zero		1


	//   ....[44]....
        /*0764*/ 	.word	0x00009850
        /*0768*/ 	.word	0x00000006
        /*076c*/ 	.word	0x0002d830
        /*0770*/ 	.short	0x0101
        /*0772*/ 	.byte	0x3f
	.zero		1


	//   ....[45]....
        /*0774*/ 	.word	0x000098b0
        /*0778*/ 	.word	0x00000006
        /*077c*/ 	.word	0x0002d860
        /*0780*/ 	.short	0x010a
        /*0782*/ 	.byte	0x3f
	.zero		1


	//   ....[46]....
        /*0784*/ 	.word	0x00009ca0
        /*0788*/ 	.word	0x00000006
        /*078c*/ 	.word	0x0002d850
        /*0790*/ 	.short	0x0107
        /*0792*/ 	.byte	0x3f
	.zero		1


	//   ....[47]....
        /*0794*/ 	.word	0x00009e70
        /*0798*/ 	.word	0x00000006
        /*079c*/ 	.word	0x0002d850
        /*07a0*/ 	.short	0x0101
        /*07a2*/ 	.byte	0x3f
	.zero		1


	//   ....[48]....
        /*07a4*/ 	.word	0x00009f70
        /*07a8*/ 	.word	0x00000004
        /*07ac*/ 	.word	0x0002d860
        /*07b0*/ 	.short	0x010a
        /*07b2*/ 	.byte	0x3f
	.zero		1


	//   ....[49]....
        /*07b4*/ 	.word	0x0000a350
        /*07b8*/ 	.word	0x00000004
        /*07bc*/ 	.word	0x0002d850
        /*07c0*/ 	.short	0x0107
        /*07c2*/ 	.byte	0x3f
	.zero		1


	//   ....[50]....
        /*07c4*/ 	.word	0x0000a440
        /*07c8*/ 	.word	0x00000004
        /*07cc*/ 	.word	0x0002d850
        /*07d0*/ 	.short	0x0101
        /*07d2*/ 	.byte	0x3f
	.zero		1


	//   ....[51]....
        /*07d4*/ 	.word	0x0000a560
        /*07d8*/ 	.word	0x00000004
        /*07dc*/ 	.word	0x0002d820
        /*07e0*/ 	.short	0x010a
        /*07e2*/ 	.byte	0x3f
	.zero		1


	//   ....[52]....
        /*07e4*/ 	.word	0x0000a6e0
        /*07e8*/ 	.word	0x00000003
        /*07ec*/ 	.word	0x0002d840
        /*07f0*/ 	.short	0x010a
        /*07f2*/ 	.byte	0x3f
	.zero		1


	//   ....[53]....
        /*07f4*/ 	.word	0x0000a780
        /*07f8*/ 	.word	0x00000017
        /*07fc*/ 	.word	0x0002d840
        /*0800*/ 	.short	0x010a
        /*0802*/ 	.byte	0x3f
	.zero		1


	//   ....[54]....
        /*0804*/ 	.word	0x0000a7c0
        /*0808*/ 	.word	0x00000003
        /*080c*/ 	.word	0x0002d860
        /*0810*/ 	.short	0x010a
        /*0812*/ 	.byte	0x3f
	.zero		1


	//   ....[55]....
        /*0814*/ 	.word	0x0000a800
        /*0818*/ 	.word	0x00000017
        /*081c*/ 	.word	0x0002d860
        /*0820*/ 	.short	0x010a
        /*0822*/ 	.byte	0x3f
	.zero		1


	//   ....[56]....
        /*0824*/ 	.word	0x0000a870
        /*0828*/ 	.word	0x00000003
        /*082c*/ 	.word	0x0002d800
        /*0830*/ 	.short	0x010a
        /*0832*/ 	.byte	0x3f
	.zero		1


	//   ....[57]....
        /*0834*/ 	.word	0x0000a8c0
        /*0838*/ 	.word	0x00000004
        /*083c*/ 	.word	0x0002d830
        /*0840*/ 	.short	0x010a
        /*0842*/ 	.byte	0x3f
	.zero		1


	//   ....[58]....
        /*0844*/ 	.word	0x0000a920
        /*0848*/ 	.word	0x00000003
        /*084c*/ 	.word	0x0002d830
        /*0850*/ 	.short	0x010a
        /*0852*/ 	.byte	0x3f
	.zero		1


	//   ....[59]....
        /*0854*/ 	.word	0x0000a980
        /*0858*/ 	.word	0x00000003
        /*085c*/ 	.word	0x0002d850
        /*0860*/ 	.short	0x010a
        /*0862*/ 	.byte	0x3f
	.zero		1


	//   ....[60]....
        /*0864*/ 	.word	0x0000a9e0
        /*0868*/ 	.word	0x00000007
        /*086c*/ 	.word	0x0002d850
        /*0870*/ 	.short	0x010a
        /*0872*/ 	.byte	0x3f
	.zero		1


	//   ....[61]....
        /*0874*/ 	.word	0x0000ab00
        /*0878*/ 	.word	0x00000000
        /*087c*/ 	.word	0x0002d840
        /*0880*/ 	.short	0x010a
        /*0882*/ 	.byte	0x3f
	.zero		1


	//   ....[62]....
        /*0884*/ 	.word	0x0000b910
        /*0888*/ 	.word	0x00000003
        /*088c*/ 	.word	0x0002d820
        /*0890*/ 	.short	0x010a
        /*0892*/ 	.byte	0x3f
	.zero		1


	//   ....[63]....
        /*0894*/ 	.word	0x0000b960
        /*0898*/ 	.word	0x00000006
        /*089c*/ 	.word	0x0002d840
        /*08a0*/ 	.short	0x010a
        /*08a2*/ 	.byte	0x3f
	.zero		1


	//   ....[64]....
        /*08a4*/ 	.word	0x0000bec0
        /*08a8*/ 	.word	0x00000006
        /*08ac*/ 	.word	0x0002d860
        /*08b0*/ 	.short	0x010a
        /*08b2*/ 	.byte	0x3f
	.zero		1


	//   ....[65]....
        /*08b4*/ 	.word	0x0000c4a0
        /*08b8*/ 	.word	0x00000004
        /*08bc*/ 	.word	0x0002d860
        /*08c0*/ 	.short	0x010a
        /*08c2*/ 	.byte	0x3f
	.zero		1


	//   ....[66]....
        /*08c4*/ 	.word	0x0000ca80
        /*08c8*/ 	.word	0x00000004
        /*08cc*/ 	.word	0x0002d820
        /*08d0*/ 	.short	0x010a
        /*08d2*/ 	.byte	0x3f
	.zero		1


	//   ....[67]....
        /*08d4*/ 	.word	0x0000cc20
        /*08d8*/ 	.word	0x00000003
        /*08dc*/ 	.word	0x0002d840
        /*08e0*/ 	.short	0x010a
        /*08e2*/ 	.byte	0x3f
	.zero		1


	//   ....[68]....
        /*08e4*/ 	.word	0x0000cc70
        /*08e8*/ 	.word	0x00000017
        /*08ec*/ 	.word	0x0002d840
        /*08f0*/ 	.short	0x010a
        /*08f2*/ 	.byte	0x3f
	.zero		1


	//   ....[69]....
        /*08f4*/ 	.word	0x0000ccc0
        /*08f8*/ 	.word	0x00000003
        /*08fc*/ 	.word	0x0002d860
        /*0900*/ 	.short	0x010a
        /*0902*/ 	.byte	0x3f
	.zero		1


	//----- nvinfo : EIATTR_NUM_MBARRIERS
	.align		4
.L_89:
        /*0904*/ 	.byte	0x03, 0x38
        /*0906*/ 	.short	0x0016


	//----- nvinfo : EIATTR_EXIT_INSTR_OFFSETS
	.align		4
        /*0908*/ 	.byte	0x04, 0x1c
        /*090a*/ 	.short	(.L_91 - .L_90)


	//   ....[0]....
.L_90:
        /*090c*/ 	.word	0x00000960


	//   ....[1]....
        /*0910*/ 	.word	0x00007000


	//   ....[2]....
        /*0914*/ 	.word	0x0000a850


	//----- nvinfo : EIATTR_MAX_THREADS
	.align		4
.L_91:
        /*0918*/ 	.byte	0x04, 0x05
        /*091a*/ 	.short	(.L_93 - .L_92)
.L_92:
        /*091c*/ 	.word	0x00000200
        /*0920*/ 	.word	0x00000001
        /*0924*/ 	.word	0x00000001


	//----- nvinfo : EIATTR_CRS_STACK_SIZE
	.align		4
.L_93:
        /*0928*/ 	.byte	0x04, 0x1e
        /*092a*/ 	.short	(.L_95 - .L_94)
.L_94:
        /*092c*/ 	.word	0x00000000


	//----- nvinfo : EIATTR_CBANK_PARAM_SIZE
	.align		4
.L_95:
        /*0930*/ 	.byte	0x03, 0x19
        /*0932*/ 	.short	0x0a70


	//----- nvinfo : EIATTR_PARAM_CBANK
	.align		4
        /*0934*/ 	.byte	0x04, 0x0a
        /*0936*/ 	.short	(.L_97 - .L_96)
	.align		4
.L_96:
        /*0938*/ 	.word	index@(.nv.constant0._ZN7cutlass13device_kernelIN5flash11enable_sm90INS1_16FlashAttnFwdSm90INS1_25CollectiveMainloopFwdSm90ILi2EN4cute5tupleIJNS5_1CILi1EEES8_S8_EEENS6_IJNS7_ILi192EEENS7_ILi128EEENS7_ILi96EEEEEELi96ENS_10bfloat16_tEfNS_4arch4Sm90ELb0ELb0ELb0ELb0ELb1ELb0ELb0ELb0ELb1ELb1ELb0ELb0EEENS1_21CollectiveEpilogueFwdINS6_IJSA_SC_SB_EEES9_SE_SG_Li384ELb0ELb1ELb0ELb0EEENS1_29StaticPersistentTileSchedulerILb0EEEEEEEEEvNT_6ParamsE)
        /*093c*/ 	.short	0x0210
        /*093e*/ 	.short	0x0a70


	//----- nvinfo : EIATTR_SW_WAR
	.align		4
.L_97:
        /*0940*/ 	.byte	0x04, 0x36
        /*0942*/ 	.short	(.L_99 - .L_98)
.L_98:
        /*0944*/ 	.word	0x00000008
.L_99:


//--------------------- .nv.info._ZN7cutlass13device_kernelIN5flash11enable_sm90INS1_16FlashAttnFwdSm90INS1_25CollectiveMainloopFwdSm90ILi2EN4cute5tupleIJNS5_1CILi1EEES8_S8_EEENS6_IJNS7_ILi192EEENS7_ILi128EEENS7_ILi96EEEEEELi96ENS_10bfloat16_tEfNS_4arch4Sm90ELb0ELb0ELb0ELb1ELb1ELb0ELb0ELb0ELb1ELb1ELb0ELb0EEENS1_21CollectiveEpilogueFwdINS6_IJSA_SC_SB_EEES9_SE_SG_Li384ELb1ELb1ELb0ELb0EEENS1_36VarlenDynamicPersistentTileSchedulerILi192ELi128ELi384ELi128ELb0ELb1ELb1ELb0ELb1ELb1EEEEEEEEEvNT_6ParamsE --------------------------
	.section	.nv.info._ZN7cutlass13device_kernelIN5flash11enable_sm90INS1_16FlashAttnFwdSm90INS1_25CollectiveMainloopFwdSm90ILi2EN4cute5tupleIJNS5_1CILi1EEES8_S8_EEENS6_IJNS7_ILi192EEENS7_ILi128EEENS7_ILi96EEEEEELi96ENS_10bfloat16_tEfNS_4arch4Sm90ELb0ELb0ELb0ELb1ELb1ELb0ELb0ELb0ELb1ELb1ELb0ELb0EEENS1_21CollectiveEpilogueFwdINS6_IJSA_SC_SB_EEES9_SE_SG_Li384ELb1ELb1ELb0ELb0EEENS1_36VarlenDynamicPersistentTileSchedulerILi192ELi128ELi384ELi128ELb0ELb1ELb1ELb0ELb1ELb1EEEEEEEEEvNT_6ParamsE,"",@"SHT_CUDA_INFO"
	.sectionflags	@""
	.align	4


	//----- nvinfo : EIATTR_CUDA_API_VERSION
	.align		4
        /*0000*/ 	.byte	0x04, 0x37
        /*0002*/ 	.short	(.L_101 - .L_100)
.L_100:
        /*0004*/ 	.word	0x00000082


	//----- nvinfo : EIATTR_KPARAM_INFO
	.align		4
.L_101:
        /*0008*/ 	.byte	0x04, 0x17
        /*000a*/ 	.short	(.L_103 - .L_102)
.L_102:
        /*000c*/ 	.word	0x00000000
        /*0010*/ 	.short	0x0000
        /*0012*/ 	.short	0x0070
        /*0014*/ 	.byte	0x00, 0xf0, 0x01, 0x2a


	//----- nvinfo : EIATTR_SPARSE_MMA_MASK
	.align		4
.L_103:
        /*0018*/ 	.byte	0x03, 0x50
        /*001a*/ 	.short	0x0000


	//----- nvinfo : EIATTR_MAXREG_COUNT
	.align		4
        /*001c*/ 	.byte	0x03, 0x1b
        /*001e*/ 	.short	0x0080


	//----- nvinfo : EIATTR_NUM_BARRIERS
	.align		4
        /*0020*/ 	.byte	0x02, 0x4c
        /*0022*/ 	.byte	0x10
	.zero		1


	//----- nvinfo : EIATTR_EXTERNS
	.align		4
        /*0024*/ 	.byte	0x04, 0x0f
        /*0026*/ 	.short	(.L_105 - .L_104)


	//   ....[0]....
	.align		4
.L_104:
        /*0028*/ 	.word	index@(__assertfail)


	//----- nvinfo : EIATTR_ANNOTATIONS
	.align		4
.L_105:
        /*002c*/ 	.byte	0x04, 0x55
        /*002e*/ 	.short	(.L_107 - .L_106)


	//   ....[0]....
.L_106:
        /* <DEDUP_REMOVED lines=31> */
        /*0214*/ 	.byte	0x60, 0xd9, 0x00, 0x00, 0x01, 0x00, 0x00, 0x00, 0x70, 0xd9, 0x00, 0x00


	//----- nvinfo : EIATTR_MERCURY_ISA_VERSION
	.align		4
.L_107:
        /*0220*/ 	.byte	0x03, 0x5f
        /*0222*/ 	.short	0x0101


	//----- nvinfo : EIATTR_UNUSED_LOAD_BYTE_OFFSET
	.align		4
        /*0224*/ 	.byte	0x04, 0x44
        /*0226*/ 	.short	(.L_109 - .L_108)


	//   ....[0]....
.L_108:
        /*0228*/ 	.word	0x00000970
        /*022c*/ 	.word	0x0000fff0


	//   ....[1]....
        /*0230*/ 	.word	0x000063b0
        /*0234*/ 	.word	0x0000fff0


	//----- nvinfo : EIATTR_INT_WARP_WIDE_INSTR_OFFSETS
	.align		4
.L_109:
        /*0238*/ 	.byte	0x04, 0x31
        /*023a*/ 	.short	(.L_111 - .L_110)


	//   ....[0]....
.L_110:
        /*023c*/ 	.word	0x000000c0


	//   ....[1]....
        /*0240*/ 	.word	0x000000d0


	//   ....[2]....
        /*0244*/ 	.word	0x00000170


	//   ....[3]....
        /*0248*/ 	.word	0x00008e20


	//   ....[4]....
        /*024c*/ 	.word	0x00008eb0


	//   ....[5]....
        /*0250*/ 	.word	0x0000bc50


	//   ....[6]....
        /*0254*/ 	.word	0x0000bce0


	//----- nvinfo : EIATTR_COOP_GROUP_MASK_REGIDS
	.align		4
.L_111:
        /*0258*/ 	.byte	0x04, 0x29
        /*025a*/ 	.short	(.L_113 - .L_112)


	//   ....[0]....
.L_112:
        /*025c*/ 	.word	0xffffffff


	//   ....[1]....
        /*0260*/ 	.word	0xffffffff


	//   ....[2]....
        /*0264*/ 	.word	0xffffffff


	//   ....[3]....
        /*0268*/ 	.word	0xffffffff


	//   ....[4]....
        /*026c*/ 	.word	0xffffffff


	//   ....[5]....
        /*0270*/ 	.word	0xffffffff


	//   ....[6]....
        /*0274*/ 	.word	0xffffffff


	//   ....[7]....
        /*0278*/ 	.word	0xffffffff


	//   ....[8]....
        /*027c*/ 	.word	0xffffffff


	//   ....[9]....
        /*0280*/ 	.word	0xffffffff


	//   ....[10]....
        /*0284*/ 	.word	0xffffffff


	//   ....[11]....
        /*0288*/ 	.word	0xffffffff


	//   ....[12]....
        /*028c*/ 	.word	0xffffffff


	//   ....[13]....
        /*0290*/ 	.word	0xffffffff


	//   ....[14]....
        /*0294*/ 	.word	0xffffffff


	//   ....[15]....
        /*0298*/ 	.word	0xffffffff


	//   ....[16]....
        /*029c*/ 	.word	0xffffffff


	//   ....[17]....
        /*02a0*/ 	.word	0xffffffff


	//   ....[18]....
        /*02a4*/ 	.word	0xffffffff


	//   ....[19]....
        /*02a8*/ 	.word	0xffffffff


	//   ....[20]....
        /*02ac*/ 	.word	0xffffffff


	//   ....[21]....
        /*02b0*/ 	.word	0xffffffff


	//   ....[22]....
        /*02b4*/ 	.word	0xffffffff


	//   ....[23]....
        /*02b8*/ 	.word	0xffffffff


	//   ....[24]....
        /*02bc*/ 	.word	0xffffffff


	//   ....[25]....
        /*02c0*/ 	.word	0xffffffff


	//   ....[26]....
        /*02c4*/ 	.word	0xffffffff


	//   ....[27]....
        /*02c8*/ 	.word	0xffffffff


	//   ....[28]....
        /*02cc*/ 	.word	0xffffffff


	//   ....[29]....
        /*02d0*/ 	.word	0xffffffff


	//   ....[30]....
        /*02d4*/ 	.word	0xffffffff


	//   ....[31]....
        /*02d8*/ 	.word	0xffffffff


	//   ....[32]....
        /*02dc*/ 	.word	0xffffffff


	//   ....[33]....
        /*02e0*/ 	.word	0xffffffff


	//   ....[34]....
        /*02e4*/ 	.word	0xffffffff


	//   ....[35]....
        /*02e8*/ 	.word	0xffffffff


	//   ....[36]....
        /*02ec*/ 	.word	0xffffffff


	//   ....[37]....
        /*02f0*/ 	.word	0xffffffff


	//   ....[38]....
        /*02f4*/ 	.word	0xffffffff


	//   ....[39]....
        /*02f8*/ 	.word	0xffffffff


	//   ....[40]....
        /*02fc*/ 	.word	0xffffffff


	//   ....[41]....
        /*0300*/ 	.word	0xffffffff


	//   ....[42]....
        /*0304*/ 	.word	0xffffffff


	//   ....[43]....
        /*0308*/ 	.word	0xffffffff


	//   ....[44]....
        /*030c*/ 	.word	0xffffffff


	//   ....[45]....
        /*0310*/ 	.word	0xffffffff


	//   ....[46]....
        /*0314*/ 	.word	0xffffffff


	//   ....[47]....
        /*0318*/ 	.word	0xffffffff


	//   ....[48]....
        /*031c*/ 	.word	0xffffffff


	//   ....[49]....
        /*0320*/ 	.word	0xffffffff


	//   ....[50]....
        /*0324*/ 	.word	0xffffffff


	//   ....[51]....
        /*0328*/ 	.word	0xffffffff


	//   ....[52]....
        /*032c*/ 	.word	0xffffffff


	//   ....[53]....
        /*0330*/ 	.word	0xffffffff


	//   ....[54]....
        /*0334*/ 	.word	0xffffffff


	//   ....[55]....
        /*0338*/ 	.word	0xffffffff


	//   ....[56]....
        /*033c*/ 	.word	0xffffffff


	//   ....[57]....
        /*0340*/ 	.word	0xffffffff


	//   ....[58]....
        /*0344*/ 	.word	0xffffffff


	//   ....[59]....
        /*0348*/ 	.word	0xffffffff


	//   ....[60]....
        /*034c*/ 	.word	0xffffffff


	//   ....[61]....
        /*0350*/ 	.word	0xffffffff


	//   ....[62]....
        /*0354*/ 	.word	0xffffffff


	//   ....[63]....
        /*0358*/ 	.word	0xffffffff


	//   ....[64]....
        /*035c*/ 	.word	0xffffffff


	//   ....[65]....
        /*0360*/ 	.word	0xffffffff


	//   ....[66]....
        /*0364*/ 	.word	0xffffffff


	//   ....[67]....
        /*0368*/ 	.word	0xffffffff


	//   ....[68]....
        /*036c*/ 	.word	0xffffffff


	//   ....[69]....
        /*0370*/ 	.word	0xffffffff


	//   ....[70]....
        /*0374*/ 	.word	0xffffffff


	//   ....[71]....
        /*0378*/ 	.word	0xffffffff


	//   ....[72]....
        /*037c*/ 	.word	0xffffffff


	//   ....[73]....
        /*0380*/ 	.word	0xffffffff


	//   ....[74]....
        /*0384*/ 	.word	0xffffffff


	//   ....[75]....
        /*0388*/ 	.word	0xffffffff


	//   ....[76]....
        /*038c*/ 	.word	0xffffffff


	//   ....[77]....
        /*0390*/ 	.word	0xffffffff


	//   ....[78]....
        /*0394*/ 	.word	0xffffffff


	//   ....[79]....
        /*0398*/ 	.word	0xffffffff


	//   ....[80]....
        /*039c*/ 	.word	0xffffffff


	//   ....[81]....
        /*03a0*/ 	.word	0xffffffff


	//   ....[82]....
        /*03a4*/ 	.word	0xffffffff


	//   ....[83]....
        /*03a8*/ 	.word	0xffffffff


	//   ....[84]....
        /*03ac*/ 	.word	0xffffffff


	//   ....[85]....
        /*03b0*/ 	.word	0xffffffff


	//   ....[86]....
        /*03b4*/ 	.word	0xffffffff


	//   ....[87]....
        /*03b8*/ 	.word	0xffffffff


	//   ....[88]....
        /*03bc*/ 	.word	0xffffffff


	//   ....[89]....
        /*03c0*/ 	.word	0xffffffff


	//   ....[90]....
        /*03c4*/ 	.word	0xffffffff


	//   ....[91]....
        /*03c8*/ 	.word	0xffffffff


	//   ....[92]....
        /*03cc*/ 	.word	0xffffffff


	//   ....[93]....
        /*03d0*/ 	.word	0xffffffff


	//   ....[94]....
        /*03d4*/ 	.word	0xffffffff


	//   ....[95]....
        /*03d8*/ 	.word	0xffffffff


	//   ....[96]....
        /*03dc*/ 	.word	0xffffffff


	//   ....[97]....
        /*03e0*/ 	.word	0xffffffff


	//   ....[98]....
        /*03e4*/ 	.word	0xffffffff


	//   ....[99]....
        /*03e8*/ 	.word	0xffffffff


	//   ....[100]....
        /*03ec*/ 	.word	0xffffffff


	//   ....[101]....
        /*03f0*/ 	.word	0xffffffff


	//   ....[102]....
        /*03f4*/ 	.word	0xffffffff


	//   ....[103]....
        /*03f8*/ 	.word	0xffffffff


	//   ....[104]....
        /*03fc*/ 	.word	0xffffffff


	//   ....[105]....
        /*0400*/ 	.word	0xffffffff


	//   ....[106]....
        /*0404*/ 	.word	0xffffffff


	//   ....[107]....
        /*0408*/ 	.word	0xffffffff


	//   ....[108]....
        /*040c*/ 	.word	0xffffffff


	//   ....[109]....
        /*0410*/ 	.word	0xffffffff


	//   ....[110]....
        /*0414*/ 	.word	0xffffffff


	//   ....[111]....
        /*0418*/ 	.word	0x0500000f


	//   ....[112]....
        /*041c*/ 	.word	0x0500000f


	//   ....[113]....
        /*0420*/ 	.word	0x0500000f


	//   ....[114]....
        /*0424*/ 	.word	0x0500000f


	//   ....[115]....
        /*0428*/ 	.word	0x0500000f


	//   ....[116]....
        /*042c*/ 	.word	0x0500000f


	//   ....[117]....
        /*0430*/ 	.word	0x0500000f


	//   ....[118]....
        /*0434*/ 	.word	0x0500000f


	//   ....[119]....
        /*0438*/ 	.word	0x0500000f


	//   ....[120]....
        /*043c*/ 	.word	0x0500000f


	//   ....[121]....
        /*0440*/ 	.word	0x0500000f


	//   ....[122]....
        /*0444*/ 	.word	0x0500000f


	//   ....[123]....
        /*0448*/ 	.word	0x0500000f


	//   ....[124]....
        /*044c*/ 	.word	0x0500000f


	//   ....[125]....
        /*0450*/ 	.word	0x0500000f


	//   ....[126]....
        /*0454*/ 	.word	0x0500000f


	//   ....[127]....
        /*0458*/ 	.word	0x0500000f


	//   ....[128]....
        /*045c*/ 	.word	0x0500000f


	//   ....[129]....
        /*0460*/ 	.word	0x0500000f


	//   ....[130]....
        /*0464*/ 	.word	0x0500000f


	//   ....[131]....
        /*0468*/ 	.word	0x0500000f


	//   ....[132]....
        /*046c*/ 	.word	0x0500000f


	//   ....[133]....
        /*0470*/ 	.word	0x0500000f


	//   ....[134]....
        /*0474*/ 	.word	0x0500000f


	//   ....[135]....
        /*0478*/ 	.word	0x0500000f


	//   ....[136]....
        /*047c*/ 	.word	0x0500000f


	//   ....[137]....
        /*0480*/ 	.word	0x0500000f


	//   ....[138]....
        /*0484*/ 	.word	0x0500000f


	//   ....[139]....
        /*0488*/ 	.word	0x0500000f


	//   ....[140]....
        /*048c*/ 	.word	0x0500000f


	//   ....[141]....
        /*0490*/ 	.word	0x0500000f


	//   ....[142]....
        /*0494*/ 	.word	0x0500000f


	//   ....[143]....
        /*0498*/ 	.word	0x0500000f


	//   ....[144]....
        /*049c*/ 	.word	0x0500000f


	//   ....[145]....
        /*04a0*/ 	.word	0x0500000f


	//   ....[146]....
        /*04a4*/ 	.word	0x0500000f


	//   ....[147]....
        /*04a8*/ 	.word	0x0500000f


	//   ....[148]....
        /*04ac*/ 	.word	0x0500000f


	//   ....[149]....
        /*04b0*/ 	.word	0x0500000f


	//   ....[150]....
        /*04b4*/ 	.word	0x0500000f


	//   ....[151]....
        /*04b8*/ 	.word	0x0500000f


	//   ....[152]....
        /*04bc*/ 	.word	0x0500000f


	//   ....[153]....
        /*04c0*/ 	.word	0x0500000f


	//   ....[154]....
        /*04c4*/ 	.word	0x0500000f


	//   ....[155]....
        /*04c8*/ 	.word	0x0500000f


	//   ....[156]....
        /*04cc*/ 	.word	0x0500000f


	//   ....[157]....
        /*04d0*/ 	.word	0x0500000f


	//   ....[158]....
        /*04d4*/ 	.word	0x0500000f


	//   ....[159]....
        /*04d8*/ 	.word	0x0500000f


	//   ....[160]....
        /*04dc*/ 	.word	0x0500000f


	//   ....[161]....
        /*04e0*/ 	.word	0x0500000f


	//   ....[162]....
        /*04e4*/ 	.word	0x0500000f


	//   ....[163]....
        /*04e8*/ 	.word	0x0500000f


	//   ....[164]....
        /*04ec*/ 	.word	0x0500000f


	//   ....[165]....
        /*04f0*/ 	.word	0x0500000f


	//   ....[166]....
        /*04f4*/ 	.word	0x0500000f


	//   ....[167]....
        /*04f8*/ 	.word	0x0500000f


	//   ....[168]....
        /*04fc*/ 	.word	0x0500000f


	//   ....[169]....
        /*0500*/ 	.word	0x0500000f


	//   ....[170]....
        /*0504*/ 	.word	0x0500000f


	//   ....[171]....
        /*0508*/ 	.word	0x0500000f


	//   ....[172]....
        /*050c*/ 	.word	0x0500000f


	//   ....[173]....
        /*0510*/ 	.word	0x0500000f


	//----- nvinfo : EIATTR_COOP_GROUP_INSTR_OFFSETS
	.align		4
.L_113:
        /*0514*/ 	.byte	0x04, 0x28
        /*0516*/ 	.short	(.L_115 - .L_114)


	//   ....[0]....
.L_114:
        /*0518*/ 	.word	0x00000080


	//   ....[1]....
        /*051c*/ 	.word	0x000000b0


	//   ....[2]....
        /*0520*/ 	.word	0x000002d0


	//   ....[3]....
        /*0524*/ 	.word	0x00000430


	//   ....[4]....
        /*0528*/ 	.word	0x00000550


	//   ....[5]....
        /*052c*/ 	.word	0x000006b0


	//   ....[6]....
        /*0530*/ 	.word	0x00001310


	//   ....[7]....
        /*0534*/ 	.word	0x00002340


	//   ....[8]....
        /*0538*/ 	.word	0x00002450


	//   ....[9]....
        /*053c*/ 	.word	0x000027c0


	//   ....[10]....
        /*0540*/ 	.word	0x00002960


	//   ....[11]....
        /*0544*/ 	.word	0x000036f0


	//   ....[12]....
        /*0548*/ 	.word	0x000045c0


	//   ....[13]....
        /*054c*/ 	.word	0x000045d0


	//   ....[14]....
        /*0550*/ 	.word	0x00004600


	//   ....[15]....
        /*0554*/ 	.word	0x00004620


	//   ....[16]....
        /*0558*/ 	.word	0x00005970


	//   ....[17]....
        /*055c*/ 	.word	0x00005a70


	//   ....[18]....
        /*0560*/ 	.word	0x00005ad0


	//   ....[19]....
        /*0564*/ 	.word	0x00005bb0


	//   ....[20]....
        /*0568*/ 	.word	0x00005bc0


	//   ....[21]....
        /*056c*/ 	.word	0x00006d20


	//   ....[22]....
        /*0570*/ 	.word	0x00006d60


	//   ....[23]....
        /*0574*/ 	.word	0x00006d90


	//   ....[24]....
        /*0578*/ 	.word	0x00006dc0


	//   ....[25]....
        /*057c*/ 	.word	0x00007220


	//   ....[26]....
        /*0580*/ 	.word	0x00007250


	//   ....[27]....
        /*0584*/ 	.word	0x00007350


	//   ....[28]....
        /*0588*/ 	.word	0x00007370


	//   ....[29]....
        /*058c*/ 	.word	0x00007b80


	//   ....[30]....
        /*0590*/ 	.word	0x00007b90


	//   ....[31]....
        /*0594*/ 	.word	0x00007c90


	//   ....[32]....
        /*0598*/ 	.word	0x00007cb0


	//   ....[33]....
        /*059c*/ 	.word	0x00007e20


	//   ....[34]....
        /*05a0*/ 	.word	0x00007ff0


	//   ....[35]....
        /*05a4*/ 	.word	0x00008020


	//   ....[36]....
        /*05a8*/ 	.word	0x00008050


	//   ....[37]....
        /*05ac*/ 	.word	0x00008080


	//   ....[38]....
        /*05b0*/ 	.word	0x000080b0


	//   ....[39]....
        /*05b4*/ 	.word	0x000080e0


	//   ....[40]....
        /*05b8*/ 	.word	0x00008230


	//   ....[41]....
        /*05bc*/ 	.word	0x00008260


	//   ....[42]....
        /*05c0*/ 	.word	0x00008290


	//   ....[43]....
        /*05c4*/ 	.word	0x000082c0


	//   ....[44]....
        /*05c8*/ 	.word	0x000082f0


	//   ....[45]....
        /*05cc*/ 	.word	0x00008320


	//   ....[46]....
        /*05d0*/ 	.word	0x000083b0


	//   ....[47]....
        /*05d4*/ 	.word	0x000083e0


	//   ....[48]....
        /*05d8*/ 	.word	0x00008460


	//   ....[49]....
        /*05dc*/ 	.word	0x00009af0


	//   ....[50]....
        /*05e0*/ 	.word	0x00009b10


	//   ....[51]....
        /*05e4*/ 	.word	0x00009bc0


	//   ....[52]....
        /*05e8*/ 	.word	0x00009be0


	//   ....[53]....
        /*05ec*/ 	.word	0x00009c80


	//   ....[54]....
        /*05f0*/ 	.word	0x00009ca0


	//   ....[55]....
        /*05f4*/ 	.word	0x00009cb0


	//   ....[56]....
        /*05f8*/ 	.word	0x00009cc0


	//   ....[57]....
        /*05fc*/ 	.word	0x0000a680


	//   ....[58]....
        /*0600*/ 	.word	0x0000a6a0


	//   ....[59]....
        /*0604*/ 	.word	0x0000a700


	//   ....[60]....
        /*0608*/ 	.word	0x0000a740


	//   ....[61]....
        /*060c*/ 	.word	0x0000a7a0


	//   ....[62]....
        /*0610*/ 	.word	0x0000a7e0


	//   ....[63]....
        /*0614*/ 	.word	0x0000a7f0


	//   ....[64]....
        /*0618*/ 	.word	0x0000a810


	//   ....[65]....
        /*061c*/ 	.word	0x0000a8e0


	//   ....[66]....
        /*0620*/ 	.word	0x0000a920


	//   ....[67]....
        /*0624*/ 	.word	0x0000a930


	//   ....[68]....
        /*0628*/ 	.word	0x0000a950


	//   ....[69]....
        /*062c*/ 	.word	0x0000b210


	//   ....[70]....
        /*0630*/ 	.word	0x0000b220


	//   ....[71]....
        /*0634*/ 	.word	0x0000b240


	//   ....[72]....
        /*0638*/ 	.word	0x0000b2c0


	//   ....[73]....
        /*063c*/ 	.word	0x0000b2d0


	//   ....[74]....
        /*0640*/ 	.word	0x0000b330


	//   ....[75]....
        /*0644*/ 	.word	0x0000b360


	//   ....[76]....
        /*0648*/ 	.word	0x0000b3a0


	//   ....[77]....
        /*064c*/ 	.word	0x0000b690


	//   ....[78]....
        /*0650*/ 	.word	0x0000b6b0


	//   ....[79]....
        /*0654*/ 	.word	0x0000b750


	//   ....[80]....
        /*0658*/ 	.word	0x0000b760


	//   ....[81]....
        /*065c*/ 	.word	0x0000b7f0


	//   ....[82]....
        /*0660*/ 	.word	0x0000b800


	//   ....[83]....
        /*0664*/ 	.word	0x0000b810


	//   ....[84]....
        /*0668*/ 	.word	0x0000b8a0


	//   ....[85]....
        /*066c*/ 	.word	0x0000bed0


	//   ....[86]....
        /*0670*/ 	.word	0x0000bee0


	//   ....[87]....
        /*0674*/ 	.word	0x0000bf70


	//   ....[88]....
        /*0678*/ 	.word	0x0000c010


	//   ....[89]....
        /*067c*/ 	.word	0x0000c030


	//   ....[90]....
        /*0680*/ 	.word	0x0000c0b0


	//   ....[91]....
        /*0684*/ 	.word	0x0000c0d0


	//   ....[92]....
        /*0688*/ 	.word	0x0000c0e0


	//   ....[93]....
        /*068c*/ 	.word	0x0000c4c0


	//   ....[94]....
        /*0690*/ 	.word	0x0000c4f0


	//   ....[95]....
        /*0694*/ 	.word	0x0000c530


	//   ....[96]....
        /*0698*/ 	.word	0x0000c560


	//   ....[97]....
        /*069c*/ 	.word	0x0000c590


	//   ....[98]....
        /*06a0*/ 	.word	0x0000c5c0


	//   ....[99]....
        /*06a4*/ 	.word	0x0000c5f0


	//   ....[100]....
        /*06a8*/ 	.word	0x0000c620


	//   ....[101]....
        /*06ac*/ 	.word	0x0000c7a0


	//   ....[102]....
        /*06b0*/ 	.word	0x0000c7d0


	//   ....[103]....
        /*06b4*/ 	.word	0x0000c800


	//   ....[104]....
        /*06b8*/ 	.word	0x0000c830


	//   ....[105]....
        /*06bc*/ 	.word	0x0000c860


	//   ....[106]....
        /*06c0*/ 	.word	0x0000c890


	//   ....[107]....
        /*06c4*/ 	.word	0x0000c950


	//   ....[108]....
        /*06c8*/ 	.word	0x0000c970


	//   ....[109]....
        /*06cc*/ 	.word	0x0000c9e0


	//   ....[110]....
        /*06d0*/ 	.word	0x0000ce50


	//   ....[111]....
        /*06d4*/ 	.word	0x0000d330


	//   ....[112]....
        /*06d8*/ 	.word	0x0000d420


	//   ....[113]....
        /*06dc*/ 	.word	0x0000d4c0


	//   ....[114]....
        /*06e0*/ 	.word	0x0000d520


	//   ....[115]....
        /*06e4*/ 	.word	0x0000d630


	//   ....[116]....
        /*06e8*/ 	.word	0x0000d6a0


	//   ....[117]....
        /*06ec*/ 	.word	0x0000d7b0


	//   ....[118]....
        /*06f0*/ 	.word	0x0000d820


	//   ....[119]....
        /*06f4*/ 	.word	0x0000d8c0


	//   ....[120]....
        /*06f8*/ 	.word	0x0000d9f0


	//   ....[121]....
        /*06fc*/ 	.word	0x0000da40


	//   ....[122]....
        /*0700*/ 	.word	0x0000dab0


	//   ....[123]....
        /*0704*/ 	.word	0x0000dba0


	//   ....[124]....
        /*0708*/ 	.word	0x0000dc20


	//   ....[125]....
        /*070c*/ 	.word	0x0000dd00


	//   ....[126]....
        /*0710*/ 	.word	0x0000dd80


	//   ....[127]....
        /*0714*/ 	.word	0x0000dde0


	//   ....[128]....
        /*0718*/ 	.word	0x0000dee0


	//   ....[129]....
        /*071c*/ 	.word	0x0000dfe0


	//   ....[130]....
        /*0720*/ 	.word	0x0000e040


	//   ....[131]....
        /*0724*/ 	.word	0x0000e120


	//   ....[132]....
        /*0728*/ 	.word	0x0000e260


	//   ....[133]....
        /*072c*/ 	.word	0x0000e340


	//   ....[134]....
        /*0730*/ 	.word	0x0000e3c0


	//   ....[135]....
        /*0734*/ 	.word	0x0000e4a0


	//   ....[136]....
        /*0738*/ 	.word	0x0000e500


	//   ....[137]....
        /*073c*/ 	.word	0x0000e5d0


	//   ....[138]....
        /*0740*/ 	.word	0x0000e630


	//   ....[139]....
        /*0744*/ 	.word	0x0000e710


	//   ....[140]....
        /*0748*/ 	.word	0x0000e800


	//   ....[141]....
        /*074c*/ 	.word	0x0000e8a0


	//   ....[142]....
        /*0750*/ 	.word	0x0000e900


	//   ....[143]....
        /*0754*/ 	.word	0x0000ea00


	//   ....[144]....
        /*0758*/ 	.word	0x0000ea60


	//   ....[145]....
        /*075c*/ 	.word	0x0000eb60


	//   ....[146]....
        /*0760*/ 	.word	0x0000ebc0


	//   ....[147]....
        /*0764*/ 	.word	0x0000ec90


	//   ....[148]....
        /*0768*/ 	.word	0x0000ede0


	//   ....[149]....
        /*076c*/ 	.word	0x0000ee90


	//   ....[150]....
        /*0770*/ 	.word	0x0000efa0


	//   ....[151]....
        /*0774*/ 	.word	0x0000f080


	//   ....[152]....
        /*0778*/ 	.word	0x0000f0e0


	//   ....[153]....
        /*077c*/ 	.word	0x0000f1d0


	//   ....[154]....
        /*0780*/ 	.word	0x0000f230


	//   ....[155]....
        /*0784*/ 	.word	0x0000f310


	//   ....[156]....
        /*0788*/ 	.word	0x0000f3a0


	//   ....[157]....
        /*078c*/ 	.word	0x0000f440


	//   ....[158]....
        /*0790*/ 	.word	0x0000f560


	//   ....[159]....
        /*0794*/ 	.word	0x0000f5d0


	//   ....[160]....
        /*0798*/ 	.word	0x0000f640


	//   ....[161]....
        /*079c*/ 	.word	0x0000f6b0


	//   ....[162]....
        /*07a0*/ 	.word	0x0000f720


	//   ....[163]....
        /*07a4*/ 	.word	0x0000f7a0


	//   ....[164]....
        /*07a8*/ 	.word	0x0000f830


	//   ....[165]....
        /*07ac*/ 	.word	0x0000f8c0


	//   ....[166]....
        /*07b0*/ 	.word	0x0000f930


	//   ....[167]....
        /*07b4*/ 	.word	0x0000f9a0


	//   ....[168]....
        /*07b8*/ 	.word	0x0000fa10


	//   ....[169]....
        /*07bc*/ 	.word	0x0000fa90


	//   ....[170]....
        /*07c0*/ 	.word	0x0000fb00


	//   ....[171]....
        /*07c4*/ 	.word	0x0000fba0


	//   ....[172]....
        /*07c8*/ 	.word	0x0000fc30


	//   ....[173]....
        /*07cc*/ 	.word	0x0000fd50


	//----- nvinfo : EIATTR_REG_RECONFIG
	.align		4
.L_115:
        /*07d0*/ 	.byte	0x01, 0x54
	.zero		2


	//----- nvinfo : EIATTR_SYSCALL_OFFSETS
	.align		4
        /*07d4*/ 	.byte	0x04, 0x46
        /*07d6*/ 	.short	(.L_117 - .L_116)


	//   ....[0]....
.L_116:
        /*07d8*/ 	.word	0x000014d0


	//   ....[1]....
        /*07dc*/ 	.word	0x00009010


	//   ....[2]....
        /*07e0*/ 	.word	0x00009160


	//   ....[3]....
        /*07e4*/ 	.word	0x00009250


	//   ....[4]....
        /*07e8*/ 	.word	0x0000a100


	//----- nvinfo : EIATTR_MBARRIER_INSTR_OFFSETS
	.align		4
.L_117:
        /*07ec*/ 	.byte	0x04, 0x39
        /*07ee*/ 	.short	(.L_119 - .L_118)


	//   ....[0]....
.L_118:
        /*07f0*/ 	.word	0x00000180
        /*07f4*/ 	.word	0x000000ff
        /*07f8*/ 	.word	0x0002d800
        /*07fc*/ 	.short	0x0100
        /*07fe*/ 	.byte	0x08
	.zero		1


	//   ....[1]....
        /*0800*/ 	.word	0x00000190
        /*0804*/ 	.word	0x000000ff
        /*0808*/ 	.word	0x0002d820
        /*080c*/ 	.short	0x0100
        /*080e*/ 	.byte	0x08
	.zero		1


	//   ....[2]....
        /*0810*/ 	.word	0x00000280
        /*0814*/ 	.word	0x000000ff
        /*0818*/ 	.word	0x0002d830
        /*081c*/ 	.short	0x0100
        /*081e*/ 	.byte	0x08
	.zero		1


	//   ....[3]....
        /*0820*/ 	.word	0x00000290
        /*0824*/ 	.word	0x000000ff
        /*0828*/ 	.word	0x0002d840
        /*082c*/ 	.short	0x0100
        /*082e*/ 	.byte	0x08
	.zero		1


	//   ....[4]....
        /*0830*/ 	.word	0x000002a0
        /*0834*/ 	.word	0x000000ff
        /*0838*/ 	.word	0x0002d838
        /*083c*/ 	.short	0x0100
        /*083e*/ 	.byte	0x08
	.zero		1


	//   ....[5]....
        /*0840*/ 	.word	0x000002b0
        /*0844*/ 	.word	0x000000ff
        /*0848*/ 	.word	0x0002d848
        /*084c*/ 	.short	0x0100
        /*084e*/ 	.byte	0x08
	.zero		1


	//   ....[6]....
        /*0850*/ 	.word	0x000003e0
        /*0854*/ 	.word	0x000000ff
        /*0858*/ 	.word	0x0002d850
        /*085c*/ 	.short	0x0100
        /*085e*/ 	.byte	0x08
	.zero		1


	//   ....[7]....
        /*0860*/ 	.word	0x000003f0
        /*0864*/ 	.word	0x000000ff
        /*0868*/ 	.word	0x0002d860
        /*086c*/ 	.short	0x0100
        /*086e*/ 	.byte	0x08
	.zero		1


	//   ....[8]....
        /*0870*/ 	.word	0x00000400
        /*0874*/ 	.word	0x000000ff
        /*0878*/ 	.word	0x0002d858
        /*087c*/ 	.short	0x0100
        /*087e*/ 	.byte	0x08
	.zero		1


	//   ....[9]....
        /*0880*/ 	.word	0x00000410
        /*0884*/ 	.word	0x000000ff
        /*0888*/ 	.word	0x0002d868
        /*088c*/ 	.short	0x0100
        /*088e*/ 	.byte	0x08
	.zero		1


	//   ....[10]....
        /*0890*/ 	.word	0x00000500
        /*0894*/ 	.word	0x000000ff
        /*0898*/ 	.word	0x0002d870
        /*089c*/ 	.short	0x0100
        /*089e*/ 	.byte	0x06
	.zero		1


	//   ....[11]....
        /*08a0*/ 	.word	0x00000510
        /*08a4*/ 	.word	0x000000ff
        /*08a8*/ 	.word	0x0002d880
        /*08ac*/ 	.short	0x0100
        /*08ae*/ 	.byte	0x06
	.zero		1


	//   ....[12]....
        /*08b0*/ 	.word	0x00000520
        /*08b4*/ 	.word	0x000000ff
        /*08b8*/ 	.word	0x0002d878
        /*08bc*/ 	.short	0x0100
        /*08be*/ 	.byte	0x06
	.zero		1


	//   ....[13]....
        /*08c0*/ 	.word	0x00000530
        /*08c4*/ 	.word	0x000000ff
        /*08c8*/ 	.word	0x0002d888
        /*08cc*/ 	.short	0x0100
        /*08ce*/ 	.byte	0x06
	.zero		1


	//   ....[14]....
        /*08d0*/ 	.word	0x00000660
        /*08d4*/ 	.word	0x000000ff
        /*08d8*/ 	.word	0x0002d890
        /*08dc*/ 	.short	0x0100
        /*08de*/ 	.byte	0x08
	.zero		1


	//   ....[15]....
        /*08e0*/ 	.word	0x00000670
        /*08e4*/ 	.word	0x000000ff
        /*08e8*/ 	.word	0x0002d8a0
        /*08ec*/ 	.short	0x0100
        /*08ee*/ 	.byte	0x08
	.zero		1


	//   ....[16]....
        /*08f0*/ 	.word	0x00000680
        /*08f4*/ 	.word	0x000000ff
        /*08f8*/ 	.word	0x0002d898
        /*08fc*/ 	.short	0x0100
        /*08fe*/ 	.byte	0x08
	.zero		1


	//   ....[17]....
        /*0900*/ 	.word	0x00000690
        /*0904*/ 	.word	0x000000ff
        /*0908*/ 	.word	0x0002d8a8
        /*090c*/ 	.short	0x0100
        /*090e*/ 	.byte	0x08
	.zero		1


	//   ....[18]....
        /*0910*/ 	.word	0x000007c0
        /*0914*/ 	.word	0x000000ff
        /*0918*/ 	.word	0x0002d8b0
        /*091c*/ 	.short	0x0100
        /*091e*/ 	.byte	0x08
	.zero		1


	//   ....[19]....
        /*0920*/ 	.word	0x000007d0
        /*0924*/ 	.word	0x000000ff
        /*0928*/ 	.word	0x0002d8c0
        /*092c*/ 	.short	0x0100
        /*092e*/ 	.byte	0x08
	.zero		1


	//   ....[20]....
        /*0930*/ 	.word	0x000007e0
        /*0934*/ 	.word	0x000000ff
        /*0938*/ 	.word	0x0002d8b8
        /*093c*/ 	.short	0x0100
        /*093e*/ 	.byte	0x08
	.zero		1


	//   ....[21]....
        /*0940*/ 	.word	0x000007f0
        /*0944*/ 	.word	0x000000ff
        /*0948*/ 	.word	0x0002d8c8
        /*094c*/ 	.short	0x0100
        /*094e*/ 	.byte	0x08
	.zero		1


	//   ....[22]....
        /*0950*/ 	.word	0x00001530
        /*0954*/ 	.word	0x000000ff
        /*0958*/ 	.word	0x0002d800
        /*095c*/ 	.short	0x010a
        /*095e*/ 	.byte	0x28
	.zero		1


	//   ....[23]....
        /*0960*/ 	.word	0x000015a0
        /*0964*/ 	.word	0x00000004
        /*0968*/ 	.word	0x0002d830
        /*096c*/ 	.short	0x010a
        /*096e*/ 	.byte	0x3f
	.zero		1


	//   ....[24]....
        /*0970*/ 	.word	0x000015f0
        /*0974*/ 	.word	0x00000004
        /*0978*/ 	.word	0x0002d830
        /*097c*/ 	.short	0x010a
        /*097e*/ 	.byte	0x3f
	.zero		1


	//   ....[25]....
        /*0980*/ 	.word	0x00002560
        /*0984*/ 	.word	0x000000ff
        /*0988*/ 	.word	0x00000000
        /*098c*/ 	.short	0x0101
        /*098e*/ 	.byte	0x06
	.zero		1


	//   ....[26]....
        /*0990*/ 	.word	0x000039a0
        /*0994*/ 	.word	0x000000ff
        /*0998*/ 	.word	0x0002d830
        /*099c*/ 	.short	0x010a
        /*099e*/ 	.byte	0x07
	.zero		1


	//   ....[27]....
        /*09a0*/ 	.word	0x000039e0
        /*09a4*/ 	.word	0x000000ff
        /*09a8*/ 	.word	0x0002d830
        /*09ac*/ 	.short	0x010a
        /*09ae*/ 	.byte	0x07
	.zero		1


	//   ....[28]....
        /*09b0*/ 	.word	0x00003cc0
        /*09b4*/ 	.word	0x000000ff
        /*09b8*/ 	.word	0x0002d850
        /*09bc*/ 	.short	0x010a
        /*09be*/ 	.byte	0x07
	.zero		1


	//   ....[29]....
        /*09c0*/ 	.word	0x00003d00
        /*09c4*/ 	.word	0x000000ff
        /*09c8*/ 	.word	0x0002d850
        /*09cc*/ 	.short	0x010a
        /*09ce*/ 	.byte	0x07
	.zero		1


	//   ....[30]....
        /*09d0*/ 	.word	0x00004230
        /*09d4*/ 	.word	0x000000ff
        /*09d8*/ 	.word	0x00000000
        /*09dc*/ 	.short	0x0101
        /*09de*/ 	.byte	0x07
	.zero		1


	//   ....[31]....
        /*09e0*/ 	.word	0x00005410
        /*09e4*/ 	.word	0x000000ff
        /*09e8*/ 	.word	0x00000000
        /*09ec*/ 	.short	0x0101
        /*09ee*/ 	.byte	0x06
	.zero		1


	//   ....[32]....
        /*09f0*/ 	.word	0x000059e0
        /*09f4*/ 	.word	0x000000ff
        /*09f8*/ 	.word	0x0002d850
        /*09fc*/ 	.short	0x010a
        /*09fe*/ 	.byte	0x04
	.zero		1


	//   ....[33]....
        /*0a00*/ 	.word	0x00005a20
        /*0a04*/ 	.word	0x000000ff
        /*0a08*/ 	.word	0x0002d850
        /*0a0c*/ 	.short	0x010a
        /*0a0e*/ 	.byte	0x04
	.zero		1


	//   ....[34]....
        /*0a10*/ 	.word	0x00006090
        /*0a14*/ 	.word	0x000000ff
        /*0a18*/ 	.word	0x00000000
        /*0a1c*/ 	.short	0x0101
        /*0a1e*/ 	.byte	0x04
	.zero		1


	//   ....[35]....
        /*0a20*/ 	.word	0x00007240
        /*0a24*/ 	.word	0x000000ff
        /*0a28*/ 	.word	0x00000000
        /*0a2c*/ 	.short	0x0101
        /*0a2e*/ 	.byte	0x04
	.zero		1


	//   ....[36]....
        /*0a30*/ 	.word	0x00009850
        /*0a34*/ 	.word	0x00000002
        /*0a38*/ 	.word	0x0002d840
        /*0a3c*/ 	.short	0x010a
        /*0a3e*/ 	.byte	0x3f
	.zero		1


	//   ....[37]....
        /*0a40*/ 	.word	0x00009e00
        /*0a44*/ 	.word	0x00000002
        /*0a48*/ 	.word	0x0002d830
        /*0a4c*/ 	.short	0x0107
        /*0a4e*/ 	.byte	0x3f
	.zero		1


	//   ....[38]....
        /*0a50*/ 	.word	0x00009ed0
        /*0a54*/ 	.word	0x00000002
        /*0a58*/ 	.word	0x0002d830
        /*0a5c*/ 	.short	0x0101
        /*0a5e*/ 	.byte	0x3f
	.zero		1


	//   ....[39]....
        /*0a60*/ 	.word	0x0000aa90
        /*0a64*/ 	.word	0x00000017
        /*0a68*/ 	.word	0x0002d800
        /*0a6c*/ 	.short	0x0107
        /*0a6e*/ 	.byte	0x3f
	.zero		1


	//   ....[40]....
        /*0a70*/ 	.word	0x0000ab80
        /*0a74*/ 	.word	0x00000017
        /*0a78*/ 	.word	0x0002d800
        /*0a7c*/ 	.short	0x0101
        /*0a7e*/ 	.byte	0x3f
	.zero		1


	//   ....[41]....
        /*0a80*/ 	.word	0x0000aba0
        /*0a84*/ 	.word	0x00000017
        /*0a88*/ 	.word	0x0002d820
        /*0a8c*/ 	.short	0x010a
        /*0a8e*/ 	.byte	0x3f
	.zero		1


	//   ....[42]....
        /*0a90*/ 	.word	0x0000afc0
        /*0a94*/ 	.word	0x00000005
        /*0a98*/ 	.word	0x0002d840
        /*0a9c*/ 	.short	0x010a
        /*0a9e*/ 	.byte	0x3f
	.zero		1


	//   ....[43]....
        /*0aa0*/ 	.word	0x0000b450
        /*0aa4*/ 	.word	0x00000005
        /*0aa8*/ 	.word	0x0002d830
        /*0aac*/ 	.short	0x0107
        /*0aae*/ 	.byte	0x3f
	.zero		1


	//   ....[44]....
        /*0ab0*/ 	.word	0x0000b510
        /*0ab4*/ 	.word	0x00000005
        /*0ab8*/ 	.word	0x0002d830
        /*0abc*/ 	.short	0x0101
        /*0abe*/ 	.byte	0x3f
	.zero		1


	//   ....[45]....
        /*0ac0*/ 	.word	0x0000b570
        /*0ac4*/ 	.word	0x00000005
        /*0ac8*/ 	.word	0x0002d860
        /*0acc*/ 	.short	0x010a
        /*0ace*/ 	.byte	0x3f
	.zero		1


	//   ....[46]....
        /*0ad0*/ 	.word	0x0000ba90
        /*0ad4*/ 	.word	0x00000005
        /*0ad8*/ 	.word	0x0002d850
        /*0adc*/ 	.short	0x0107
        /*0ade*/ 	.byte	0x3f
	.zero		1


	//   ....[47]....
        /*0ae0*/ 	.word	0x0000bb90
        /*0ae4*/ 	.word	0x00000005
        /*0ae8*/ 	.word	0x0002d850
        /*0aec*/ 	.short	0x0101
        /*0aee*/ 	.byte	0x3f
	.zero		1


	//   ....[48]....
        /*0af0*/ 	.word	0x0000bd90
        /*0af4*/ 	.word	0x00000000
        /*0af8*/ 	.word	0x0002d860
        /*0afc*/ 	.short	0x010a
        /*0afe*/ 	.byte	0x3f
	.zero		1


	//   ....[49]....
        /*0b00*/ 	.word	0x0000c210
        /*0b04*/ 	.word	0x00000000
        /*0b08*/ 	.word	0x0002d850
        /*0b0c*/ 	.short	0x0107
        /*0b0e*/ 	.byte	0x3f
	.zero		1


	//   ....[50]....
        /*0b10*/ 	.word	0x0000c2e0
        /*0b14*/ 	.word	0x00000000
        /*0b18*/ 	.word	0x0002d850
        /*0b1c*/ 	.short	0x0101
        /*0b1e*/ 	.byte	0x3f
	.zero		1


	//   ....[51]....
        /*0b20*/ 	.word	0x0000cdd0
        /*0b24*/ 	.word	0x00000005
        /*0b28*/ 	.word	0x0002d820
        /*0b2c*/ 	.short	0x010a
        /*0b2e*/ 	.byte	0x3f
	.zero		1


	//   ....[52]....
        /*0b30*/ 	.word	0x0000cf50
        /*0b34*/ 	.word	0x00000003
        /*0b38*/ 	.word	0x0002d840
        /*0b3c*/ 	.short	0x010a
        /*0b3e*/ 	.byte	0x3f
	.zero		1


	//   ....[53]....
        /*0b40*/ 	.word	0x0000cff0
        /*0b44*/ 	.word	0x00000005
        /*0b48*/ 	.word	0x0002d840
        /*0b4c*/ 	.short	0x010a
        /*0b4e*/ 	.byte	0x3f
	.zero		1


	//   ....[54]....
        /*0b50*/ 	.word	0x0000d030
        /*0b54*/ 	.word	0x00000003
        /*0b58*/ 	.word	0x0002d860
        /*0b5c*/ 	.short	0x010a
        /*0b5e*/ 	.byte	0x3f
	.zero		1


	//   ....[55]....
        /*0b60*/ 	.word	0x0000d070
        /*0b64*/ 	.word	0x00000005
        /*0b68*/ 	.word	0x0002d860
        /*0b6c*/ 	.short	0x010a
        /*0b6e*/ 	.byte	0x3f
	.zero		1


	//   ....[56]....
        /*0b70*/ 	.word	0x0000d0e0
        /*0b74*/ 	.word	0x00000003
        /*0b78*/ 	.word	0x0002d800
        /*0b7c*/ 	.short	0x010a
        /*0b7e*/ 	.byte	0x3f
	.zero		1


	//   ....[57]....
        /*0b80*/ 	.word	0x0000d130
        /*0b84*/ 	.word	0x00000004
        /*0b88*/ 	.word	0x0002d830
        /*0b8c*/ 	.short	0x010a
        /*0b8e*/ 	.byte	0x3f
	.zero		1


	//   ....[58]....
        /*0b90*/ 	.word	0x0000d190
        /*0b94*/ 	.word	0x00000003
        /*0b98*/ 	.word	0x0002d830
        /*0b9c*/ 	.short	0x010a
        /*0b9e*/ 	.byte	0x3f
	.zero		1


	//   ....[59]....
        /*0ba0*/ 	.word	0x0000d1f0
        /*0ba4*/ 	.word	0x00000003
        /*0ba8*/ 	.word	0x0002d850
        /*0bac*/ 	.short	0x010a
        /*0bae*/ 	.byte	0x3f
	.zero		1


	//   ....[60]....
        /*0bb0*/ 	.word	0x0000d250
        /*0bb4*/ 	.word	0x00000009
        /*0bb8*/ 	.word	0x0002d850
        /*0bbc*/ 	.short	0x010a
        /*0bbe*/ 	.byte	0x3f
	.zero		1


	//   ....[61]....
        /*0bc0*/ 	.word	0x0000d370
        /*0bc4*/ 	.word	0x00000002
        /*0bc8*/ 	.word	0x0002d840
        /*0bcc*/ 	.short	0x010a
        /*0bce*/ 	.byte	0x3f
	.zero		1


	//   ....[62]....
        /*0bd0*/ 	.word	0x0000e160
        /*0bd4*/ 	.word	0x00000017
        /*0bd8*/ 	.word	0x0002d820
        /*0bdc*/ 	.short	0x010a
        /*0bde*/ 	.byte	0x3f
	.zero		1


	//   ....[63]....
        /*0be0*/ 	.word	0x0000e1b0
        /*0be4*/ 	.word	0x00000005
        /*0be8*/ 	.word	0x0002d840
        /*0bec*/ 	.short	0x010a
        /*0bee*/ 	.byte	0x3f
	.zero		1


	//   ....[64]....
        /*0bf0*/ 	.word	0x0000e750
        /*0bf4*/ 	.word	0x00000005
        /*0bf8*/ 	.word	0x0002d860
        /*0bfc*/ 	.short	0x010a
        /*0bfe*/ 	.byte	0x3f
	.zero		1


	//   ....[65]....
        /*0c00*/ 	.word	0x0000ed30
        /*0c04*/ 	.word	0x00000000
        /*0c08*/ 	.word	0x0002d860
        /*0c0c*/ 	.short	0x010a
        /*0c0e*/ 	.byte	0x3f
	.zero		1


	//   ....[66]....
        /*0c10*/ 	.word	0x0000fc70
        /*0c14*/ 	.word	0x00000005
        /*0c18*/ 	.word	0x0002d820
        /*0c1c*/ 	.short	0x010a
        /*0c1e*/ 	.byte	0x3f
	.zero		1


	//   ....[67]....
        /*0c20*/ 	.word	0x0000fe10
        /*0c24*/ 	.word	0x00000003
        /*0c28*/ 	.word	0x0002d840
        /*0c2c*/ 	.short	0x010a
        /*0c2e*/ 	.byte	0x3f
	.zero		1


	//   ....[68]....
        /*0c30*/ 	.word	0x0000fe60
        /*0c34*/ 	.word	0x00000005
        /*0c38*/ 	.word	0x0002d840
        /*0c3c*/ 	.short	0x010a
        /*0c3e*/ 	.byte	0x3f
	.zero		1


	//   ....[69]....
        /*0c40*/ 	.word	0x0000feb0
        /*0c44*/ 	.word	0x00000003
        /*0c48*/ 	.word	0x0002d860
        /*0c4c*/ 	.short	0x010a
        /*0c4e*/ 	.byte	0x3f
	.zero		1


	//----- nvinfo : EIATTR_NUM_MBARRIERS
	.align		4
.L_119:
        /*0c50*/ 	.byte	0x03, 0x38
        /*0c52*/ 	.short	0x0016


	//----- nvinfo : EIATTR_EXIT_INSTR_OFFSETS
	.align		4
        /*0c54*/ 	.byte	0x04, 0x1c
        /*0c56*/ 	.short	(.L_121 - .L_120)


	//   ....[0]....
.L_120:
        /*0c58*/ 	.word	0x000009a0


	//   ....[1]....
        /*0c5c*/ 	.word	0x00007dd0


	//   ....[2]....
        /*0c60*/ 	.word	0x0000d0c0


	//----- nvinfo : EIATTR_MAX_THREADS
	.align		4
.L_121:
        /*0c64*/ 	.byte	0x04, 0x05
        /*0c66*/ 	.short	(.L_123 - .L_122)
.L_122:
        /*0c68*/ 	.word	0x00000200
        /*0c6c*/ 	.word	0x00000001
        /*0c70*/ 	.word	0x00000001


	//----- nvinfo : EIATTR_CRS_STACK_SIZE
	.align		4
.L_123:
        /*0c74*/ 	.byte	0x04, 0x1e
        /*0c76*/ 	.short	(.L_125 - .L_124)
.L_124:
        /*0c78*/ 	.word	0x00000000


	//----- nvinfo : EIATTR_CBANK_PARAM_SIZE
	.align		4
.L_125:
        /*0c7c*/ 	.byte	0x03, 0x19
        /*0c7e*/ 	.short	0x0af0


	//----- nvinfo : EIATTR_PARAM_CBANK
	.align		4
        /*0c80*/ 	.byte	0x04, 0x0a
        /*0c82*/ 	.short	(.L_127 - .L_126)
	.align		4
.L_126:
        /*0c84*/ 	.word	index@(.nv.constant0._ZN7cutlass13device_kernelIN5flash11enable_sm90INS1_16FlashAttnFwdSm90INS1_25CollectiveMainloopFwdSm90ILi2EN4cute5tupleIJNS5_1CILi1EEES8_S8_EEENS6_IJNS7_ILi192EEENS7_ILi128EEENS7_ILi96EEEEEELi96ENS_10bfloat16_tEfNS_4arch4Sm90ELb0ELb0ELb0ELb1ELb1ELb0ELb0ELb0ELb1ELb1ELb0ELb0EEENS1_21CollectiveEpilogueFwdINS6_IJSA_SC_SB_EEES9_SE_SG_Li384ELb1ELb1ELb0ELb0EEENS1_36VarlenDynamicPersistentTileSchedulerILi192ELi128ELi384ELi128ELb0ELb1ELb1ELb0ELb1ELb1EEEEEEEEEvNT_6ParamsE)
        /*0c88*/ 	.short	0x0210
        /*0c8a*/ 	.short	0x0af0


	//----- nvinfo : EIATTR_SW_WAR
	.align		4
.L_127:
        /*0c8c*/ 	.byte	0x04, 0x36
        /*0c8e*/ 	.short	(.L_129 - .L_128)
.L_128:
        /*0c90*/ 	.word	0x00000008
.L_129:


//--------------------- .nv.info._ZN7cutlass13device_kernelIN5flash11enable_sm90INS1_16FlashAttnFwdSm90INS1_25CollectiveMainloopFwdSm90ILi2EN4cute5tupleIJNS5_1CILi1EEES8_S8_EEENS6_IJNS7_ILi192EEENS7_ILi128EEENS7_ILi96EEEEEELi96ENS_10bfloat16_tEfNS_4arch4Sm90ELb0ELb0ELb0ELb1ELb1ELb1ELb0ELb0ELb1ELb1ELb0ELb0EEENS1_21CollectiveEpilogueFwdINS6_IJSA_SC_SB_EEES9_SE_SG_Li384ELb1ELb1ELb0ELb0EEENS1_36VarlenDynamicPersistentTileSchedulerILi192ELi128ELi384ELi128ELb0ELb1ELb1ELb0ELb1ELb1EEEEEEEEEvNT_6ParamsE --------------------------
	.section	.nv.info._ZN7cutlass13device_kernelIN5flash11enable_sm90INS1_16FlashAttnFwdSm90INS1_25CollectiveMainloopFwdSm90ILi2EN4cute5tupleIJNS5_1CILi1EEES8_S8_EEENS6_IJNS7_ILi192EEENS7_ILi128EEENS7_ILi96EEEEEELi96ENS_10bfloat16_tEfNS_4arch4Sm90ELb0ELb0ELb0ELb1ELb1ELb1ELb0ELb0ELb1ELb1ELb0ELb0EEENS1_21CollectiveEpilogueFwdINS6_IJSA_SC_SB_EEES9_SE_SG_Li384ELb1ELb1ELb0ELb0EEENS1_36VarlenDynamicPersistentTileSchedulerILi192ELi128ELi384ELi128ELb0ELb1ELb1ELb0ELb1ELb1EEEEEEEEEvNT_6ParamsE,"",@"SHT_CUDA_INFO"
	.sectionflags	@""
	.align	4


	//----- nvinfo : EIATTR_CUDA_API_VERSION
	.align		4
        /*0000*/ 	.byte	0x04, 0x37
        /*0002*/ 	.short	(.L_131 - .L_130)
.L_130:
        /*0004*/ 	.word	0x00000082


	//----- nvinfo : EIATTR_KPARAM_INFO
	.align		4
.L_131:
        /*0008*/ 	.byte	0x04, 0x17
        /*000a*/ 	.short	(.L_133 - .L_132)
.L_132:
        /*000c*/ 	.word	0x00000000
        /*0010*/ 	.short	0x0000
        /*0012*/ 	.short	0x0070
        /*0014*/ 	.byte	0x00, 0xf0, 0x01, 0x2a


	//----- nvinfo : EIATTR_SPARSE_MMA_MASK
	.align		4
.L_133:
        /*0018*/ 	.byte	0x03, 0x50
        /*001a*/ 	.short	0x0000


	//----- nvinfo : EIATTR_MAXREG_COUNT
	.align		4
        /*001c*/ 	.byte	0x03, 0x1b
        /*001e*/ 	.short	0x0080


	//----- nvinfo : EIATTR_NUM_BARRIERS
	.align		4
        /*0020*/ 	.byte	0x02, 0x4c
        /*0022*/ 	.byte	0x10
	.zero		1


	//----- nvinfo : EIATTR_EXTERNS
	.align		4
        /*0024*/ 	.byte	0x04, 0x0f
        /*0026*/ 	.short	(.L_135 - .L_134)


	//   ....[0]....
	.align		4
.L_134:
        /*0028*/ 	.word	index@(__assertfail)


	//----- nvinfo : EIATTR_ANNOTATIONS
	.align		4
.L_135:
        /*002c*/ 	.byte	0x04, 0x55
        /*002e*/ 	.short	(.L_137 - .L_136)


	//   ....[0]....
.L_136:
        /* <DEDUP_REMOVED lines=89> */


	//----- nvinfo : EIATTR_MERCURY_ISA_VERSION
	.align		4
.L_137:
        /*05a8*/ 	.byte	0x03, 0x5f
        /*05aa*/ 	.short	0x0101


	//----- nvinfo : EIATTR_UNUSED_LOAD_BYTE_OFFSET
	.align		4
        /*05ac*/ 	.byte	0x04, 0x44
        /*05ae*/ 	.short	(.L_139 - .L_138)


	//   ....[0]....
.L_138:
        /*05b0*/ 	.word	0x00000a90
        /*05b4*/ 	.word	0x0000fff0


	//   ....[1]....
        /*05b8*/ 	.word	0x00010950
        /*05bc*/ 	.word	0x0000fff0


	//----- nvinfo : EIATTR_INT_WARP_WIDE_INSTR_OFFSETS
	.align		4
.L_139:
        /*05c0*/ 	.byte	0x04, 0x31
        /*05c2*/ 	.short	(.L_141 - .L_140)


	//   ....[0]....
.L_140:
        /*05c4*/ 	.word	0x00000130


	//   ....[1]....
        /*05c8*/ 	.word	0x00000170


	//   ....[2]....
        /*05cc*/ 	.word	0x000001e0


	//   ....[3]....
        /*05d0*/ 	.word	0x00014d60


	//   ....[4]....
        /*05d4*/ 	.word	0x00014df0


	//   ....[5]....
        /*05d8*/ 	.word	0x00017b50


	//   ....[6]....
        /*05dc*/ 	.word	0x00017be0


	//----- nvinfo : EIATTR_COOP_GROUP_MASK_REGIDS
	.align		4
.L_141:
        /*05e0*/ 	.byte	0x04, 0x29
        /*05e2*/ 	.short	(.L_143 - .L_142)


	//   ....[0]....
.L_142:
        /*05e4*/ 	.word	0xffffffff


	//   ....[1]....
        /*05e8*/ 	.word	0xffffffff


	//   ....[2]....
        /*05ec*/ 	.word	0xffffffff


	//   ....[3]....
        /*05f0*/ 	.word	0xffffffff


	//   ....[4]....
        /*05f4*/ 	.word	0xffffffff


	//   ....[5]....
        /*05f8*/ 	.word	0xffffffff


	//   ....[6]....
        /*05fc*/ 	.word	0xffffffff


	//   ....[7]....
        /*0600*/ 	.word	0xffffffff


	//   ....[8]....
        /*0604*/ 	.word	0xffffffff


	//   ....[9]....
        /*0608*/ 	.word	0xffffffff


	//   ....[10]....
        /*060c*/ 	.word	0xffffffff


	//   ....[11]....
        /*0610*/ 	.word	0xffffffff


	//   ....[12]....
        /*0614*/ 	.word	0xffffffff


	//   ....[13]....
        /*0618*/ 	.word	0xffffffff


	//   ....[14]....
        /*061c*/ 	.word	0xffffffff


	//   ....[15]....
        /*0620*/ 	.word	0xffffffff


	//   ....[16]....
        /*0624*/ 	.word	0xffffffff


	//   ....[17]....
        /*0628*/ 	.word	0xffffffff


	//   ....[18]....
        /*062c*/ 	.word	0xffffffff


	//   ....[19]....
        /*0630*/ 	.word	0xffffffff


	//   ....[20]....
        /*0634*/ 	.word	0xffffffff


	//   ....[21]....
        /*0638*/ 	.word	0xffffffff


	//   ....[22]....
        /*063c*/ 	.word	0xffffffff


	//   ....[23]....
        /*0640*/ 	.word	0xffffffff


	//   ....[24]....
        /*0644*/ 	.word	0xffffffff


	//   ....[25]....
        /*0648*/ 	.word	0xffffffff


	//   ....[26]....
        /*064c*/ 	.word	0xffffffff


	//   ....[27]....
        /*0650*/ 	.word	0xffffffff


	//   ....[28]....
        /*0654*/ 	.word	0xffffffff


	//   ....[29]....
        /*0658*/ 	.word	0xffffffff


	//   ....[30]....
        /*065c*/ 	.word	0xffffffff


	//   ....[31]....
        /*0660*/ 	.word	0xffffffff


	//   ....[32]....
        /*0664*/ 	.word	0xffffffff


	//   ....[33]....
        /*0668*/ 	.word	0xffffffff


	//   ....[34]....
        /*066c*/ 	.word	0xffffffff


	//   ....[35]....
        /*0670*/ 	.word	0xffffffff


	//   ....[36]....
        /*0674*/ 	.word	0xffffffff


	//   ....[37]....
        /*0678*/ 	.word	0xffffffff


	//   ....[38]....
        /*067c*/ 	.word	0xffffffff


	//   ....[39]....
        /*0680*/ 	.word	0xffffffff


	//   ....[40]....
        /*0684*/ 	.word	0xffffffff


	//   ....[41]....
        /*0688*/ 	.word	0xffffffff


	//   ....[42]....
        /*068c*/ 	.word	0xffffffff


	//   ....[43]....
        /*0690*/ 	.word	0xffffffff


	//   ....[44]....
        /*0694*/ 	.word	0xffffffff


	//   ....[45]....
        /*0698*/ 	.word	0xffffffff


	//   ....[46]....
        /*069c*/ 	.word	0xffffffff


	//   ....[47]....
        /*06a0*/ 	.word	0xffffffff


	//   ....[48]....
        /*06a4*/ 	.word	0xffffffff


	//   ....[49]....
        /*06a8*/ 	.word	0xffffffff


	//   ....[50]....
        /*06ac*/ 	.word	0xffffffff


	//   ....[51]....
        /*06b0*/ 	.word	0xffffffff


	//   ....[52]....
        /*06b4*/ 	.word	0xffffffff


	//   ....[53]....
        /*06b8*/ 	.word	0xffffffff


	//   ....[54]....
        /*06bc*/ 	.word	0xffffffff


	//   ....[55]....
        /*06c0*/ 	.word	0xffffffff


	//   ....[56]....
        /*06c4*/ 	.word	0xffffffff


	//   ....[57]....
        /*06c8*/ 	.word	0xffffffff


	//   ....[58]....
        /*06cc*/ 	.word	0xffffffff


	//   ....[59]....
        /*06d0*/ 	.word	0xffffffff


	//   ....[60]....
        /*06d4*/ 	.word	0xffffffff


	//   ....[61]....
        /*06d8*/ 	.word	0xffffffff


	//   ....[62]....
        /*06dc*/ 	.word	0xffffffff


	//   ....[63]....
        /*06e0*/ 	.word	0xffffffff


	//   ....[64]....
        /*06e4*/ 	.word	0xffffffff


	//   ....[65]....
        /*06e8*/ 	.word	0xffffffff


	//   ....[66]....
        /*06ec*/ 	.word	0xffffffff


	//   ....[67]....
        /*06f0*/ 	.word	0xffffffff


	//   ....[68]....
        /*06f4*/ 	.word	0xffffffff


	//   ....[69]....
        /*06f8*/ 	.word	0xffffffff


	//   ....[70]....
        /*06fc*/ 	.word	0xffffffff


	//   ....[71]....
        /*0700*/ 	.word	0xffffffff


	//   ....[72]....
        /*0704*/ 	.word	0xffffffff


	//   ....[73]....
        /*0708*/ 	.word	0xffffffff


	//   ....[74]....
        /*070c*/ 	.word	0xffffffff


	//   ....[75]....
        /*0710*/ 	.word	0xffffffff


	//   ....[76]....
        /*0714*/ 	.word	0xffffffff


	//   ....[77]....
        /*0718*/ 	.word	0xffffffff


	//   ....[78]....
        /*071c*/ 	.word	0xffffffff


	//   ....[79]....
        /*0720*/ 	.word	0xffffffff


	//   ....[80]....
        /*0724*/ 	.word	0xffffffff


	//   ....[81]....
        /*0728*/ 	.word	0xffffffff


	//   ....[82]....
        /*072c*/ 	.word	0xffffffff


	//   ....[83]....
        /*0730*/ 	.word	0xffffffff


	//   ....[84]....
        /*0734*/ 	.word	0xffffffff


	//   ....[85]....
        /*0738*/ 	.word	0xffffffff


	//   ....[86]....
        /*073c*/ 	.word	0xffffffff


	//   ....[87]....
        /*0740*/ 	.word	0xffffffff


	//   ....[88]....
        /*0744*/ 	.word	0xffffffff


	//   ....[89]....
        /*0748*/ 	.word	0xffffffff


	//   ....[90]....
        /*074c*/ 	.word	0xffffffff


	//   ....[91]....
        /*0750*/ 	.word	0xffffffff


	//   ....[92]....
        /*0754*/ 	.word	0xffffffff


	//   ....[93]....
        /*0758*/ 	.word	0xffffffff


	//   ....[94]....
        /*075c*/ 	.word	0xffffffff


	//   ....[95]....
        /*0760*/ 	.word	0xffffffff


	//   ....[96]....
        /*0764*/ 	.word	0xffffffff


	//   ....[97]....
        /*0768*/ 	.word	0xffffffff


	//   ....[98]....
        /*076c*/ 	.word	0xffffffff


	//   ....[99]....
        /*0770*/ 	.word	0xffffffff


	//   ....[100]....
        /*0774*/ 	.word	0xffffffff


	//   ....[101]....
        /*0778*/ 	.word	0xffffffff


	//   ....[102]....
        /*077c*/ 	.word	0xffffffff


	//   ....[103]....
        /*0780*/ 	.word	0xffffffff


	//   ....[104]....
        /*0784*/ 	.word	0xffffffff


	//   ....[105]....
        /*0788*/ 	.word	0xffffffff


	//   ....[106]....
        /*078c*/ 	.word	0xffffffff


	//   ....[107]....
        /*0790*/ 	.word	0xffffffff


	//   ....[108]....
        /*0794*/ 	.word	0xffffffff


	//   ....[109]....
        /*0798*/ 	.word	0xffffffff


	//   ....[110]....
        /*079c*/ 	.word	0xffffffff


	//   ....[111]....
        /*07a0*/ 	.word	0xffffffff


	//   ....[112]....
        /*07a4*/ 	.word	0xffffffff


	//   ....[113]....
        /*07a8*/ 	.word	0xffffffff


	//   ....[114]....
        /*07ac*/ 	.word	0xffffffff


	//   ....[115]....
        /*07b0*/ 	.word	0xffffffff


	//   ....[116]....
        /*07b4*/ 	.word	0xffffffff


	//   ....[117]....
        /*07b8*/ 	.word	0xffffffff


	//   ....[118]....
        /*07bc*/ 	.word	0xffffffff


	//   ....[119]....
        /*07c0*/ 	.word	0xffffffff


	//   ....[120]....
        /*07c4*/ 	.word	0xffffffff


	//   ....[121]....
        /*07c8*/ 	.word	0xffffffff


	//   ....[122]....
        /*07cc*/ 	.word	0xffffffff


	//   ....[123]....
        /*07d0*/ 	.word	0xffffffff


	//   ....[124]....
        /*07d4*/ 	.word	0xffffffff


	//   ....[125]....
        /*07d8*/ 	.word	0xffffffff


	//   ....[126]....
        /*07dc*/ 	.word	0xffffffff


	//   ....[127]....
        /*07e0*/ 	.word	0xffffffff


	//   ....[128]....
        /*07e4*/ 	.word	0xffffffff


	//   ....[129]....
        /*07e8*/ 	.word	0x0500000f


	//   ....[130]....
        /*07ec*/ 	.word	0x0500000f


	//   ....[131]....
        /*07f0*/ 	.word	0x0500000f


	//   ....[132]....
        /*07f4*/ 	.word	0x0500000f


	//   ....[133]....
        /*07f8*/ 	.word	0x0500000f


	//   ....[134]....
        /*07fc*/ 	.word	0x0500000f


	//   ....[135]....
        /*0800*/ 	.word	0x0500000f


	//   ....[136]....
        /*0804*/ 	.word	0x0500000f


	//   ....[137]....
        /*0808*/ 	.word	0x0500000f


	//   ....[138]....
        /*080c*/ 	.word	0x0500000f


	//   ....[139]....
        /*0810*/ 	.word	0x0500000f


	//   ....[140]....
        /*0814*/ 	.word	0x0500000f


	//   ....[141]....
        /*0818*/ 	.word	0x0500000f


	//   ....[142]....
        /*081c*/ 	.word	0x0500000f


	//   ....[143]....
        /*0820*/ 	.word	0x0500000f


	//   ....[144]....
        /*0824*/ 	.word	0x0500000f


	//   ....[145]....
        /*0828*/ 	.word	0x0500000f


	//   ....[146]....
        /*082c*/ 	.word	0x0500000f


	//   ....[147]....
        /*0830*/ 	.word	0x0500000f


	//   ....[148]....
        /*0834*/ 	.word	0x0500000f


	//   ....[149]....
        /*0838*/ 	.word	0x0500000f


	//   ....[150]....
        /*083c*/ 	.word	0x0500000f


	//   ....[151]....
        /*0840*/ 	.word	0x0500000f


	//   ....[152]....
        /*0844*/ 	.word	0x0500000f


	//   ....[153]....
        /*0848*/ 	.word	0x0500000f


	//   ....[154]....
        /*084c*/ 	.word	0x0500000f


	//   ....[155]....
        /*0850*/ 	.word	0x0500000f


	//   ....[156]....
        /*0854*/ 	.word	0x0500000f


	//   ....[157]....
        /*0858*/ 	.word	0x0500000f


	//   ....[158]....
        /*085c*/ 	.word	0x0500000f


	//   ....[159]....
        /*0860*/ 	.word	0x0500000f


	//   ....[160]....
        /*0864*/ 	.word	0x0500000f


	//   ....[161]....
        /*0868*/ 	.word	0x0500000f


	//   ....[162]....
        /*086c*/ 	.word	0x0500000f


	//   ....[163]....
        /*0870*/ 	.word	0x0500000f


	//   ....[164]....
        /*0874*/ 	.word	0x0500000f


	//   ....[165]....
        /*0878*/ 	.word	0x0500000f


	//   ....[166]....
        /*087c*/ 	.word	0x0500000f


	//   ....[167]....
        /*0880*/ 	.word	0x0500000f


	//   ....[168]....
        /*0884*/ 	.word	0x0500000f


	//   ....[169]....
        /*0888*/ 	.word	0x0500000f


	//   ....[170]....
        /*088c*/ 	.word	0x0500000f


	//   ....[171]....
        /*0890*/ 	.word	0x0500000f


	//   ....[172]....
        /*0894*/ 	.word	0x0500000f


	//   ....[173]....
        /*0898*/ 	.word	0x0500000f


	//   ....[174]....
        /*089c*/ 	.word	0x0500000f


	//   ....[175]....
        /*08a0*/ 	.word	0x0500000f


	//   ....[176]....
        /*08a4*/ 	.word	0x0500000f


	//   ....[177]....
        /*08a8*/ 	.word	0x0500000f


	//   ....[178]....
        /*08ac*/ 	.word	0x0500000f


	//   ....[179]....
        /*08b0*/ 	.word	0x0500000f


	//   ....[180]....
        /*08b4*/ 	.word	0x0500000f


	//   ....[181]....
        /*08b8*/ 	.word	0x0500000f


	//   ....[182]....
        /*08bc*/ 	.word	0x0500000f


	//   ....[183]....
        /*08c0*/ 	.word	0x0500000f


	//   ....[184]....
        /*08c4*/ 	.word	0x0500000f


	//   ....[185]....
        /*08c8*/ 	.word	0x0500000f


	//   ....[186]....
        /*08cc*/ 	.word	0x0500000f


	//   ....[187]....
        /*08d0*/ 	.word	0x0500000f


	//   ....[188]....
        /*08d4*/ 	.word	0x0500000f


	//   ....[189]....
        /*08d8*/ 	.word	0x0500000f


	//   ....[190]....
        /*08dc*/ 	.word	0x0500000f


	//   ....[191]....
        /*08e0*/ 	.word	0x0500000f


	//   ....[192]....
        /*08e4*/ 	.word	0x0500000f


	//   ....[193]....
        /*08e8*/ 	.word	0x0500000f


	//   ....[194]....
        /*08ec*/ 	.word	0x0500000f


	//   ....[195]....
        /*08f0*/ 	.word	0x0500000f


	//   ....[196]....
        /*08f4*/ 	.word	0x0500000f


	//   ....[197]....
        /*08f8*/ 	.word	0x0500000f


	//   ....[198]....
        /*08fc*/ 	.word	0x0500000f


	//   ....[199]....
        /*0900*/ 	.word	0x0500000f


	//   ....[200]....
        /*0904*/ 	.word	0x0500000f


	//   ....[201]....
        /*0908*/ 	.word	0x0500000f


	//   ....[202]....
        /*090c*/ 	.word	0x0500000f


	//   ....[203]....
        /*0910*/ 	.word	0x0500000f


	//   ....[204]....
        /*0914*/ 	.word	0x0500000f


	//   ....[205]....
        /*0918*/ 	.word	0x0500000f


	//   ....[206]....
        /*091c*/ 	.word	0x0500000f


	//   ....[207]....
        /*0920*/ 	.word	0x0500000f


	//   ....[208]....
        /*0924*/ 	.word	0x0500000f


	//   ....[209]....
        /*0928*/ 	.word	0x0500000f


	//   ....[210]....
        /*092c*/ 	.word	0x0500000f


	//   ....[211]....
        /*0930*/ 	.word	0x0500000f


	//----- nvinfo : EIATTR_COOP_GROUP_INSTR_OFFSETS
	.align		4
.L_143:
        /*0934*/ 	.byte	0x04, 0x28
        /*0936*/ 	.short	(.L_145 - .L_144)


	//   ....[0]....
.L_144:
        /*0938*/ 	.word	0x00000070


	//   ....[1]....
        /*093c*/ 	.word	0x00000140


	//   ....[2]....
        /*0940*/ 	.word	0x00000190


	//   ....[3]....
        /*0944*/ 	.word	0x000003c0


	//   ....[4]....
        /*0948*/ 	.word	0x00000520


	//   ....[5]....
        /*094c*/ 	.word	0x00000640


	//   ....[6]....
        /*0950*/ 	.word	0x000007a0


	//   ....[7]....
        /*0954*/ 	.word	0x000031d0


	//   ....[8]....
        /*0958*/ 	.word	0x000031e0


	//   ....[9]....
        /*095c*/ 	.word	0x00004d80


	//   ....[10]....
        /*0960*/ 	.word	0x00004d90


	//   ....[11]....
        /*0964*/ 	.word	0x000067a0


	//   ....[12]....
        /*0968*/ 	.word	0x000067b0


	//   ....[13]....
        /*096c*/ 	.word	0x00006c90


	//   ....[14]....
        /*0970*/ 	.word	0x00006cb0


	//   ....[15]....
        /*0974*/ 	.word	0x000072f0


	//   ....[16]....
        /*0978*/ 	.word	0x000078c0


	//   ....[17]....
        /*097c*/ 	.word	0x000078d0


	//   ....[18]....
        /*0980*/ 	.word	0x000078e0


	//   ....[19]....
        /*0984*/ 	.word	0x000078f0


	//   ....[20]....
        /*0988*/ 	.word	0x00009600


	//   ....[21]....
        /*098c*/ 	.word	0x00009610


	//   ....[22]....
        /*0990*/ 	.word	0x00009620


	//   ....[23]....
        /*0994*/ 	.word	0x00009630


	//   ....[24]....
        /*0998*/ 	.word	0x0000c090


	//   ....[25]....
        /*099c*/ 	.word	0x0000c1c0


	//   ....[26]....
        /*09a0*/ 	.word	0x0000c450


	//   ....[27]....
        /*09a4*/ 	.word	0x0000c4b0


	//   ....[28]....
        /*09a8*/ 	.word	0x0000d640


	//   ....[29]....
        /*09ac*/ 	.word	0x0000e6b0


	//   ....[30]....
        /*09b0*/ 	.word	0x0000e6d0


	//   ....[31]....
        /*09b4*/ 	.word	0x0000e900


	//   ....[32]....
        /*09b8*/ 	.word	0x0000e920


	//   ....[33]....
        /*09bc*/ 	.word	0x0000fcb0


	//   ....[34]....
        /*09c0*/ 	.word	0x0000feb0


	//   ....[35]....
        /*09c4*/ 	.word	0x00010380


	//   ....[36]....
        /*09c8*/ 	.word	0x000103a0


	//   ....[37]....
        /*09cc*/ 	.word	0x000103d0


	//   ....[38]....
        /*09d0*/ 	.word	0x00011300


	//   ....[39]....
        /*09d4*/ 	.word	0x00011340


	//   ....[40]....
        /*09d8*/ 	.word	0x00011380


	//   ....[41]....
        /*09dc*/ 	.word	0x00011390


	//   ....[42]....
        /*09e0*/ 	.word	0x00011920


	//   ....[43]....
        /*09e4*/ 	.word	0x00011940


	//   ....[44]....
        /*09e8*/ 	.word	0x00011a60


	//   ....[45]....
        /*09ec*/ 	.word	0x00011a80


	//   ....[46]....
        /*09f0*/ 	.word	0x000123a0


	//   ....[47]....
        /*09f4*/ 	.word	0x000123b0


	//   ....[48]....
        /*09f8*/ 	.word	0x00012510


	//   ....[49]....
        /*09fc*/ 	.word	0x00012520


	//   ....[50]....
        /*0a00*/ 	.word	0x000126c0


	//   ....[51]....
        /*0a04*/ 	.word	0x00012890


	//   ....[52]....
        /*0a08*/ 	.word	0x000128c0


	//   ....[53]....
        /*0a0c*/ 	.word	0x000128f0


	//   ....[54]....
        /*0a10*/ 	.word	0x00012920


	//   ....[55]....
        /*0a14*/ 	.word	0x00012950


	//   ....[56]....
        /*0a18*/ 	.word	0x00012980


	//   ....[57]....
        /*0a1c*/ 	.word	0x00012af0


	//   ....[58]....
        /*0a20*/ 	.word	0x00012b20


	//   ....[59]....
        /*0a24*/ 	.word	0x00012b50


	//   ....[60]....
        /*0a28*/ 	.word	0x00012b80


	//   ....[61]....
        /*0a2c*/ 	.word	0x00012bb0


	//   ....[62]....
        /*0a30*/ 	.word	0x00012be0


	//   ....[63]....
        /*0a34*/ 	.word	0x00012c70


	//   ....[64]....
        /*0a38*/ 	.word	0x00012ca0


	//   ....[65]....
        /*0a3c*/ 	.word	0x00012d20


	//   ....[66]....
        /*0a40*/ 	.word	0x000138a0


	//   ....[67]....
        /*0a44*/ 	.word	0x000159f0


	//   ....[68]....
        /*0a48*/ 	.word	0x00015a00


	//   ....[69]....
        /*0a4c*/ 	.word	0x00015ac0


	//   ....[70]....
        /*0a50*/ 	.word	0x00015ad0


	//   ....[71]....
        /*0a54*/ 	.word	0x00015b80


	//   ....[72]....
        /*0a58*/ 	.word	0x00015b90


	//   ....[73]....
        /*0a5c*/ 	.word	0x00015ba0


	//   ....[74]....
        /*0a60*/ 	.word	0x00015bb0


	//   ....[75]....
        /*0a64*/ 	.word	0x000165b0


	//   ....[76]....
        /*0a68*/ 	.word	0x000165c0


	//   ....[77]....
        /*0a6c*/ 	.word	0x00016680


	//   ....[78]....
        /*0a70*/ 	.word	0x000166a0


	//   ....[79]....
        /*0a74*/ 	.word	0x00016740


	//   ....[80]....
        /*0a78*/ 	.word	0x00016760


	//   ....[81]....
        /*0a7c*/ 	.word	0x00016770


	//   ....[82]....
        /*0a80*/ 	.word	0x00016780


	//   ....[83]....
        /*0a84*/ 	.word	0x000168a0


	//   ....[84]....
        /*0a88*/ 	.word	0x000168b0


	//   ....[85]....
        /*0a8c*/ 	.word	0x000168c0


	//   ....[86]....
        /*0a90*/ 	.word	0x00016950


	//   ....[87]....
        /*0a94*/ 	.word	0x00017150


	//   ....[88]....
        /*0a98*/ 	.word	0x00017160


	//   ....[89]....
        /*0a9c*/ 	.word	0x00017180


	//   ....[90]....
        /*0aa0*/ 	.word	0x00017200


	//   ....[91]....
        /*0aa4*/ 	.word	0x00017210


	//   ....[92]....
        /*0aa8*/ 	.word	0x00017270


	//   ....[93]....
        /*0aac*/ 	.word	0x000172a0


	//   ....[94]....
        /*0ab0*/ 	.word	0x000172e0


	//   ....[95]....
        /*0ab4*/ 	.word	0x00017590


	//   ....[96]....
        /*0ab8*/ 	.word	0x000175b0


	//   ....[97]....
        /*0abc*/ 	.word	0x00017650


	//   ....[98]....
        /*0ac0*/ 	.word	0x00017660


	//   ....[99]....
        /*0ac4*/ 	.word	0x000176f0


	//   ....[100]....
        /*0ac8*/ 	.word	0x00017700


	//   ....[101]....
        /*0acc*/ 	.word	0x00017710


	//   ....[102]....
        /*0ad0*/ 	.word	0x000177a0


	//   ....[103]....
        /*0ad4*/ 	.word	0x00017d90


	//   ....[104]....
        /*0ad8*/ 	.word	0x00017da0


	//   ....[105]....
        /*0adc*/ 	.word	0x00017e30


	//   ....[106]....
        /*0ae0*/ 	.word	0x00017ed0


	//   ....[107]....
        /*0ae4*/ 	.word	0x00017ef0


	//   ....[108]....
        /*0ae8*/ 	.word	0x00017f70


	//   ....[109]....
        /*0aec*/ 	.word	0x00017f90


	//   ....[110]....
        /*0af0*/ 	.word	0x00017fa0


	//   ....[111]....
        /*0af4*/ 	.word	0x000183a0


	//   ....[112]....
        /*0af8*/ 	.word	0x000183d0


	//   ....[113]....
        /*0afc*/ 	.word	0x00018410


	//   ....[114]....
        /*0b00*/ 	.word	0x00018440


	//   ....[115]....
        /*0b04*/ 	.word	0x00018470


	//   ....[116]....
        /*0b08*/ 	.word	0x000184a0


	//   ....[117]....
        /*0b0c*/ 	.word	0x000184d0


	//   ....[118]....
        /*0b10*/ 	.word	0x00018500


	//   ....[119]....
        /*0b14*/ 	.word	0x00018680


	//   ....[120]....
        /*0b18*/ 	.word	0x000186b0


	//   ....[121]....
        /*0b1c*/ 	.word	0x000186e0


	//   ....[122]....
        /*0b20*/ 	.word	0x00018710


	//   ....[123]....
        /*0b24*/ 	.word	0x00018740


	//   ....[124]....
        /*0b28*/ 	.word	0x00018770


	//   ....[125]....
        /*0b2c*/ 	.word	0x00018830


	//   ....[126]....
        /*0b30*/ 	.word	0x00018850


	//   ....[127]....
        /*0b34*/ 	.word	0x000188c0


	//   ....[128]....
        /*0b38*/ 	.word	0x00018d30


	//   ....[129]....
        /*0b3c*/ 	.word	0x00019070


	//   ....[130]....
        /*0b40*/ 	.word	0x00019100


	//   ....[131]....
        /*0b44*/ 	.word	0x000191f0


	//   ....[132]....
        /*0b48*/ 	.word	0x00019280


	//   ....[133]....
        /*0b4c*/ 	.word	0x00019360


	//   ....[134]....
        /*0b50*/ 	.word	0x000193f0


	//   ....[135]....
        /*0b54*/ 	.word	0x00019530


	//   ....[136]....
        /*0b58*/ 	.word	0x000195e0


	//   ....[137]....
        /*0b5c*/ 	.word	0x00019670


	//   ....[138]....
        /*0b60*/ 	.word	0x000196c0


	//   ....[139]....
        /*0b64*/ 	.word	0x00019710


	//   ....[140]....
        /*0b68*/ 	.word	0x00019800


	//   ....[141]....
        /*0b6c*/ 	.word	0x00019890


	//   ....[142]....
        /*0b70*/ 	.word	0x000198e0


	//   ....[143]....
        /*0b74*/ 	.word	0x00019930


	//   ....[144]....
        /*0b78*/ 	.word	0x00019b50


	//   ....[145]....
        /*0b7c*/ 	.word	0x00019ba0


	//   ....[146]....
        /*0b80*/ 	.word	0x00019c30


	//   ....[147]....
        /*0b84*/ 	.word	0x00019cc0


	//   ....[148]....
        /*0b88*/ 	.word	0x00019d80


	//   ....[149]....
        /*0b8c*/ 	.word	0x0001a060


	//   ....[150]....
        /*0b90*/ 	.word	0x0001a150


	//   ....[151]....
        /*0b94*/ 	.word	0x0001a1e0


	//   ....[152]....
        /*0b98*/ 	.word	0x0001a240


	//   ....[153]....
        /*0b9c*/ 	.word	0x0001a360


	//   ....[154]....
        /*0ba0*/ 	.word	0x0001a3c0


	//   ....[155]....
        /*0ba4*/ 	.word	0x0001a4e0


	//   ....[156]....
        /*0ba8*/ 	.word	0x0001a540


	//   ....[157]....
        /*0bac*/ 	.word	0x0001a5f0


	//   ....[158]....
        /*0bb0*/ 	.word	0x0001a710


	//   ....[159]....
        /*0bb4*/ 	.word	0x0001a780


	//   ....[160]....
        /*0bb8*/ 	.word	0x0001a7e0


	//   ....[161]....
        /*0bbc*/ 	.word	0x0001a8f0


	//   ....[162]....
        /*0bc0*/ 	.word	0x0001a950


	//   ....[163]....
        /*0bc4*/ 	.word	0x0001aa70


	//   ....[164]....
        /*0bc8*/ 	.word	0x0001aad0


	//   ....[165]....
        /*0bcc*/ 	.word	0x0001ab70


	//   ....[166]....
        /*0bd0*/ 	.word	0x0001ac40


	//   ....[167]....
        /*0bd4*/ 	.word	0x0001ad40


	//   ....[168]....
        /*0bd8*/ 	.word	0x0001ada0


	//   ....[169]....
        /*0bdc*/ 	.word	0x0001ae40


	//   ....[170]....
        /*0be0*/ 	.word	0x0001afe0


	//   ....[171]....
        /*0be4*/ 	.word	0x0001b0c0


	//   ....[172]....
        /*0be8*/ 	.word	0x0001b140


	//   ....[173]....
        /*0bec*/ 	.word	0x0001b220


	//   ....[174]....
        /*0bf0*/ 	.word	0x0001b280


	//   ....[175]....
        /*0bf4*/ 	.word	0x0001b350


	//   ....[176]....
        /*0bf8*/ 	.word	0x0001b3b0


	//   ....[177]....
        /*0bfc*/ 	.word	0x0001b490


	//   ....[178]....
        /*0c00*/ 	.word	0x0001b580


	//   ....[179]....
        /*0c04*/ 	.word	0x0001b620


	//   ....[180]....
        /*0c08*/ 	.word	0x0001b680


	//   ....[181]....
        /*0c0c*/ 	.word	0x0001b780


	//   ....[182]....
        /*0c10*/ 	.word	0x0001b7e0


	//   ....[183]....
        /*0c14*/ 	.word	0x0001b8e0


	//   ....[184]....
        /*0c18*/ 	.word	0x0001b940


	//   ....[185]....
        /*0c1c*/ 	.word	0x0001ba10


	//   ....[186]....
        /*0c20*/ 	.word	0x0001bb60


	//   ....[187]....
        /*0c24*/ 	.word	0x0001bc10


	//   ....[188]....
        /*0c28*/ 	.word	0x0001bd20


	//   ....[189]....
        /*0c2c*/ 	.word	0x0001be00


	//   ....[190]....
        /*0c30*/ 	.word	0x0001be60


	//   ....[191]....
        /*0c34*/ 	.word	0x0001bf50


	//   ....[192]....
        /*0c38*/ 	.word	0x0001bfb0


	//   ....[193]....
        /*0c3c*/ 	.word	0x0001c090


	//   ....[194]....
        /*0c40*/ 	.word	0x0001c120


	//   ....[195]....
        /*0c44*/ 	.word	0x0001c1c0


	//   ....[196]....
        /*0c48*/ 	.word	0x0001c2e0


	//   ....[197]....
        /*0c4c*/ 	.word	0x0001c350


	//   ....[198]....
        /*0c50*/ 	.word	0x0001c3c0


	//   ....[199]....
        /*0c54*/ 	.word	0x0001c430


	//   ....[200]....
        /*0c58*/ 	.word	0x0001c4a0


	//   ....[201]....
        /*0c5c*/ 	.word	0x0001c520


	//   ....[202]....
        /*0c60*/ 	.word	0x0001c5b0


	//   ....[203]....
        /*0c64*/ 	.word	0x0001c640


	//   ....[204]....
        /*0c68*/ 	.word	0x0001c6b0


	//   ....[205]....
        /*0c6c*/ 	.word	0x0001c720


	//   ....[206]....
        /*0c70*/ 	.word	0x0001c790


	//   ....[207]....
        /*0c74*/ 	.word	0x0001c810


	//   ....[208]....
        /*0c78*/ 	.word	0x0001c880


	//   ....[209]....
        /*0c7c*/ 	.word	0x0001c920


	//   ....[210]....
        /*0c80*/ 	.word	0x0001c9b0


	//   ....[211]....
        /*0c84*/ 	.word	0x0001cad0


	//----- nvinfo : EIATTR_REG_RECONFIG
	.align		4
.L_145:
        /*0c88*/ 	.byte	0x01, 0x54
	.zero		2


	//----- nvinfo : EIATTR_SYSCALL_OFFSETS
	.align		4
        /*0c8c*/ 	.byte	0x04, 0x46
        /*0c8e*/ 	.short	(.L_147 - .L_146)


	//   ....[0]....
.L_146:
        /*0c90*/ 	.word	0x00001c80


	//   ....[1]....
        /*0c94*/ 	.word	0x00001dd0


	//   ....[2]....
        /*0c98*/ 	.word	0x000074c0


	//   ....[3]....
        /*0c9c*/ 	.word	0x00007840


	//   ....[4]....
        /*0ca0*/ 	.word	0x00014f50


	//   ....[5]....
        /*0ca4*/ 	.word	0x000150a0


	//   ....[6]....
        /*0ca8*/ 	.word	0x00015190


	//   ....[7]....
        /*0cac*/ 	.word	0x00016020


	//----- nvinfo : EIATTR_MBARRIER_INSTR_OFFSETS
	.align		4
.L_147:
        /*0cb0*/ 	.byte	0x04, 0x39
        /*0cb2*/ 	.short	(.L_149 - .L_148)


	//   ....[0]....
.L_148:
        /*0cb4*/ 	.word	0x00000270
        /*0cb8*/ 	.word	0x000000ff
        /*0cbc*/ 	.word	0x0002d800
        /*0cc0*/ 	.short	0x0100
        /*0cc2*/ 	.byte	0x08
	.zero		1


	//   ....[1]....
        /*0cc4*/ 	.word	0x00000280
        /*0cc8*/ 	.word	0x000000ff
        /*0ccc*/ 	.word	0x0002d820
        /*0cd0*/ 	.short	0x0100
        /*0cd2*/ 	.byte	0x08
	.zero		1


	//   ....[2]....
        /*0cd4*/ 	.word	0x00000370
        /*0cd8*/ 	.word	0x000000ff
        /*0cdc*/ 	.word	0x0002d830
        /*0ce0*/ 	.short	0x0100
        /*0ce2*/ 	.byte	0x08
	.zero		1


	//   ....[3]....
        /*0ce4*/ 	.word	0x00000380
        /*0ce8*/ 	.word	0x000000ff
        /*0cec*/ 	.word	0x0002d840
        /*0cf0*/ 	.short	0x0100
        /*0cf2*/ 	.byte	0x08
	.zero		1


	//   ....[4]....
        /*0cf4*/ 	.word	0x00000390
        /*0cf8*/ 	.word	0x000000ff
        /*0cfc*/ 	.word	0x0002d838
        /*0d00*/ 	.short	0x0100
        /*0d02*/ 	.byte	0x08
	.zero		1


	//   ....[5]....
        /*0d04*/ 	.word	0x000003a0
        /*0d08*/ 	.word	0x000000ff
        /*0d0c*/ 	.word	0x0002d848
        /*0d10*/ 	.short	0x0100
        /*0d12*/ 	.byte	0x08
	.zero		1


	//   ....[6]....
        /*0d14*/ 	.word	0x000004d0
        /*0d18*/ 	.word	0x000000ff
        /*0d1c*/ 	.word	0x0002d850
        /*0d20*/ 	.short	0x0100
        /*0d22*/ 	.byte	0x08
	.zero		1


	//   ....[7]....
        /*0d24*/ 	.word	0x000004e0
        /*0d28*/ 	.word	0x000000ff
        /*0d2c*/ 	.word	0x0002d860
        /*0d30*/ 	.short	0x0100
        /*0d32*/ 	.byte	0x08
	.zero		1


	//   ....[8]....
        /*0d34*/ 	.word	0x000004f0
        /*0d38*/ 	.word	0x000000ff
        /*0d3c*/ 	.word	0x0002d858
        /*0d40*/ 	.short	0x0100
        /*0d42*/ 	.byte	0x08
	.zero		1


	//   ....[9]....
        /*0d44*/ 	.word	0x00000500
        /*0d48*/ 	.word	0x000000ff
        /*0d4c*/ 	.word	0x0002d868
        /*0d50*/ 	.short	0x0100
        /*0d52*/ 	.byte	0x08
	.zero		1


	//   ....[10]....
        /*0d54*/ 	.word	0x000005f0
        /*0d58*/ 	.word	0x000000ff
        /*0d5c*/ 	.word	0x0002d870
        /*0d60*/ 	.short	0x0100
        /*0d62*/ 	.byte	0x06
	.zero		1


	//   ....[11]....
        /*0d64*/ 	.word	0x00000600
        /*0d68*/ 	.word	0x000000ff
        /*0d6c*/ 	.word	0x0002d880
        /*0d70*/ 	.short	0x0100
        /*0d72*/ 	.byte	0x06
	.zero		1


	//   ....[12]....
        /*0d74*/ 	.word	0x00000610
        /*0d78*/ 	.word	0x000000ff
        /*0d7c*/ 	.word	0x0002d878
        /*0d80*/ 	.short	0x0100
        /*0d82*/ 	.byte	0x06
	.zero		1


	//   ....[13]....
        /*0d84*/ 	.word	0x00000620
        /*0d88*/ 	.word	0x000000ff
        /*0d8c*/ 	.word	0x0002d888
        /*0d90*/ 	.short	0x0100
        /*0d92*/ 	.byte	0x06
	.zero		1


	//   ....[14]....
        /*0d94*/ 	.word	0x00000750
        /*0d98*/ 	.word	0x000000ff
        /*0d9c*/ 	.word	0x0002d890
        /*0da0*/ 	.short	0x0100
        /*0da2*/ 	.byte	0x08
	.zero		1


	//   ....[15]....
        /*0da4*/ 	.word	0x00000760
        /*0da8*/ 	.word	0x000000ff
        /*0dac*/ 	.word	0x0002d8a0
        /*0db0*/ 	.short	0x0100
        /*0db2*/ 	.byte	0x08
	.zero		1


	//   ....[16]....
        /*0db4*/ 	.word	0x00000770
        /*0db8*/ 	.word	0x000000ff
        /*0dbc*/ 	.word	0x0002d898
        /*0dc0*/ 	.short	0x0100
        /*0dc2*/ 	.byte	0x08
	.zero		1


	//   ....[17]....
        /*0dc4*/ 	.word	0x00000780
        /*0dc8*/ 	.word	0x000000ff
        /*0dcc*/ 	.word	0x0002d8a8
        /*0dd0*/ 	.short	0x0100
        /*0dd2*/ 	.byte	0x08
	.zero		1


	//   ....[18]....
        /*0dd4*/ 	.word	0x000008b0
        /*0dd8*/ 	.word	0x000000ff
        /*0ddc*/ 	.word	0x0002d8b0
        /*0de0*/ 	.short	0x0100
        /*0de2*/ 	.byte	0x08
	.zero		1


	//   ....[19]....
        /*0de4*/ 	.word	0x000008c0
        /*0de8*/ 	.word	0x000000ff
        /*0dec*/ 	.word	0x0002d8c0
        /*0df0*/ 	.short	0x0100
        /*0df2*/ 	.byte	0x08
	.zero		1


	//   ....[20]....
        /*0df4*/ 	.word	0x000008d0
        /*0df8*/ 	.word	0x000000ff
        /*0dfc*/ 	.word	0x0002d8b8
        /*0e00*/ 	.short	0x0100
        /*0e02*/ 	.byte	0x08
	.zero		1


	//   ....[21]....
        /*0e04*/ 	.word	0x000008e0
        /*0e08*/ 	.word	0x000000ff
        /*0e0c*/ 	.word	0x0002d8c8
        /*0e10*/ 	.short	0x0100
        /*0e12*/ 	.byte	0x08
	.zero		1


	//   ....[22]....
        /*0e14*/ 	.word	0x00003180
        /*0e18*/ 	.word	0x0000001f
        /*0e1c*/ 	.word	0x0002d890
        /*0e20*/ 	.short	0x010a
        /*0e22*/ 	.byte	0x3f
	.zero		1


	//   ....[23]....
        /*0e24*/ 	.word	0x00004d30
        /*0e28*/ 	.word	0x0000001f
        /*0e2c*/ 	.word	0x0002d890
        /*0e30*/ 	.short	0x010a
        /*0e32*/ 	.byte	0x3f
	.zero		1


	//   ....[24]....
        /*0e34*/ 	.word	0x000065f0
        /*0e38*/ 	.word	0x0000001f
        /*0e3c*/ 	.word	0x0002d890
        /*0e40*/ 	.short	0x010a
        /*0e42*/ 	.byte	0x3f
	.zero		1


	//   ....[25]....
        /*0e44*/ 	.word	0x00006ae0
        /*0e48*/ 	.word	0x0000000b
        /*0e4c*/ 	.word	0x00000000
        /*0e50*/ 	.short	0x0101
        /*0e52*/ 	.byte	0x3f
	.zero		1


	//   ....[26]....
        /*0e54*/ 	.word	0x00006b20
        /*0e58*/ 	.word	0x0000001f
        /*0e5c*/ 	.word	0x0002d8b0
        /*0e60*/ 	.short	0x010a
        /*0e62*/ 	.byte	0x3f
	.zero		1


	//   ....[27]....
        /*0e64*/ 	.word	0x00006fd0
        /*0e68*/ 	.word	0x0000001f
        /*0e6c*/ 	.word	0x00000000
        /*0e70*/ 	.short	0x0101
        /*0e72*/ 	.byte	0x3f
	.zero		1


	//   ....[28]....
        /*0e74*/ 	.word	0x00007560
        /*0e78*/ 	.word	0x00000002
        /*0e7c*/ 	.word	0x0002d800
        /*0e80*/ 	.short	0x010a
        /*0e82*/ 	.byte	0x3f
	.zero		1


	//   ....[29]....
        /*0e84*/ 	.word	0x000075b0
        /*0e88*/ 	.word	0x00000002
        /*0e8c*/ 	.word	0x0002d800
        /*0e90*/ 	.short	0x010a
        /*0e92*/ 	.byte	0x3f
	.zero		1


	//   ....[30]....
        /*0e94*/ 	.word	0x00008030
        /*0e98*/ 	.word	0x00000002
        /*0e9c*/ 	.word	0x0002d800
        /*0ea0*/ 	.short	0x010a
        /*0ea2*/ 	.byte	0x3f
	.zero		1


	//   ....[31]....
        /*0ea4*/ 	.word	0x00009b40
        /*0ea8*/ 	.word	0x00000002
        /*0eac*/ 	.word	0x0002d800
        /*0eb0*/ 	.short	0x010a
        /*0eb2*/ 	.byte	0x3f
	.zero		1


	//   ....[32]....
        /*0eb4*/ 	.word	0x0000b2e0
        /*0eb8*/ 	.word	0x00000008
        /*0ebc*/ 	.word	0x0002d830
        /*0ec0*/ 	.short	0x010a
        /*0ec2*/ 	.byte	0x3f
	.zero		1


	//   ....[33]....
        /*0ec4*/ 	.word	0x0000b3b0
        /*0ec8*/ 	.word	0x00000008
        /*0ecc*/ 	.word	0x0002d830
        /*0ed0*/ 	.short	0x010a
        /*0ed2*/ 	.byte	0x3f
	.zero		1


	//   ....[34]....
        /*0ed4*/ 	.word	0x0000c810
        /*0ed8*/ 	.word	0x00000008
        /*0edc*/ 	.word	0x00000000
        /*0ee0*/ 	.short	0x0101
        /*0ee2*/ 	.byte	0x3f
	.zero		1


	//   ....[35]....
        /*0ee4*/ 	.word	0x0000d920
        /*0ee8*/ 	.word	0x00000003
        /*0eec*/ 	.word	0x0002d830
        /*0ef0*/ 	.short	0x010a
        /*0ef2*/ 	.byte	0x3f
	.zero		1


	//   ....[36]....
        /*0ef4*/ 	.word	0x0000d970
        /*0ef8*/ 	.word	0x00000003
        /*0efc*/ 	.word	0x0002d830
        /*0f00*/ 	.short	0x010a
        /*0f02*/ 	.byte	0x3f
	.zero		1


	//   ....[37]....
        /*0f04*/ 	.word	0x0000ddf0
        /*0f08*/ 	.word	0x00000003
        /*0f0c*/ 	.word	0x0002d850
        /*0f10*/ 	.short	0x010a
        /*0f12*/ 	.byte	0x3f
	.zero		1


	//   ....[38]....
        /*0f14*/ 	.word	0x0000de30
        /*0f18*/ 	.word	0x00000003
        /*0f1c*/ 	.word	0x0002d850
        /*0f20*/ 	.short	0x010a
        /*0f22*/ 	.byte	0x3f
	.zero		1


	//   ....[39]....
        /*0f24*/ 	.word	0x0000e4a0
        /*0f28*/ 	.word	0x00000000
        /*0f2c*/ 	.word	0x00000000
        /*0f30*/ 	.short	0x0101
        /*0f32*/ 	.byte	0x3f
	.zero		1


	//   ....[40]....
        /*0f34*/ 	.word	0x0000f6b0
        /*0f38*/ 	.word	0x00000005
        /*0f3c*/ 	.word	0x00000000
        /*0f40*/ 	.short	0x0101
        /*0f42*/ 	.byte	0x3f
	.zero		1


	//   ....[41]....
        /*0f44*/ 	.word	0x0000fd30
        /*0f48*/ 	.word	0x0000000c
        /*0f4c*/ 	.word	0x0002d850
        /*0f50*/ 	.short	0x010a
        /*0f52*/ 	.byte	0x3f
	.zero		1


	//   ....[42]....
        /*0f54*/ 	.word	0x0000fde0
        /*0f58*/ 	.word	0x0000000c
        /*0f5c*/ 	.word	0x0002d850
        /*0f60*/ 	.short	0x010a
        /*0f62*/ 	.byte	0x3f
	.zero		1


	//   ....[43]....
        /*0f64*/ 	.word	0x000105e0
        /*0f68*/ 	.word	0x0000000c
        /*0f6c*/ 	.word	0x00000000
        /*0f70*/ 	.short	0x0101
        /*0f72*/ 	.byte	0x3f
	.zero		1


	//   ....[44]....
        /*0f74*/ 	.word	0x00011930
        /*0f78*/ 	.word	0x00000003
        /*0f7c*/ 	.word	0x00000000
        /*0f80*/ 	.short	0x0101
        /*0f82*/ 	.byte	0x3f
	.zero		1


	//   ....[45]....
        /*0f84*/ 	.word	0x00013980
        /*0f88*/ 	.word	0x00000016
        /*0f8c*/ 	.word	0x0002d820
        /*0f90*/ 	.short	0x010a
        /*0f92*/ 	.byte	0x3f
	.zero		1


	//   ....[46]....
        /*0f94*/ 	.word	0x00013a40
        /*0f98*/ 	.word	0x00000008
        /*0f9c*/ 	.word	0x0002d8a0
        /*0fa0*/ 	.short	0x010a
        /*0fa2*/ 	.byte	0x3f
	.zero		1


	//   ....[47]....
        /*0fa4*/ 	.word	0x00013e70
        /*0fa8*/ 	.word	0x00000008
        /*0fac*/ 	.word	0x0002d8c0
        /*0fb0*/ 	.short	0x010a
        /*0fb2*/ 	.byte	0x3f
	.zero		1


	//   ....[48]....
        /*0fb4*/ 	.word	0x000143d0
        /*0fb8*/ 	.word	0x00000008
        /*0fbc*/ 	.word	0x0002d8a0
        /*0fc0*/ 	.short	0x010a
        /*0fc2*/ 	.byte	0x3f
	.zero		1


	//   ....[49]....
        /*0fc4*/ 	.word	0x000147f0
        /*0fc8*/ 	.word	0x00000008
        /*0fcc*/ 	.word	0x0002d8c0
        /*0fd0*/ 	.short	0x010a
        /*0fd2*/ 	.byte	0x3f
	.zero		1


	//   ....[50]....
        /*0fd4*/ 	.word	0x00015780
        /*0fd8*/ 	.word	0x00000000
        /*0fdc*/ 	.word	0x0002d840
        /*0fe0*/ 	.short	0x010a
        /*0fe2*/ 	.byte	0x3f
	.zero		1


	//   ....[51]....
        /*0fe4*/ 	.word	0x00015d00
        /*0fe8*/ 	.word	0x00000000
        /*0fec*/ 	.word	0x0002d830
        /*0ff0*/ 	.short	0x0107
        /*0ff2*/ 	.byte	0x3f
	.zero		1


	//   ....[52]....
        /*0ff4*/ 	.word	0x00015dd0
        /*0ff8*/ 	.word	0x00000000
        /*0ffc*/ 	.word	0x0002d830
        /*1000*/ 	.short	0x0101
        /*1002*/ 	.byte	0x3f
	.zero		1


	//   ....[53]....
        /*1004*/ 	.word	0x00016a20
        /*1008*/ 	.word	0x00000016
        /*100c*/ 	.word	0x0002d800
        /*1010*/ 	.short	0x0107
        /*1012*/ 	.byte	0x3f
	.zero		1


	//   ....[54]....
        /*1014*/ 	.word	0x00016b10
        /*1018*/ 	.word	0x00000016
        /*101c*/ 	.word	0x0002d800
        /*1020*/ 	.short	0x0101
        /*1022*/ 	.byte	0x3f
	.zero		1


	//   ....[55]....
        /*1024*/ 	.word	0x00016b30
        /*1028*/ 	.word	0x00000016
        /*102c*/ 	.word	0x0002d820
        /*1030*/ 	.short	0x010a
        /*1032*/ 	.byte	0x3f
	.zero		1


	//   ....[56]....
        /*1034*/ 	.word	0x00016f50
        /*1038*/ 	.word	0x00000005
        /*103c*/ 	.word	0x0002d840
        /*1040*/ 	.short	0x010a
        /*1042*/ 	.byte	0x3f
	.zero		1


	//   ....[57]....
        /*1044*/ 	.word	0x00017390
        /*1048*/ 	.word	0x00000005
        /*104c*/ 	.word	0x0002d830
        /*1050*/ 	.short	0x0107
        /*1052*/ 	.byte	0x3f
	.zero		1


	//   ....[58]....
        /*1054*/ 	.word	0x00017450
        /*1058*/ 	.word	0x00000005
        /*105c*/ 	.word	0x0002d830
        /*1060*/ 	.short	0x0101
        /*1062*/ 	.byte	0x3f
	.zero		1


	//   ....[59]....
        /*1064*/ 	.word	0x000174b0
        /*1068*/ 	.word	0x00000005
        /*106c*/ 	.word	0x0002d860
        /*1070*/ 	.short	0x010a
        /*1072*/ 	.byte	0x3f
	.zero		1


	//   ....[60]....
        /*1074*/ 	.word	0x00017990
        /*1078*/ 	.word	0x00000005
        /*107c*/ 	.word	0x0002d850
        /*1080*/ 	.short	0x0107
        /*1082*/ 	.byte	0x3f
	.zero		1


	//   ....[61]....
        /*1084*/ 	.word	0x00017a80
        /*1088*/ 	.word	0x00000005
        /*108c*/ 	.word	0x0002d850
        /*1090*/ 	.short	0x0101
        /*1092*/ 	.byte	0x3f
	.zero		1


	//   ....[62]....
        /*1094*/ 	.word	0x00017ca0
        /*1098*/ 	.word	0x00000000
        /*109c*/ 	.word	0x0002d860
        /*10a0*/ 	.short	0x010a
        /*10a2*/ 	.byte	0x3f
	.zero		1


	//   ....[63]....
        /*10a4*/ 	.word	0x000180d0
        /*10a8*/ 	.word	0x00000000
        /*10ac*/ 	.word	0x0002d850
        /*10b0*/ 	.short	0x0107
        /*10b2*/ 	.byte	0x3f
	.zero		1


	//   ....[64]....
        /*10b4*/ 	.word	0x000181b0
        /*10b8*/ 	.word	0x00000000
        /*10bc*/ 	.word	0x0002d850
        /*10c0*/ 	.short	0x0101
        /*10c2*/ 	.byte	0x3f
	.zero		1


	//   ....[65]....
        /*10c4*/ 	.word	0x00018cb0
        /*10c8*/ 	.word	0x00000005
        /*10cc*/ 	.word	0x0002d820
        /*10d0*/ 	.short	0x010a
        /*10d2*/ 	.byte	0x3f
	.zero		1


	//   ....[66]....
        /*10d4*/ 	.word	0x00018e50
        /*10d8*/ 	.word	0x00000003
        /*10dc*/ 	.word	0x0002d840
        /*10e0*/ 	.short	0x010a
        /*10e2*/ 	.byte	0x3f
	.zero		1


	//   ....[67]....
        /*10e4*/ 	.word	0x00018ee0
        /*10e8*/ 	.word	0x00000005
        /*10ec*/ 	.word	0x0002d840
        /*10f0*/ 	.short	0x010a
        /*10f2*/ 	.byte	0x3f
	.zero		1


	//   ....[68]....
        /*10f4*/ 	.word	0x00018f20
        /*10f8*/ 	.word	0x00000003
        /*10fc*/ 	.word	0x0002d860
        /*1100*/ 	.short	0x010a
        /*1102*/ 	.byte	0x3f
	.zero		1


	//   ....[69]....
        /*1104*/ 	.word	0x00018f60
        /*1108*/ 	.word	0x00000005
        /*110c*/ 	.word	0x0002d860
        /*1110*/ 	.short	0x010a
        /*1112*/ 	.byte	0x3f
	.zero		1


	//   ....[70]....
        /*1114*/ 	.word	0x00018fc0
        /*1118*/ 	.word	0x0000001f
        /*111c*/ 	.word	0x0002d890
        /*1120*/ 	.short	0x010a
        /*1122*/ 	.byte	0x3f
	.zero		1


	//   ....[71]....
        /*1124*/ 	.word	0x00019140
        /*1128*/ 	.word	0x0000001f
        /*112c*/ 	.word	0x0002d890
        /*1130*/ 	.short	0x010a
        /*1132*/ 	.byte	0x3f
	.zero		1


	//   ....[72]....
        /*1134*/ 	.word	0x000192c0
        /*1138*/ 	.word	0x0000001f
        /*113c*/ 	.word	0x0002d890
        /*1140*/ 	.short	0x010a
        /*1142*/ 	.byte	0x3f
	.zero		1


	//   ....[73]....
        /*1144*/ 	.word	0x00019430
        /*1148*/ 	.word	0x0000001f
        /*114c*/ 	.word	0x0002d8b0
        /*1150*/ 	.short	0x010a
        /*1152*/ 	.byte	0x3f
	.zero		1


	//   ....[74]....
        /*1154*/ 	.word	0x00019750
        /*1158*/ 	.word	0x00000002
        /*115c*/ 	.word	0x0002d800
        /*1160*/ 	.short	0x010a
        /*1162*/ 	.byte	0x3f
	.zero		1


	//   ....[75]....
        /*1164*/ 	.word	0x00019970
        /*1168*/ 	.word	0x00000002
        /*116c*/ 	.word	0x0002d800
        /*1170*/ 	.short	0x010a
        /*1172*/ 	.byte	0x3f
	.zero		1


	//   ....[76]....
        /*1174*/ 	.word	0x000199c0
        /*1178*/ 	.word	0x00000008
        /*117c*/ 	.word	0x0002d830
        /*1180*/ 	.short	0x010a
        /*1182*/ 	.byte	0x3f
	.zero		1


	//   ....[77]....
        /*1184*/ 	.word	0x00019a10
        /*1188*/ 	.word	0x00000003
        /*118c*/ 	.word	0x0002d830
        /*1190*/ 	.short	0x010a
        /*1192*/ 	.byte	0x3f
	.zero		1


	//   ....[78]....
        /*1194*/ 	.word	0x00019a60
        /*1198*/ 	.word	0x00000003
        /*119c*/ 	.word	0x0002d850
        /*11a0*/ 	.short	0x010a
        /*11a2*/ 	.byte	0x3f
	.zero		1


	//   ....[79]....
        /*11a4*/ 	.word	0x00019ab0
        /*11a8*/ 	.word	0x0000000c
        /*11ac*/ 	.word	0x0002d850
        /*11b0*/ 	.short	0x010a
        /*11b2*/ 	.byte	0x3f
	.zero		1


	//   ....[80]....
        /*11b4*/ 	.word	0x00019e40
        /*11b8*/ 	.word	0x00000016
        /*11bc*/ 	.word	0x0002d820
        /*11c0*/ 	.short	0x010a
        /*11c2*/ 	.byte	0x3f
	.zero		1


	//   ....[81]....
        /*11c4*/ 	.word	0x00019e90
        /*11c8*/ 	.word	0x00000008
        /*11cc*/ 	.word	0x0002d8a0
        /*11d0*/ 	.short	0x010a
        /*11d2*/ 	.byte	0x3f
	.zero		1


	//   ....[82]....
        /*11d4*/ 	.word	0x00019ee0
        /*11d8*/ 	.word	0x00000008
        /*11dc*/ 	.word	0x0002d8c0
        /*11e0*/ 	.short	0x010a
        /*11e2*/ 	.byte	0x3f
	.zero		1


	//   ....[83]....
        /*11e4*/ 	.word	0x00019f30
        /*11e8*/ 	.word	0x00000008
        /*11ec*/ 	.word	0x0002d8a0
        /*11f0*/ 	.short	0x010a
        /*11f2*/ 	.byte	0x3f
	.zero		1


	//   ....[84]....
        /*11f4*/ 	.word	0x00019f80
        /*11f8*/ 	.word	0x00000008
        /*11fc*/ 	.word	0x0002d8c0
        /*1200*/ 	.short	0x010a
        /*1202*/ 	.byte	0x3f
	.zero		1


	//   ....[85]....
        /*1204*/ 	.word	0x0001a0a0
        /*1208*/ 	.word	0x00000000
        /*120c*/ 	.word	0x0002d840
        /*1210*/ 	.short	0x010a
        /*1212*/ 	.byte	0x3f
	.zero		1


	//   ....[86]....
        /*1214*/ 	.word	0x0001aee0
        /*1218*/ 	.word	0x00000016
        /*121c*/ 	.word	0x0002d820
        /*1220*/ 	.short	0x010a
        /*1222*/ 	.byte	0x3f
	.zero		1


	//   ....[87]....
        /*1224*/ 	.word	0x0001af30
        /*1228*/ 	.word	0x00000005
        /*122c*/ 	.word	0x0002d840
        /*1230*/ 	.short	0x010a
        /*1232*/ 	.byte	0x3f
	.zero		1


	//   ....[88]....
        /*1234*/ 	.word	0x0001b4d0
        /*1238*/ 	.word	0x00000005
        /*123c*/ 	.word	0x0002d860
        /*1240*/ 	.short	0x010a
        /*1242*/ 	.byte	0x3f
	.zero		1


	//   ....[89]....
        /*1244*/ 	.word	0x0001bab0
        /*1248*/ 	.word	0x00000000
        /*124c*/ 	.word	0x0002d860
        /*1250*/ 	.short	0x010a
        /*1252*/ 	.byte	0x3f
	.zero		1


	//   ....[90]....
        /*1254*/ 	.word	0x0001c9f0
        /*1258*/ 	.word	0x00000005
        /*125c*/ 	.word	0x0002d820
        /*1260*/ 	.short	0x010a
        /*1262*/ 	.byte	0x3f
	.zero		1


	//   ....[91]....
        /*1264*/ 	.word	0x0001cb90
        /*1268*/ 	.word	0x00000003
        /*126c*/ 	.word	0x0002d840
        /*1270*/ 	.short	0x010a
        /*1272*/ 	.byte	0x3f
	.zero		1


	//   ....[92]....
        /*1274*/ 	.word	0x0001cbe0
        /*1278*/ 	.word	0x00000005
        /*127c*/ 	.word	0x0002d840
        /*1280*/ 	.short	0x010a
        /*1282*/ 	.byte	0x3f
	.zero		1


	//   ....[93]....
        /*1284*/ 	.word	0x0001cc30
        /*1288*/ 	.word	0x00000003
        /*128c*/ 	.word	0x0002d860
        /*1290*/ 	.short	0x010a
        /*1292*/ 	.byte	0x3f
	.zero		1


	//----- nvinfo : EIATTR_NUM_MBARRIERS
	.align		4
.L_149:
        /*1294*/ 	.byte	0x03, 0x38
        /*1296*/ 	.short	0x0016


	//----- nvinfo : EIATTR_EXIT_INSTR_OFFSETS
	.align		4
        /*1298*/ 	.byte	0x04, 0x1c
        /*129a*/ 	.short	(.L_151 - .L_150)


	//   ....[0]....
.L_150:
        /*129c*/ 	.word	0x00018fb0


	//----- nvinfo : EIATTR_MAX_THREADS
	.align		4
.L_151:
        /*12a0*/ 	.byte	0x04, 0x05
        /*12a2*/ 	.short	(.L_153 - .L_152)
.L_152:
        /*12a4*/ 	.word	0x00000200
        /*12a8*/ 	.word	0x00000001
        /*12ac*/ 	.word	0x00000001


	//----- nvinfo : EIATTR_CRS_STACK_SIZE
	.align		4
.L_153:
        /*12b0*/ 	.byte	0x04, 0x1e
        /*12b2*/ 	.short	(.L_155 - .L_154)
.L_154:
        /*12b4*/ 	.word	0x00000000


	//----- nvinfo : EIATTR_CBANK_PARAM_SIZE
	.align		4
.L_155:
        /*12b8*/ 	.byte	0x03, 0x19
        /*12ba*/ 	.short	0x0af0


	//----- nvinfo : EIATTR_PARAM_CBANK
	.align		4
        /*12bc*/ 	.byte	0x04, 0x0a
        /*12be*/ 	.short	(.L_157 - .L_156)
	.align		4
.L_156:
        /*12c0*/ 	.word	index@(.nv.constant0._ZN7cutlass13device_kernelIN5flash11enable_sm90INS1_16FlashAttnFwdSm90INS1_25CollectiveMainloopFwdSm90ILi2EN4cute5tupleIJNS5_1CILi1EEES8_S8_EEENS6_IJNS7_ILi192EEENS7_ILi128EEENS7_ILi96EEEEEELi96ENS_10bfloat16_tEfNS_4arch4Sm90ELb0ELb0ELb0ELb1ELb1ELb1ELb0ELb0ELb1ELb1ELb0ELb0EEENS1_21CollectiveEpilogueFwdINS6_IJSA_SC_SB_EEES9_SE_SG_Li384ELb1ELb1ELb0ELb0EEENS1_36VarlenDynamicPersistentTileSchedulerILi192ELi128ELi384ELi128ELb0ELb1ELb1ELb0ELb1ELb1EEEEEEEEEvNT_6ParamsE)
        /*12c4*/ 	.short	0x0210
        /*12c6*/ 	.short	0x0af0


	//----- nvinfo : EIATTR_SW_WAR
	.align		4
.L_157:
        /*12c8*/ 	.byte	0x04, 0x36
        /*12ca*/ 	.short	(.L_159 - .L_158)
.L_158:
        /*12cc*/ 	.word	0x00000008
.L_159:


//--------------------- .nv.info._ZN7cutlass13device_kernelIN5flash11enable_sm90INS1_16FlashAttnFwdSm90INS1_25CollectiveMainloopFwdSm90ILi2EN4cute5tupleIJNS5_1CILi1EEES8_S8_EEENS6_IJNS7_ILi192EEENS7_ILi128EEENS7_ILi96EEEEEELi96ENS_10bfloat16_tEfNS_4arch4Sm90ELb0ELb1ELb0ELb0ELb1ELb0ELb0ELb0ELb1ELb1ELb0ELb0EEENS1_21CollectiveEpilogueFwdINS6_IJSA_SC_SB_EEES9_SE_SG_Li384ELb0ELb1ELb0ELb0EEENS1_30DynamicPersistentTileSchedulerILi384ELi128ELb0ELb1ELb1EEEEEEEEEvNT_6ParamsE --------------------------
	.section	.nv.info._ZN7cutlass13device_kernelIN5flash11enable_sm90INS1_16FlashAttnFwdSm90INS1_25CollectiveMainloopFwdSm90ILi2EN4cute5tupleIJNS5_1CILi1EEES8_S8_EEENS6_IJNS7_ILi192EEENS7_ILi128EEENS7_ILi96EEEEEELi96ENS_10bfloat16_tEfNS_4arch4Sm90ELb0ELb1ELb0ELb0ELb1ELb0ELb0ELb0ELb1ELb1ELb0ELb0EEENS1_21CollectiveEpilogueFwdINS6_IJSA_SC_SB_EEES9_SE_SG_Li384ELb0ELb1ELb0ELb0EEENS1_30DynamicPersistentTileSchedulerILi384ELi128ELb0ELb1ELb1EEEEEEEEEvNT_6ParamsE,"",@"SHT_CUDA_INFO"
	.sectionflags	@""
	.align	4


	//----- nvinfo : EIATTR_CUDA_API_VERSION
	.align		4
        /*0000*/ 	.byte	0x04, 0x37
        /*0002*/ 	.short	(.L_161 - .L_160)
.L_160:
        /*0004*/ 	.word	0x00000082


	//----- nvinfo : EIATTR_KPARAM_INFO
	.align		4
.L_161:
        /*0008*/ 	.byte	0x04, 0x17
        /*000a*/ 	.short	(.L_163 - .L_162)
.L_162:
        /*000c*/ 	.word	0x00000000
        /*0010*/ 	.short	0x0000
        /*0012*/ 	.short	0x0070
        /*0014*/ 	.byte	0x00, 0xf0, 0x01, 0x2a


	//----- nvinfo : EIATTR_SPARSE_MMA_MASK
	.align		4
.L_163:
        /*0018*/ 	.byte	0x03, 0x50
        /*001a*/ 	.short	0x0000


	//----- nvinfo : EIATTR_MAXREG_COUNT
	.align		4
        /*001c*/ 	.byte	0x03, 0x1b
        /*001e*/ 	.short	0x0080


	//----- nvinfo : EIATTR_NUM_BARRIERS
	.align		4
        /*0020*/ 	.byte	0x02, 0x4c
        /*0022*/ 	.byte	0x10
	.zero		1


	//----- nvinfo : EIATTR_EXTERNS
	.align		4
        /*0024*/ 	.byte	0x04, 0x0f
        /*0026*/ 	.short	(.L_165 - .L_164)


	//   ....[0]....
	.align		4
.L_164:
        /*0028*/ 	.word	index@(__assertfail)


	//----- nvinfo : EIATTR_ANNOTATIONS
	.align		4
.L_165:
        /*002c*/ 	.byte	0x04, 0x55
        /*002e*/ 	.short	(.L_167 - .L_166)


	//   ....[0]....
.L_166:
        /* <DEDUP_REMOVED lines=12> */


	//----- nvinfo : EIATTR_MERCURY_ISA_VERSION
	.align		4
.L_167:
        /*00d8*/ 	.byte	0x03, 0x5f
        /*00da*/ 	.short	0x0101


	//----- nvinfo : EIATTR_INT_WARP_WIDE_INSTR_OFFSETS
	.align		4
        /*00dc*/ 	.byte	0x04, 0x31
        /*00de*/ 	.short	(.L_169 - .L_168)


	//   ....[0]....
.L_168:
        /*00e0*/ 	.word	0x000000c0


	//   ....[1]....
        /*00e4*/ 	.word	0x000000d0


	//   ....[2]....
        /*00e8*/ 	.word	0x00000170


	//   ....[3]....
        /*00ec*/ 	.word	0x00010660


	//   ....[4]....
        /*00f0*/ 	.word	0x000106f0


	//   ....[5]....
        /*00f4*/ 	.word	0x00013270


	//   ....[6]....
        /*00f8*/ 	.word	0x00013300


	//----- nvinfo : EIATTR_COOP_GROUP_MASK_REGIDS
	.align		4
.L_169:
        /*00fc*/ 	.byte	0x04, 0x29
        /*00fe*/ 	.short	(.L_171 - .L_170)


	//   ....[0]....
.L_170:
        /*0100*/ 	.word	0xffffffff


	//   ....[1]....
        /*0104*/ 	.word	0xffffffff


	//   ....[2]....
        /*0108*/ 	.word	0xffffffff


	//   ....[3]....
        /*010c*/ 	.word	0xffffffff


	//   ....[4]....
        /*0110*/ 	.word	0xffffffff


	//   ....[5]....
        /*0114*/ 	.word	0xffffffff


	//   ....[6]....
        /*0118*/ 	.word	0xffffffff


	//   ....[7]....
        /*011c*/ 	.word	0xffffffff


	//   ....[8]....
        /*0120*/ 	.word	0xffffffff


	//   ....[9]....
        /*0124*/ 	.word	0xffffffff


	//   ....[10]....
        /*0128*/ 	.word	0xffffffff


	//   ....[11]....
        /*012c*/ 	.word	0xffffffff


	//   ....[12]....
        /*0130*/ 	.word	0xffffffff


	//   ....[13]....
        /*0134*/ 	.word	0xffffffff


	//   ....[14]....
        /*0138*/ 	.word	0xffffffff


	//   ....[15]....
        /*013c*/ 	.word	0xffffffff


	//   ....[16]....
        /*0140*/ 	.word	0xffffffff


	//   ....[17]....
        /*0144*/ 	.word	0xffffffff


	//   ....[18]....
        /*0148*/ 	.word	0xffffffff


	//   ....[19]....
        /*014c*/ 	.word	0xffffffff


	//   ....[20]....
        /*0150*/ 	.word	0xffffffff


	//   ....[21]....
        /*0154*/ 	.word	0xffffffff


	//   ....[22]....
        /*0158*/ 	.word	0xffffffff


	//   ....[23]....
        /*015c*/ 	.word	0xffffffff


	//   ....[24]....
        /*0160*/ 	.word	0xffffffff


	//   ....[25]....
        /*0164*/ 	.word	0xffffffff


	//   ....[26]....
        /*0168*/ 	.word	0xffffffff


	//   ....[27]....
        /*016c*/ 	.word	0xffffffff


	//   ....[28]....
        /*0170*/ 	.word	0xffffffff


	//   ....[29]....
        /*0174*/ 	.word	0xffffffff


	//   ....[30]....
        /*0178*/ 	.word	0xffffffff


	//   ....[31]....
        /*017c*/ 	.word	0xffffffff


	//   ....[32]....
        /*0180*/ 	.word	0xffffffff


	//   ....[33]....
        /*0184*/ 	.word	0xffffffff


	//   ....[34]....
        /*0188*/ 	.word	0xffffffff


	//   ....[35]....
        /*018c*/ 	.word	0xffffffff


	//   ....[36]....
        /*0190*/ 	.word	0xffffffff


	//   ....[37]....
        /*0194*/ 	.word	0xffffffff


	//   ....[38]....
        /*0198*/ 	.word	0xffffffff


	//   ....[39]....
        /*019c*/ 	.word	0xffffffff


	//   ....[40]....
        /*01a0*/ 	.word	0xffffffff


	//   ....[41]....
        /*01a4*/ 	.word	0xffffffff


	//   ....[42]....
        /*01a8*/ 	.word	0xffffffff


	//   ....[43]....
        /*01ac*/ 	.word	0xffffffff


	//   ....[44]....
        /*01b0*/ 	.word	0xffffffff


	//   ....[45]....
        /*01b4*/ 	.word	0xffffffff


	//   ....[46]....
        /*01b8*/ 	.word	0xffffffff


	//   ....[47]....
        /*01bc*/ 	.word	0xffffffff


	//   ....[48]....
        /*01c0*/ 	.word	0xffffffff


	//   ....[49]....
        /*01c4*/ 	.word	0xffffffff


	//   ....[50]....
        /*01c8*/ 	.word	0xffffffff


	//   ....[51]....
        /*01cc*/ 	.word	0xffffffff


	//   ....[52]....
        /*01d0*/ 	.word	0xffffffff


	//   ....[53]....
        /*01d4*/ 	.word	0xffffffff


	//   ....[54]....
        /*01d8*/ 	.word	0xffffffff


	//   ....[55]....
        /*01dc*/ 	.word	0xffffffff


	//   ....[56]....
        /*01e0*/ 	.word	0xffffffff


	//   ....[57]....
        /*01e4*/ 	.word	0xffffffff


	//   ....[58]....
        /*01e8*/ 	.word	0xffffffff


	//   ....[59]....
        /*01ec*/ 	.word	0xffffffff


	//   ....[60]....
        /*01f0*/ 	.word	0xffffffff


	//   ....[61]....
        /*01f4*/ 	.word	0xffffffff


	//   ....[62]....
        /*01f8*/ 	.word	0xffffffff


	//   ....[63]....
        /*01fc*/ 	.word	0xffffffff


	//   ....[64]....
        /*0200*/ 	.word	0xffffffff


	//   ....[65]....
        /*0204*/ 	.word	0xffffffff


	//   ....[66]....
        /*0208*/ 	.word	0xffffffff


	//   ....[67]....
        /*020c*/ 	.word	0xffffffff


	//   ....[68]....
        /*0210*/ 	.word	0xffffffff


	//   ....[69]....
        /*0214*/ 	.word	0xffffffff


	//   ....[70]....
        /*0218*/ 	.word	0xffffffff


	//   ....[71]....
        /*021c*/ 	.word	0xffffffff


	//   ....[72]....
        /*0220*/ 	.word	0xffffffff


	//   ....[73]....
        /*0224*/ 	.word	0xffffffff


	//   ....[74]....
        /*0228*/ 	.word	0xffffffff


	//   ....[75]....
        /*022c*/ 	.word	0xffffffff


	//   ....[76]....
        /*0230*/ 	.word	0xffffffff


	//   ....[77]....
        /*0234*/ 	.word	0xffffffff


	//   ....[78]....
        /*0238*/ 	.word	0xffffffff


	//   ....[79]....
        /*023c*/ 	.word	0xffffffff


	//   ....[80]....
        /*0240*/ 	.word	0xffffffff


	//   ....[81]....
        /*0244*/ 	.word	0xffffffff


	//   ....[82]....
        /*0248*/ 	.word	0xffffffff


	//   ....[83]....
        /*024c*/ 	.word	0xffffffff


	//   ....[84]....
        /*0250*/ 	.word	0xffffffff


	//   ....[85]....
        /*0254*/ 	.word	0xffffffff


	//   ....[86]....
        /*0258*/ 	.word	0xffffffff


	//   ....[87]....
        /*025c*/ 	.word	0xffffffff


	//   ....[88]....
        /*0260*/ 	.word	0xffffffff


	//   ....[89]....
        /*0264*/ 	.word	0xffffffff


	//   ....[90]....
        /*0268*/ 	.word	0xffffffff


	//   ....[91]....
        /*026c*/ 	.word	0xffffffff


	//   ....[92]....
        /*0270*/ 	.word	0xffffffff


	//   ....[93]....
        /*0274*/ 	.word	0xffffffff


	//   ....[94]....
        /*0278*/ 	.word	0xffffffff


	//   ....[95]....
        /*027c*/ 	.word	0xffffffff


	//   ....[96]....
        /*0280*/ 	.word	0x0500000f


	//   ....[97]....
        /*0284*/ 	.word	0x0500000f


	//   ....[98]....
        /*0288*/ 	.word	0x0500000f


	//   ....[99]....
        /*028c*/ 	.word	0x0500000f


	//   ....[100]....
        /*0290*/ 	.word	0x0500000f


	//   ....[101]....
        /*0294*/ 	.word	0x0500000f


	//   ....[102]....
        /*0298*/ 	.word	0x0500000f


	//   ....[103]....
        /*029c*/ 	.word	0x0500000f


	//   ....[104]....
        /*02a0*/ 	.word	0x0500000f


	//   ....[105]....
        /*02a4*/ 	.word	0x0500000f


	//   ....[106]....
        /*02a8*/ 	.word	0x0500000f


	//   ....[107]....
        /*02ac*/ 	.word	0x0500000f


	//   ....[108]....
        /*02b0*/ 	.word	0x0500000f


	//   ....[109]....
        /*02b4*/ 	.word	0x0500000f


	//   ....[110]....
        /*02b8*/ 	.word	0x0500000f


	//   ....[111]....
        /*02bc*/ 	.word	0x0500000f


	//   ....[112]....
        /*02c0*/ 	.word	0x0500000f


	//   ....[113]....
        /*02c4*/ 	.word	0x0500000f


	//   ....[114]....
        /*02c8*/ 	.word	0x0500000f


	//   ....[115]....
        /*02cc*/ 	.word	0x0500000f


	//   ....[116]....
        /*02d0*/ 	.word	0x0500000f


	//   ....[117]....
        /*02d4*/ 	.word	0x0500000f


	//   ....[118]....
        /*02d8*/ 	.word	0x0500000f


	//   ....[119]....
        /*02dc*/ 	.word	0x0500000f


	//   ....[120]....
        /*02e0*/ 	.word	0x0500000f


	//   ....[121]....
        /*02e4*/ 	.word	0x0500000f


	//   ....[122]....
        /*02e8*/ 	.word	0x0500000f


	//   ....[123]....
        /*02ec*/ 	.word	0x0500000f


	//   ....[124]....
        /*02f0*/ 	.word	0x0500000f


	//   ....[125]....
        /*02f4*/ 	.word	0x0500000f


	//   ....[126]....
        /*02f8*/ 	.word	0x0500000f


	//   ....[127]....
        /*02fc*/ 	.word	0x0500000f


	//   ....[128]....
        /*0300*/ 	.word	0x0500000f


	//   ....[129]....
        /*0304*/ 	.word	0x0500000f


	//   ....[130]....
        /*0308*/ 	.word	0x0500000f


	//   ....[131]....
        /*030c*/ 	.word	0x0500000f


	//   ....[132]....
        /*0310*/ 	.word	0x0500000f


	//   ....[133]....
        /*0314*/ 	.word	0x0500000f


	//   ....[134]....
        /*0318*/ 	.word	0x0500000f


	//   ....[135]....
        /*031c*/ 	.word	0x0500000f


	//   ....[136]....
        /*0320*/ 	.word	0x0500000f


	//   ....[137]....
        /*0324*/ 	.word	0x0500000f


	//   ....[138]....
        /*0328*/ 	.word	0x0500000f


	//   ....[139]....
        /*032c*/ 	.word	0x0500000f


	//   ....[140]....
        /*0330*/ 	.word	0x0500000f


	//   ....[141]....
        /*0334*/ 	.word	0x0500000f


	//   ....[142]....
        /*0338*/ 	.word	0x0500000f


	//----- nvinfo : EIATTR_COOP_GROUP_INSTR_OFFSETS
	.align		4
.L_171:
        /*033c*/ 	.byte	0x04, 0x28
        /*033e*/ 	.short	(.L_173 - .L_172)


	//   ....[0]....
.L_172:
        /*0340*/ 	.word	0x00000080


	//   ....[1]....
        /*0344*/ 	.word	0x00000090


	//   ....[2]....
        /*0348*/ 	.word	0x000002d0


	//   ....[3]....
        /*034c*/ 	.word	0x00000430


	//   ....[4]....
        /*0350*/ 	.word	0x00000550


	//   ....[5]....
        /*0354*/ 	.word	0x000006b0


	//   ....[6]....
        /*0358*/ 	.word	0x00001860


	//   ....[7]....
        /*035c*/ 	.word	0x00002030


	//   ....[8]....
        /*0360*/ 	.word	0x00002dc0


	//   ....[9]....
        /*0364*/ 	.word	0x000035f0


	//   ....[10]....
        /*0368*/ 	.word	0x00003700


	//   ....[11]....
        /*036c*/ 	.word	0x00003f30


	//   ....[12]....
        /*0370*/ 	.word	0x00003f90


	//   ....[13]....
        /*0374*/ 	.word	0x00004b70


	//   ....[14]....
        /*0378*/ 	.word	0x00005940


	//   ....[15]....
        /*037c*/ 	.word	0x00005b60


	//   ....[16]....
        /*0380*/ 	.word	0x00006740


	//   ....[17]....
        /*0384*/ 	.word	0x00006840


	//   ....[18]....
        /*0388*/ 	.word	0x000070c0


	//   ....[19]....
        /*038c*/ 	.word	0x00007130


	//   ....[20]....
        /*0390*/ 	.word	0x00008130


	//   ....[21]....
        /*0394*/ 	.word	0x000090e0


	//   ....[22]....
        /*0398*/ 	.word	0x000090f0


	//   ....[23]....
        /*039c*/ 	.word	0x00009120


	//   ....[24]....
        /*03a0*/ 	.word	0x00009130


	//   ....[25]....
        /*03a4*/ 	.word	0x0000a480


	//   ....[26]....
        /*03a8*/ 	.word	0x0000af10


	//   ....[27]....
        /*03ac*/ 	.word	0x0000b130


	//   ....[28]....
        /*03b0*/ 	.word	0x0000bd10


	//   ....[29]....
        /*03b4*/ 	.word	0x0000be10


	//   ....[30]....
        /*03b8*/ 	.word	0x0000c690


	//   ....[31]....
        /*03bc*/ 	.word	0x0000c700


	//   ....[32]....
        /*03c0*/ 	.word	0x0000d700


	//   ....[33]....
        /*03c4*/ 	.word	0x0000d810


	//   ....[34]....
        /*03c8*/ 	.word	0x0000d870


	//   ....[35]....
        /*03cc*/ 	.word	0x0000d980


	//   ....[36]....
        /*03d0*/ 	.word	0x0000d990


	//   ....[37]....
        /*03d4*/ 	.word	0x0000e8b0


	//   ....[38]....
        /*03d8*/ 	.word	0x0000e8e0


	//   ....[39]....
        /*03dc*/ 	.word	0x0000e910


	//   ....[40]....
        /*03e0*/ 	.word	0x0000e940


	//   ....[41]....
        /*03e4*/ 	.word	0x0000ee50


	//   ....[42]....
        /*03e8*/ 	.word	0x0000ee80


	//   ....[43]....
        /*03ec*/ 	.word	0x0000ef80


	//   ....[44]....
        /*03f0*/ 	.word	0x0000efa0


	//   ....[45]....
        /*03f4*/ 	.word	0x0000f640


	//   ....[46]....
        /*03f8*/ 	.word	0x0000f650


	//   ....[47]....
        /*03fc*/ 	.word	0x0000f750


	//   ....[48]....
        /*0400*/ 	.word	0x0000f770


	//   ....[49]....
        /*0404*/ 	.word	0x0000f930


	//   ....[50]....
        /*0408*/ 	.word	0x00011290


	//   ....[51]....
        /*040c*/ 	.word	0x000112b0


	//   ....[52]....
        /*0410*/ 	.word	0x000112c0


	//   ....[53]....
        /*0414*/ 	.word	0x00011360


	//   ....[54]....
        /*0418*/ 	.word	0x00011380


	//   ....[55]....
        /*041c*/ 	.word	0x00011420


	//   ....[56]....
        /*0420*/ 	.word	0x00011440


	//   ....[57]....
        /*0424*/ 	.word	0x00011450


	//   ....[58]....
        /*0428*/ 	.word	0x00011ce0


	//   ....[59]....
        /*042c*/ 	.word	0x00011d00


	//   ....[60]....
        /*0430*/ 	.word	0x00011d30


	//   ....[61]....
        /*0434*/ 	.word	0x00011de0


	//   ....[62]....
        /*0438*/ 	.word	0x00011df0


	//   ....[63]....
        /*043c*/ 	.word	0x00011e90


	//   ....[64]....
        /*0440*/ 	.word	0x00011ea0


	//   ....[65]....
        /*0444*/ 	.word	0x00011eb0


	//   ....[66]....
        /*0448*/ 	.word	0x00011ec0


	//   ....[67]....
        /*044c*/ 	.word	0x00011f80


	//   ....[68]....
        /*0450*/ 	.word	0x00011fa0


	//   ....[69]....
        /*0454*/ 	.word	0x00012000


	//   ....[70]....
        /*0458*/ 	.word	0x00012840


	//   ....[71]....
        /*045c*/ 	.word	0x00012850


	//   ....[72]....
        /*0460*/ 	.word	0x00012870


	//   ....[73]....
        /*0464*/ 	.word	0x000128f0


	//   ....[74]....
        /*0468*/ 	.word	0x00012900


	//   ....[75]....
        /*046c*/ 	.word	0x00012960


	//   ....[76]....
        /*0470*/ 	.word	0x00012990


	//   ....[77]....
        /*0474*/ 	.word	0x000129d0


	//   ....[78]....
        /*0478*/ 	.word	0x00012cd0


	//   ....[79]....
        /*047c*/ 	.word	0x00012cf0


	//   ....[80]....
        /*0480*/ 	.word	0x00012d90


	//   ....[81]....
        /*0484*/ 	.word	0x00012da0


	//   ....[82]....
        /*0488*/ 	.word	0x00012e30


	//   ....[83]....
        /*048c*/ 	.word	0x00012e40


	//   ....[84]....
        /*0490*/ 	.word	0x00012e50


	//   ....[85]....
        /*0494*/ 	.word	0x00012ee0


	//   ....[86]....
        /*0498*/ 	.word	0x00013500


	//   ....[87]....
        /*049c*/ 	.word	0x00013510


	//   ....[88]....
        /*04a0*/ 	.word	0x00013560


	//   ....[89]....
        /*04a4*/ 	.word	0x000135a0


	//   ....[90]....
        /*04a8*/ 	.word	0x00013600


	//   ....[91]....
        /*04ac*/ 	.word	0x00013620


	//   ....[92]....
        /*04b0*/ 	.word	0x000136a0


	//   ....[93]....
        /*04b4*/ 	.word	0x000136c0


	//   ....[94]....
        /*04b8*/ 	.word	0x00013a20


	//   ....[95]....
        /*04bc*/ 	.word	0x00013c10


	//   ....[96]....
        /*04c0*/ 	.word	0x00014260


	//   ....[97]....
        /*04c4*/ 	.word	0x00014340


	//   ....[98]....
        /*04c8*/ 	.word	0x000143e0


	//   ....[99]....
        /*04cc*/ 	.word	0x00014440


	//   ....[100]....
        /*04d0*/ 	.word	0x00014550


	//   ....[101]....
        /*04d4*/ 	.word	0x000145c0


	//   ....[102]....
        /*04d8*/ 	.word	0x000146d0


	//   ....[103]....
        /*04dc*/ 	.word	0x00014740


	//   ....[104]....
        /*04e0*/ 	.word	0x00014840


	//   ....[105]....
        /*04e4*/ 	.word	0x000148d0


	//   ....[106]....
        /*04e8*/ 	.word	0x00014940


	//   ....[107]....
        /*04ec*/ 	.word	0x000149a0


	//   ....[108]....
        /*04f0*/ 	.word	0x00014ab0


	//   ....[109]....
        /*04f4*/ 	.word	0x00014b10


	//   ....[110]....
        /*04f8*/ 	.word	0x00014c30


	//   ....[111]....
        /*04fc*/ 	.word	0x00014c90


	//   ....[112]....
        /*0500*/ 	.word	0x00014d30


	//   ....[113]....
        /*0504*/ 	.word	0x00014e00


	//   ....[114]....
        /*0508*/ 	.word	0x00014f20


	//   ....[115]....
        /*050c*/ 	.word	0x00014f80


	//   ....[116]....
        /*0510*/ 	.word	0x00015070


	//   ....[117]....
        /*0514*/ 	.word	0x000151a0


	//   ....[118]....
        /*0518*/ 	.word	0x00015250


	//   ....[119]....
        /*051c*/ 	.word	0x000152d0


	//   ....[120]....
        /*0520*/ 	.word	0x000153b0


	//   ....[121]....
        /*0524*/ 	.word	0x00015410


	//   ....[122]....
        /*0528*/ 	.word	0x000154e0


	//   ....[123]....
        /*052c*/ 	.word	0x00015540


	//   ....[124]....
        /*0530*/ 	.word	0x00015610


	//   ....[125]....
        /*0534*/ 	.word	0x00015700


	//   ....[126]....
        /*0538*/ 	.word	0x000157a0


	//   ....[127]....
        /*053c*/ 	.word	0x00015800


	//   ....[128]....
        /*0540*/ 	.word	0x00015900


	//   ....[129]....
        /*0544*/ 	.word	0x00015960


	//   ....[130]....
        /*0548*/ 	.word	0x00015a60


	//   ....[131]....
        /*054c*/ 	.word	0x00015ac0


	//   ....[132]....
        /*0550*/ 	.word	0x00015b90


	//   ....[133]....
        /*0554*/ 	.word	0x00015ce0


	//   ....[134]....
        /*0558*/ 	.word	0x00015d80


	//   ....[135]....
        /*055c*/ 	.word	0x00015e10


	//   ....[136]....
        /*0560*/ 	.word	0x00015f10


	//   ....[137]....
        /*0564*/ 	.word	0x00015f70


	//   ....[138]....
        /*0568*/ 	.word	0x00016060


	//   ....[139]....
        /*056c*/ 	.word	0x000160c0


	//   ....[140]....
        /*0570*/ 	.word	0x00016180


	//   ....[141]....
        /*0574*/ 	.word	0x00016270


	//   ....[142]....
        /*0578*/ 	.word	0x00016390


	//----- nvinfo : EIATTR_REG_RECONFIG
	.align		4
.L_173:
        /*057c*/ 	.byte	0x01, 0x54
	.zero		2


	//----- nvinfo : EIATTR_SYSCALL_OFFSETS
	.align		4
        /*0580*/ 	.byte	0x04, 0x46
        /*0582*/ 	.short	(.L_175 - .L_174)


	//   ....[0]....
.L_174:
        /*0584*/ 	.word	0x00001a50


	//   ....[1]....
        /*0588*/ 	.word	0x00010860


	//   ....[2]....
        /*058c*/ 	.word	0x000109b0


	//   ....[3]....
        /*0590*/ 	.word	0x00010aa0


	//   ....[4]....
        /*0594*/ 	.word	0x000117b0


	//----- nvinfo : EIATTR_MBARRIER_INSTR_OFFSETS
	.align		4
.L_175:
        /*0598*/ 	.byte	0x04, 0x39
        /*059a*/ 	.short	(.L_177 - .L_176)


	//   ....[0]....
.L_176:
        /*059c*/ 	.word	0x00000180
        /*05a0*/ 	.word	0x000000ff
        /*05a4*/ 	.word	0x0002d800
        /*05a8*/ 	.short	0x0100
        /*05aa*/ 	.byte	0x08
	.zero		1


	//   ....[1]....
        /*05ac*/ 	.word	0x00000190
        /*05b0*/ 	.word	0x000000ff
        /*05b4*/ 	.word	0x0002d820
        /*05b8*/ 	.short	0x0100
        /*05ba*/ 	.byte	0x08
	.zero		1


	//   ....[2]....
        /*05bc*/ 	.word	0x00000280
        /*05c0*/ 	.word	0x000000ff
        /*05c4*/ 	.word	0x0002d830
        /*05c8*/ 	.short	0x0100
        /*05ca*/ 	.byte	0x08
	.zero		1


	//   ....[3]....
        /*05cc*/ 	.word	0x00000290
        /*05d0*/ 	.word	0x000000ff
        /*05d4*/ 	.word	0x0002d840
        /*05d8*/ 	.short	0x0100
        /*05da*/ 	.byte	0x08
	.zero		1


	//   ....[4]....
        /*05dc*/ 	.word	0x000002a0
        /*05e0*/ 	.word	0x000000ff
        /*05e4*/ 	.word	0x0002d838
        /*05e8*/ 	.short	0x0100
        /*05ea*/ 	.byte	0x08
	.zero		1


	//   ....[5]....
        /*05ec*/ 	.word	0x000002b0
        /*05f0*/ 	.word	0x000000ff
        /*05f4*/ 	.word	0x0002d848
        /*05f8*/ 	.short	0x0100
        /*05fa*/ 	.byte	0x08
	.zero		1


	//   ....[6]....
        /*05fc*/ 	.word	0x000003e0
        /*0600*/ 	.word	0x000000ff
        /*0604*/ 	.word	0x0002d850
        /*0608*/ 	.short	0x0100
        /*060a*/ 	.byte	0x08
	.zero		1


	//   ....[7]....
        /*060c*/ 	.word	0x000003f0
        /*0610*/ 	.word	0x000000ff
        /*0614*/ 	.word	0x0002d860
        /*0618*/ 	.short	0x0100
        /*061a*/ 	.byte	0x08
	.zero		1


	//   ....[8]....
        /*061c*/ 	.word	0x00000400
        /*0620*/ 	.word	0x000000ff
        /*0624*/ 	.word	0x0002d858
        /*0628*/ 	.short	0x0100
        /*062a*/ 	.byte	0x08
	.zero		1


	//   ....[9]....
        /*062c*/ 	.word	0x00000410
        /*0630*/ 	.word	0x000000ff
        /*0634*/ 	.word	0x0002d868
        /*0638*/ 	.short	0x0100
        /*063a*/ 	.byte	0x08
	.zero		1


	//   ....[10]....
        /*063c*/ 	.word	0x00000500
        /*0640*/ 	.word	0x000000ff
        /*0644*/ 	.word	0x0002d870
        /*0648*/ 	.short	0x0100
        /*064a*/ 	.byte	0x06
	.zero		1


	//   ....[11]....
        /*064c*/ 	.word	0x00000510
        /*0650*/ 	.word	0x000000ff
        /*0654*/ 	.word	0x0002d880
        /*0658*/ 	.short	0x0100
        /*065a*/ 	.byte	0x06
	.zero		1


	//   ....[12]....
        /*065c*/ 	.word	0x00000520
        /*0660*/ 	.word	0x000000ff
        /*0664*/ 	.word	0x0002d878
        /*0668*/ 	.short	0x0100
        /*066a*/ 	.byte	0x06
	.zero		1


	//   ....[13]....
        /*066c*/ 	.word	0x00000530
        /*0670*/ 	.word	0x000000ff
        /*0674*/ 	.word	0x0002d888
        /*0678*/ 	.short	0x0100
        /*067a*/ 	.byte	0x06
	.zero		1


	//   ....[14]....
        /*067c*/ 	.word	0x00000660
        /*0680*/ 	.word	0x000000ff
        /*0684*/ 	.word	0x0002d890
        /*0688*/ 	.short	0x0100
        /*068a*/ 	.byte	0x08
	.zero		1


	//   ....[15]....
        /*068c*/ 	.word	0x00000670
        /*0690*/ 	.word	0x000000ff
        /*0694*/ 	.word	0x0002d8a0
        /*0698*/ 	.short	0x0100
        /*069a*/ 	.byte	0x08
	.zero		1


	//   ....[16]....
        /*069c*/ 	.word	0x00000680
        /*06a0*/ 	.word	0x000000ff
        /*06a4*/ 	.word	0x0002d898
        /*06a8*/ 	.short	0x0100
        /*06aa*/ 	.byte	0x08
	.zero		1


	//   ....[17]....
        /*06ac*/ 	.word	0x00000690
        /*06b0*/ 	.word	0x000000ff
        /*06b4*/ 	.word	0x0002d8a8
        /*06b8*/ 	.short	0x0100
        /*06ba*/ 	.byte	0x08
	.zero		1


	//   ....[18]....
        /*06bc*/ 	.word	0x000007d0
        /*06c0*/ 	.word	0x000000ff
        /*06c4*/ 	.word	0x0002d8b0
        /*06c8*/ 	.short	0x0100
        /*06ca*/ 	.byte	0x08
	.zero		1


	//   ....[19]....
        /*06cc*/ 	.word	0x000007e0
        /*06d0*/ 	.word	0x000000ff
        /*06d4*/ 	.word	0x0002d8c0
        /*06d8*/ 	.short	0x0100
        /*06da*/ 	.byte	0x08
	.zero		1


	//   ....[20]....
        /*06dc*/ 	.word	0x000007f0
        /*06e0*/ 	.word	0x000000ff
        /*06e4*/ 	.word	0x0002d8b8
        /*06e8*/ 	.short	0x0100
        /*06ea*/ 	.byte	0x08
	.zero		1


	//   ....[21]....
        /*06ec*/ 	.word	0x00000800
        /*06f0*/ 	.word	0x000000ff
        /*06f4*/ 	.word	0x0002d8c8
        /*06f8*/ 	.short	0x0100
        /*06fa*/ 	.byte	0x08
	.zero		1


	//   ....[22]....
        /*06fc*/ 	.word	0x00001ad0
        /*0700*/ 	.word	0x000000ff
        /*0704*/ 	.word	0x0002d800
        /*0708*/ 	.short	0x010a
        /*070a*/ 	.byte	0x28
	.zero		1


	//   ....[23]....
        /*070c*/ 	.word	0x00001b50
        /*0710*/ 	.word	0x00000003
        /*0714*/ 	.word	0x0002d830
        /*0718*/ 	.short	0x010a
        /*071a*/ 	.byte	0x3f
	.zero		1


	//   ....[24]....
        /*071c*/ 	.word	0x00001b90
        /*0720*/ 	.word	0x00000003
        /*0724*/ 	.word	0x0002d830
        /*0728*/ 	.short	0x010a
        /*072a*/ 	.byte	0x3f
	.zero		1


	//   ....[25]....
        /*072c*/ 	.word	0x00002040
        /*0730*/ 	.word	0x000000ff
        /*0734*/ 	.word	0x00000000
        /*0738*/ 	.short	0x0101
        /*073a*/ 	.byte	0x06
	.zero		1


	//   ....[26]....
        /*073c*/ 	.word	0x00005010
        /*0740*/ 	.word	0x000000ff
        /*0744*/ 	.word	0x0002d830
        /*0748*/ 	.short	0x010a
        /*074a*/ 	.byte	0x06
	.zero		1


	//   ....[27]....
        /*074c*/ 	.word	0x00005050
        /*0750*/ 	.word	0x000000ff
        /*0754*/ 	.word	0x0002d830
        /*0758*/ 	.short	0x010a
        /*075a*/ 	.byte	0x06
	.zero		1


	//   ....[28]....
        /*075c*/ 	.word	0x00005320
        /*0760*/ 	.word	0x000000ff
        /*0764*/ 	.word	0x0002d850
        /*0768*/ 	.short	0x010a
        /*076a*/ 	.byte	0x06
	.zero		1


	//   ....[29]....
        /*076c*/ 	.word	0x00005360
        /*0770*/ 	.word	0x000000ff
        /*0774*/ 	.word	0x0002d850
        /*0778*/ 	.short	0x010a
        /*077a*/ 	.byte	0x06
	.zero		1


	//   ....[30]....
        /*077c*/ 	.word	0x00005900
        /*0780*/ 	.word	0x000000ff
        /*0784*/ 	.word	0x00000000
        /*0788*/ 	.short	0x0101
        /*078a*/ 	.byte	0x06
	.zero		1


	//   ....[31]....
        /*078c*/ 	.word	0x00007bd0
        /*0790*/ 	.word	0x000000ff
        /*0794*/ 	.word	0x00000000
        /*0798*/ 	.short	0x0101
        /*079a*/ 	.byte	0x06
	.zero		1


	//   ....[32]....
        /*079c*/ 	.word	0x000084d0
        /*07a0*/ 	.word	0x000000ff
        /*07a4*/ 	.word	0x0002d830
        /*07a8*/ 	.short	0x010a
        /*07aa*/ 	.byte	0x06
	.zero		1


	//   ....[33]....
        /*07ac*/ 	.word	0x00008510
        /*07b0*/ 	.word	0x000000ff
        /*07b4*/ 	.word	0x0002d830
        /*07b8*/ 	.short	0x010a
        /*07ba*/ 	.byte	0x06
	.zero		1


	//   ....[34]....
        /*07bc*/ 	.word	0x000087e0
        /*07c0*/ 	.word	0x000000ff
        /*07c4*/ 	.word	0x0002d850
        /*07c8*/ 	.short	0x010a
        /*07ca*/ 	.byte	0x06
	.zero		1


	//   ....[35]....
        /*07cc*/ 	.word	0x00008820
        /*07d0*/ 	.word	0x000000ff
        /*07d4*/ 	.word	0x0002d850
        /*07d8*/ 	.short	0x010a
        /*07da*/ 	.byte	0x06
	.zero		1


	//   ....[36]....
        /*07dc*/ 	.word	0x00008d70
        /*07e0*/ 	.word	0x000000ff
        /*07e4*/ 	.word	0x00000000
        /*07e8*/ 	.short	0x0101
        /*07ea*/ 	.byte	0x06
	.zero		1


	//   ....[37]....
        /*07ec*/ 	.word	0x00009f20
        /*07f0*/ 	.word	0x000000ff
        /*07f4*/ 	.word	0x00000000
        /*07f8*/ 	.short	0x0101
        /*07fa*/ 	.byte	0x06
	.zero		1


	//   ....[38]....
        /*07fc*/ 	.word	0x0000a630
        /*0800*/ 	.word	0x000000ff
        /*0804*/ 	.word	0x0002d830
        /*0808*/ 	.short	0x010a
        /*080a*/ 	.byte	0x06
	.zero		1


	//   ....[39]....
        /*080c*/ 	.word	0x0000a670
        /*0810*/ 	.word	0x000000ff
        /*0814*/ 	.word	0x0002d830
        /*0818*/ 	.short	0x010a
        /*081a*/ 	.byte	0x06
	.zero		1


	//   ....[40]....
        /*081c*/ 	.word	0x0000a940
        /*0820*/ 	.word	0x000000ff
        /*0824*/ 	.word	0x0002d850
        /*0828*/ 	.short	0x010a
        /*082a*/ 	.byte	0x06
	.zero		1


	//   ....[41]....
        /*082c*/ 	.word	0x0000a980
        /*0830*/ 	.word	0x000000ff
        /*0834*/ 	.word	0x0002d850
        /*0838*/ 	.short	0x010a
        /*083a*/ 	.byte	0x06
	.zero		1


	//   ....[42]....
        /*083c*/ 	.word	0x0000aed0
        /*0840*/ 	.word	0x000000ff
        /*0844*/ 	.word	0x00000000
        /*0848*/ 	.short	0x0101
        /*084a*/ 	.byte	0x06
	.zero		1


	//   ....[43]....
        /*084c*/ 	.word	0x0000d1a0
        /*0850*/ 	.word	0x000000ff
        /*0854*/ 	.word	0x00000000
        /*0858*/ 	.short	0x0101
        /*085a*/ 	.byte	0x06
	.zero		1


	//   ....[44]....
        /*085c*/ 	.word	0x0000d780
        /*0860*/ 	.word	0x000000ff
        /*0864*/ 	.word	0x0002d850
        /*0868*/ 	.short	0x010a
        /*086a*/ 	.byte	0x08
	.zero		1


	//   ....[45]....
        /*086c*/ 	.word	0x0000d7c0
        /*0870*/ 	.word	0x000000ff
        /*0874*/ 	.word	0x0002d850
        /*0878*/ 	.short	0x010a
        /*087a*/ 	.byte	0x08
	.zero		1


	//   ....[46]....
        /*087c*/ 	.word	0x0000de50
        /*0880*/ 	.word	0x000000ff
        /*0884*/ 	.word	0x00000000
        /*0888*/ 	.short	0x0101
        /*088a*/ 	.byte	0x08
	.zero		1


	//   ....[47]....
        /*088c*/ 	.word	0x0000ee70
        /*0890*/ 	.word	0x000000ff
        /*0894*/ 	.word	0x00000000
        /*0898*/ 	.short	0x0101
        /*089a*/ 	.byte	0x05
	.zero		1


	//   ....[48]....
        /*089c*/ 	.word	0x00011010
        /*08a0*/ 	.word	0x00000006
        /*08a4*/ 	.word	0x0002d840
        /*08a8*/ 	.short	0x010a
        /*08aa*/ 	.byte	0x3f
	.zero		1


	//   ....[49]....
        /*08ac*/ 	.word	0x00011590
        /*08b0*/ 	.word	0x00000006
        /*08b4*/ 	.word	0x0002d830
        /*08b8*/ 	.short	0x0107
        /*08ba*/ 	.byte	0x3f
	.zero		1


	//   ....[50]....
        /*08bc*/ 	.word	0x00011660
        /*08c0*/ 	.word	0x00000006
        /*08c4*/ 	.word	0x0002d830
        /*08c8*/ 	.short	0x0101
        /*08ca*/ 	.byte	0x3f
	.zero		1


	//   ....[51]....
        /*08cc*/ 	.word	0x00012150
        /*08d0*/ 	.word	0x00000010
        /*08d4*/ 	.word	0x0002d800
        /*08d8*/ 	.short	0x0107
        /*08da*/ 	.byte	0x3f
	.zero		1


	//   ....[52]....
        /*08dc*/ 	.word	0x00012240
        /*08e0*/ 	.word	0x00000010
        /*08e4*/ 	.word	0x0002d800
        /*08e8*/ 	.short	0x0101
        /*08ea*/ 	.byte	0x3f
	.zero		1


	//   ....[53]....
        /*08ec*/ 	.word	0x00012260
        /*08f0*/ 	.word	0x00000010
        /*08f4*/ 	.word	0x0002d820
        /*08f8*/ 	.short	0x010a
        /*08fa*/ 	.byte	0x3f
	.zero		1


	//   ....[54]....
        /*08fc*/ 	.word	0x00012600
        /*0900*/ 	.word	0x00000006
        /*0904*/ 	.word	0x0002d840
        /*0908*/ 	.short	0x010a
        /*090a*/ 	.byte	0x3f
	.zero		1


	//   ....[55]....
        /*090c*/ 	.word	0x00012a70
        /*0910*/ 	.word	0x00000006
        /*0914*/ 	.word	0x0002d830
        /*0918*/ 	.short	0x0107
        /*091a*/ 	.byte	0x3f
	.zero		1


	//   ....[56]....
        /*091c*/ 	.word	0x00012b30
        /*0920*/ 	.word	0x00000006
        /*0924*/ 	.word	0x0002d830
        /*0928*/ 	.short	0x0101
        /*092a*/ 	.byte	0x3f
	.zero		1


	//   ....[57]....
        /*092c*/ 	.word	0x00012b90
        /*0930*/ 	.word	0x00000006
        /*0934*/ 	.word	0x0002d860
        /*0938*/ 	.short	0x010a
        /*093a*/ 	.byte	0x3f
	.zero		1


	//   ....[58]....
        /*093c*/ 	.word	0x00012fd0
        /*0940*/ 	.word	0x00000006
        /*0944*/ 	.word	0x0002d850
        /*0948*/ 	.short	0x0107
        /*094a*/ 	.byte	0x3f
	.zero		1


	//   ....[59]....
        /*094c*/ 	.word	0x000131a0
        /*0950*/ 	.word	0x00000006
        /*0954*/ 	.word	0x0002d850
        /*0958*/ 	.short	0x0101
        /*095a*/ 	.byte	0x3f
	.zero		1


	//   ....[60]....
        /*095c*/ 	.word	0x000133b0
        /*0960*/ 	.word	0x00000004
        /*0964*/ 	.word	0x0002d860
        /*0968*/ 	.short	0x010a
        /*096a*/ 	.byte	0x3f
	.zero		1


	//   ....[61]....
        /*096c*/ 	.word	0x00013800
        /*0970*/ 	.word	0x00000004
        /*0974*/ 	.word	0x0002d850
        /*0978*/ 	.short	0x0107
        /*097a*/ 	.byte	0x3f
	.zero		1


	//   ....[62]....
        /*097c*/ 	.word	0x000138c0
        /*0980*/ 	.word	0x00000004
        /*0984*/ 	.word	0x0002d850
        /*0988*/ 	.short	0x0101
        /*098a*/ 	.byte	0x3f
	.zero		1


	//   ....[63]....
        /*098c*/ 	.word	0x00013b90
        /*0990*/ 	.word	0x00000004
        /*0994*/ 	.word	0x0002d820
        /*0998*/ 	.short	0x010a
        /*099a*/ 	.byte	0x3f
	.zero		1


	//   ....[64]....
        /*099c*/ 	.word	0x00013d10
        /*09a0*/ 	.word	0x00000005
        /*09a4*/ 	.word	0x0002d840
        /*09a8*/ 	.short	0x010a
        /*09aa*/ 	.byte	0x3f
	.zero		1


	//   ....[65]....
        /*09ac*/ 	.word	0x00013db0
        /*09b0*/ 	.word	0x00000017
        /*09b4*/ 	.word	0x0002d840
        /*09b8*/ 	.short	0x010a
        /*09ba*/ 	.byte	0x3f
	.zero		1


	//   ....[66]....
        /*09bc*/ 	.word	0x00013df0
        /*09c0*/ 	.word	0x00000005
        /*09c4*/ 	.word	0x0002d860
        /*09c8*/ 	.short	0x010a
        /*09ca*/ 	.byte	0x3f
	.zero		1


	//   ....[67]....
        /*09cc*/ 	.word	0x00013e30
        /*09d0*/ 	.word	0x00000017
        /*09d4*/ 	.word	0x0002d860
        /*09d8*/ 	.short	0x010a
        /*09da*/ 	.byte	0x3f
	.zero		1


	//   ....[68]....
        /*09dc*/ 	.word	0x00013ea0
        /*09e0*/ 	.word	0x00000003
        /*09e4*/ 	.word	0x0002d800
        /*09e8*/ 	.short	0x010a
        /*09ea*/ 	.byte	0x3f
	.zero		1


	//   ....[69]....
        /*09ec*/ 	.word	0x00013ef0
        /*09f0*/ 	.word	0x00000003
        /*09f4*/ 	.word	0x0002d830
        /*09f8*/ 	.short	0x010a
        /*09fa*/ 	.byte	0x3f
	.zero		1


	//   ....[70]....
        /*09fc*/ 	.word	0x00013f50
        /*0a00*/ 	.word	0x00000009
        /*0a04*/ 	.word	0x0002d830
        /*0a08*/ 	.short	0x010a
        /*0a0a*/ 	.byte	0x3f
	.zero		1


	//   ....[71]....
        /*0a0c*/ 	.word	0x00013fb0
        /*0a10*/ 	.word	0x00000009
        /*0a14*/ 	.word	0x0002d850
        /*0a18*/ 	.short	0x010a
        /*0a1a*/ 	.byte	0x3f
	.zero		1


	//   ....[72]....
        /*0a1c*/ 	.word	0x00014010
        /*0a20*/ 	.word	0x00000007
        /*0a24*/ 	.word	0x0002d830
        /*0a28*/ 	.short	0x010a
        /*0a2a*/ 	.byte	0x3f
	.zero		1


	//   ....[73]....
        /*0a2c*/ 	.word	0x00014070
        /*0a30*/ 	.word	0x00000007
        /*0a34*/ 	.word	0x0002d850
        /*0a38*/ 	.short	0x010a
        /*0a3a*/ 	.byte	0x3f
	.zero		1


	//   ....[74]....
        /*0a3c*/ 	.word	0x000140d0
        /*0a40*/ 	.word	0x00000009
        /*0a44*/ 	.word	0x0002d830
        /*0a48*/ 	.short	0x010a
        /*0a4a*/ 	.byte	0x3f
	.zero		1


	//   ....[75]....
        /*0a4c*/ 	.word	0x00014130
        /*0a50*/ 	.word	0x00000009
        /*0a54*/ 	.word	0x0002d850
        /*0a58*/ 	.short	0x010a
        /*0a5a*/ 	.byte	0x3f
	.zero		1


	//   ....[76]....
        /*0a5c*/ 	.word	0x00014190
        /*0a60*/ 	.word	0x00000006
        /*0a64*/ 	.word	0x0002d850
        /*0a68*/ 	.short	0x010a
        /*0a6a*/ 	.byte	0x3f
	.zero		1


	//   ....[77]....
        /*0a6c*/ 	.word	0x00014290
        /*0a70*/ 	.word	0x00000006
        /*0a74*/ 	.word	0x0002d840
        /*0a78*/ 	.short	0x010a
        /*0a7a*/ 	.byte	0x3f
	.zero		1


	//   ....[78]....
        /*0a7c*/ 	.word	0x000150a0
        /*0a80*/ 	.word	0x00000010
        /*0a84*/ 	.word	0x0002d820
        /*0a88*/ 	.short	0x010a
        /*0a8a*/ 	.byte	0x3f
	.zero		1


	//   ....[79]....
        /*0a8c*/ 	.word	0x000150f0
        /*0a90*/ 	.word	0x00000006
        /*0a94*/ 	.word	0x0002d840
        /*0a98*/ 	.short	0x010a
        /*0a9a*/ 	.byte	0x3f
	.zero		1


	//   ....[80]....
        /*0a9c*/ 	.word	0x00015650
        /*0aa0*/ 	.word	0x00000006
        /*0aa4*/ 	.word	0x0002d860
        /*0aa8*/ 	.short	0x010a
        /*0aaa*/ 	.byte	0x3f
	.zero		1


	//   ....[81]....
        /*0aac*/ 	.word	0x00015c30
        /*0ab0*/ 	.word	0x00000004
        /*0ab4*/ 	.word	0x0002d860
        /*0ab8*/ 	.short	0x010a
        /*0aba*/ 	.byte	0x3f
	.zero		1


	//   ....[82]....
        /*0abc*/ 	.word	0x000162b0
        /*0ac0*/ 	.word	0x00000004
        /*0ac4*/ 	.word	0x0002d820
        /*0ac8*/ 	.short	0x010a
        /*0aca*/ 	.byte	0x3f
	.zero		1


	//   ....[83]....
        /*0acc*/ 	.word	0x00016450
        /*0ad0*/ 	.word	0x00000005
        /*0ad4*/ 	.word	0x0002d840
        /*0ad8*/ 	.short	0x010a
        /*0ada*/ 	.byte	0x3f
	.zero		1


	//   ....[84]....
        /*0adc*/ 	.word	0x000164a0
        /*0ae0*/ 	.word	0x00000017
        /*0ae4*/ 	.word	0x0002d840
        /*0ae8*/ 	.short	0x010a
        /*0aea*/ 	.byte	0x3f
	.zero		1


	//   ....[85]....
        /*0aec*/ 	.word	0x000164f0
        /*0af0*/ 	.word	0x00000005
        /*0af4*/ 	.word	0x0002d860
        /*0af8*/ 	.short	0x010a
        /*0afa*/ 	.byte	0x3f
	.zero		1


	//----- nvinfo : EIATTR_NUM_MBARRIERS
	.align		4
.L_177:
        /*0afc*/ 	.byte	0x03, 0x38
        /*0afe*/ 	.short	0x0016


	//----- nvinfo : EIATTR_EXIT_INSTR_OFFSETS
	.align		4
        /*0b00*/ 	.byte	0x04, 0x1c
        /*0b02*/ 	.short	(.L_179 - .L_178)


	//   ....[0]....
.L_178:
        /*0b04*/ 	.word	0x00000970


	//   ....[1]....
        /*0b08*/ 	.word	0x0000f8a0


	//   ....[2]....
        /*0b0c*/ 	.word	0x00013e80


	//----- nvinfo : EIATTR_MAX_THREADS
	.align		4
.L_179:
        /*0b10*/ 	.byte	0x04, 0x05
        /*0b12*/ 	.short	(.L_181 - .L_180)
.L_180:
        /*0b14*/ 	.word	0x00000200
        /*0b18*/ 	.word	0x00000001
        /*0b1c*/ 	.word	0x00000001


	//----- nvinfo : EIATTR_CRS_STACK_SIZE
	.align		4
.L_181:
        /*0b20*/ 	.byte	0x04, 0x1e
        /*0b22*/ 	.short	(.L_183 - .L_182)
.L_182:
        /*0b24*/ 	.word	0x00000000


	//----- nvinfo : EIATTR_CBANK_PARAM_SIZE
	.align		4
.L_183:
        /*0b28*/ 	.byte	0x03, 0x19
        /*0b2a*/ 	.short	0x0af0


	//----- nvinfo : EIATTR_PARAM_CBANK
	.align		4
        /*0b2c*/ 	.byte	0x04, 0x0a
        /*0b2e*/ 	.short	(.L_185 - .L_184)
	.align		4
.L_184:
        /*0b30*/ 	.word	index@(.nv.constant0._ZN7cutlass13device_kernelIN5flash11enable_sm90INS1_16FlashAttnFwdSm90INS1_25CollectiveMainloopFwdSm90ILi2EN4cute5tupleIJNS5_1CILi1EEES8_S8_EEENS6_IJNS7_ILi192EEENS7_ILi128EEENS7_ILi96EEEEEELi96ENS_10bfloat16_tEfNS_4arch4Sm90ELb0ELb1ELb0ELb0ELb1ELb0ELb0ELb0ELb1ELb1ELb0ELb0EEENS1_21CollectiveEpilogueFwdINS6_IJSA_SC_SB_EEES9_SE_SG_Li384ELb0ELb1ELb0ELb0EEENS1_30DynamicPersistentTileSchedulerILi384ELi128ELb0ELb1ELb1EEEEEEEEEvNT_6ParamsE)
        /*0b34*/ 	.short	0x0210
        /*0b36*/ 	.short	0x0af0


	//----- nvinfo : EIATTR_SW_WAR
	.align		4
.L_185:
        /*0b38*/ 	.byte	0x04, 0x36
        /*0b3a*/ 	.short	(.L_187 - .L_186)
.L_186:
        /*0b3c*/ 	.word	0x00000008
.L_187:


//--------------------- .nv.info._ZN7cutlass13device_kernelIN5flash11enable_sm90INS1_16FlashAttnFwdSm90INS1_25CollectiveMainloopFwdSm90ILi2EN4cute5tupleIJNS5_1CILi1EEES8_S8_EEENS6_IJNS7_ILi192EEENS7_ILi128EEENS7_ILi96EEEEEELi96ENS_10bfloat16_tEfNS_4arch4Sm90ELb0ELb1ELb0ELb1ELb1ELb0ELb0ELb0ELb1ELb1ELb0ELb0EEENS1_21CollectiveEpilogueFwdINS6_IJSA_SC_SB_EEES9_SE_SG_Li384ELb1ELb1ELb0ELb0EEENS1_36VarlenDynamicPersistentTileSchedulerILi192ELi128ELi384ELi128ELb0ELb1ELb1ELb1ELb0ELb1EEEEEEEEEvNT_6ParamsE --------------------------
	.section	.nv.info._ZN7cutlass13device_kernelIN5flash11enable_sm90INS1_16FlashAttnFwdSm90INS1_25CollectiveMainloopFwdSm90ILi2EN4cute5tupleIJNS5_1CILi1EEES8_S8_EEENS6_IJNS7_ILi192EEENS7_ILi128EEENS7_ILi96EEEEEELi96ENS_10bfloat16_tEfNS_4arch4Sm90ELb0ELb1ELb0ELb1ELb1ELb0ELb0ELb0ELb1ELb1ELb0ELb0EEENS1_21CollectiveEpilogueFwdINS6_IJSA_SC_SB_EEES9_SE_SG_Li384ELb1ELb1ELb0ELb0EEENS1_36VarlenDynamicPersistentTileSchedulerILi192ELi128ELi384ELi128ELb0ELb1ELb1ELb1ELb0ELb1EEEEEEEEEvNT_6ParamsE,"",@"SHT_CUDA_INFO"
	.sectionflags	@""
	.align	4


	//----- nvinfo : EIATTR_CUDA_API_VERSION
	.align		4
        /*0000*/ 	.byte	0x04, 0x37
        /*0002*/ 	.short	(.L_189 - .L_188)
.L_188:
        /*0004*/ 	.word	0x00000082


	//----- nvinfo : EIATTR_KPARAM_INFO
	.align		4
.L_189:
        /*0008*/ 	.byte	0x04, 0x17
        /*000a*/ 	.short	(.L_191 - .L_190)
.L_190:
        /*000c*/ 	.word	0x00000000
        /*0010*/ 	.short	0x0000
        /*0012*/ 	.short	0x0070
        /*0014*/ 	.byte	0x00, 0xf0, 0x01, 0x2a


	//----- nvinfo : EIATTR_SPARSE_MMA_MASK
	.align		4
.L_191:
        /*0018*/ 	.byte	0x03, 0x50
        /*001a*/ 	.short	0x0000


	//----- nvinfo : EIATTR_MAXREG_COUNT
	.align		4
        /*001c*/ 	.byte	0x03, 0x1b
        /*001e*/ 	.short	0x0080


	//----- nvinfo : EIATTR_NUM_BARRIERS
	.align		4
        /*0020*/ 	.byte	0x02, 0x4c
        /*0022*/ 	.byte	0x10
	.zero		1


	//----- nvinfo : EIATTR_EXTERNS
	.align		4
        /*0024*/ 	.byte	0x04, 0x0f
        /*0026*/ 	.short	(.L_193 - .L_192)


	//   ....[0]....
	.align		4
.L_192:
        /*0028*/ 	.word	index@(__assertfail)


	//----- nvinfo : EIATTR_ANNOTATIONS
	.align		4
.L_193:
        /*002c*/ 	.byte	0x04, 0x55
        /*002e*/ 	.short	(.L_195 - .L_194)


	//   ....[0]....
.L_194:
        /* <DEDUP_REMOVED lines=21> */


	//----- nvinfo : EIATTR_MERCURY_ISA_VERSION
	.align		4
.L_195:
        /*0168*/ 	.byte	0x03, 0x5f
        /*016a*/ 	.short	0x0101


	//----- nvinfo : EIATTR_UNUSED_LOAD_BYTE_OFFSET
	.align		4
        /*016c*/ 	.byte	0x04, 0x44
        /*016e*/ 	.short	(.L_197 - .L_196)


	//   ....[0]....
.L_196:
        /*0170*/ 	.word	0x00000980
        /*0174*/ 	.word	0x0000fff0


	//   ....[1]....
        /*0178*/ 	.word	0x0000e290
        /*017c*/ 	.word	0x0000fff0


	//----- nvinfo : EIATTR_INT_WARP_WIDE_INSTR_OFFSETS
	.align		4
.L_197:
        /*0180*/ 	.byte	0x04, 0x31
        /*0182*/ 	.short	(.L_199 - .L_198)


	//   ....[0]....
.L_198:
        /*0184*/ 	.word	0x000000c0


	//   ....[1]....
        /*0188*/ 	.word	0x000000d0


	//   ....[2]....
        /*018c*/ 	.word	0x00000170


	//   ....[3]....
        /*0190*/ 	.word	0x00011450


	//   ....[4]....
        /*0194*/ 	.word	0x000114e0


	//   ....[5]....
        /*0198*/ 	.word	0x00014240


	//   ....[6]....
        /*019c*/ 	.word	0x000142d0


	//----- nvinfo : EIATTR_COOP_GROUP_MASK_REGIDS
	.align		4
.L_199:
        /*01a0*/ 	.byte	0x04, 0x29
        /*01a2*/ 	.short	(.L_201 - .L_200)


	//   ....[0]....
.L_200:
        /*01a4*/ 	.word	0xffffffff


	//   ....[1]....
        /*01a8*/ 	.word	0xffffffff


	//   ....[2]....
        /*01ac*/ 	.word	0xffffffff


	//   ....[3]....
        /*01b0*/ 	.word	0xffffffff


	//   ....[4]....
        /*01b4*/ 	.word	0xffffffff


	//   ....[5]....
        /*01b8*/ 	.word	0xffffffff


	//   ....[6]....
        /*01bc*/ 	.word	0xffffffff


	//   ....[7]....
        /*01c0*/ 	.word	0xffffffff


	//   ....[8]....
        /*01c4*/ 	.word	0xffffffff


	//   ....[9]....
        /*01c8*/ 	.word	0xffffffff


	//   ....[10]....
        /*01cc*/ 	.word	0xffffffff


	//   ....[11]....
        /*01d0*/ 	.word	0xffffffff


	//   ....[12]....
        /*01d4*/ 	.word	0xffffffff


	//   ....[13]....
        /*01d8*/ 	.word	0xffffffff


	//   ....[14]....
        /*01dc*/ 	.word	0xffffffff


	//   ....[15]....
        /*01e0*/ 	.word	0xffffffff


	//   ....[16]....
        /*01e4*/ 	.word	0xffffffff


	//   ....[17]....
        /*01e8*/ 	.word	0xffffffff


	//   ....[18]....
        /*01ec*/ 	.word	0xffffffff


	//   ....[19]....
        /*01f0*/ 	.word	0xffffffff


	//   ....[20]....
        /*01f4*/ 	.word	0xffffffff


	//   ....[21]....
        /*01f8*/ 	.word	0xffffffff


	//   ....[22]....
        /*01fc*/ 	.word	0xffffffff


	//   ....[23]....
        /*0200*/ 	.word	0xffffffff


	//   ....[24]....
        /*0204*/ 	.word	0xffffffff


	//   ....[25]....
        /*0208*/ 	.word	0xffffffff


	//   ....[26]....
        /*020c*/ 	.word	0xffffffff


	//   ....[27]....
        /*0210*/ 	.word	0xffffffff


	//   ....[28]....
        /*0214*/ 	.word	0xffffffff


	//   ....[29]....
        /*0218*/ 	.word	0xffffffff


	//   ....[30]....
        /*021c*/ 	.word	0xffffffff


	//   ....[31]....
        /*0220*/ 	.word	0xffffffff


	//   ....[32]....
        /*0224*/ 	.word	0xffffffff


	//   ....[33]....
        /*0228*/ 	.word	0xffffffff


	//   ....[34]....
        /*022c*/ 	.word	0xffffffff


	//   ....[35]....
        /*0230*/ 	.word	0xffffffff


	//   ....[36]....
        /*0234*/ 	.word	0xffffffff


	//   ....[37]....
        /*0238*/ 	.word	0xffffffff


	//   ....[38]....
        /*023c*/ 	.word	0xffffffff


	//   ....[39]....
        /*0240*/ 	.word	0xffffffff


	//   ....[40]....
        /*0244*/ 	.word	0xffffffff


	//   ....[41]....
        /*0248*/ 	.word	0xffffffff


	//   ....[42]....
        /*024c*/ 	.word	0xffffffff


	//   ....[43]....
        /*0250*/ 	.word	0xffffffff


	//   ....[44]....
        /*0254*/ 	.word	0xffffffff


	//   ....[45]....
        /*0258*/ 	.word	0xffffffff


	//   ....[46]....
        /*025c*/ 	.word	0xffffffff


	//   ....[47]....
        /*0260*/ 	.word	0xffffffff


	//   ....[48]....
        /*0264*/ 	.word	0xffffffff


	//   ....[49]....
        /*0268*/ 	.word	0xffffffff


	//   ....[50]....
        /*026c*/ 	.word	0xffffffff


	//   ....[51]....
        /*0270*/ 	.word	0xffffffff


	//   ....[52]....
        /*0274*/ 	.word	0xffffffff


	//   ....[53]....
        /*0278*/ 	.word	0xffffffff


	//   ....[54]....
        /*027c*/ 	.word	0xffffffff


	//   ....[55]....
        /*0280*/ 	.word	0xffffffff


	//   ....[56]....
        /*0284*/ 	.word	0xffffffff


	//   ....[57]....
        /*0288*/ 	.word	0xffffffff


	//   ....[58]....
        /*028c*/ 	.word	0xffffffff


	//   ....[59]....
        /*0290*/ 	.word	0xffffffff


	//   ....[60]....
        /*0294*/ 	.word	0xffffffff


	//   ....[61]....
        /*0298*/ 	.word	0xffffffff


	//   ....[62]....
        /*029c*/ 	.word	0xffffffff


	//   ....[63]....
        /*02a0*/ 	.word	0xffffffff


	//   ....[64]....
        /*02a4*/ 	.word	0xffffffff


	//   ....[65]....
        /*02a8*/ 	.word	0xffffffff


	//   ....[66]....
        /*02ac*/ 	.word	0xffffffff


	//   ....[67]....
        /*02b0*/ 	.word	0xffffffff


	//   ....[68]....
        /*02b4*/ 	.word	0xffffffff


	//   ....[69]....
        /*02b8*/ 	.word	0xffffffff


	//   ....[70]....
        /*02bc*/ 	.word	0xffffffff


	//   ....[71]....
        /*02c0*/ 	.word	0xffffffff


	//   ....[72]....
        /*02c4*/ 	.word	0xffffffff


	//   ....[73]....
        /*02c8*/ 	.word	0xffffffff


	//   ....[74]....
        /*02cc*/ 	.word	0xffffffff


	//   ....[75]....
        /*02d0*/ 	.word	0xffffffff


	//   ....[76]....
        /*02d4*/ 	.word	0xffffffff


	//   ....[77]....
        /*02d8*/ 	.word	0xffffffff


	//   ....[78]....
        /*02dc*/ 	.word	0xffffffff


	//   ....[79]....
        /*02e0*/ 	.word	0xffffffff


	//   ....[80]....
        /*02e4*/ 	.word	0xffffffff


	//   ....[81]....
        /*02e8*/ 	.word	0xffffffff


	//   ....[82]....
        /*02ec*/ 	.word	0xffffffff


	//   ....[83]....
        /*02f0*/ 	.word	0xffffffff


	//   ....[84]....
        /*02f4*/ 	.word	0xffffffff


	//   ....[85]....
        /*02f8*/ 	.word	0xffffffff


	//   ....[86]....
        /*02fc*/ 	.word	0xffffffff


	//   ....[87]....
        /*0300*/ 	.word	0xffffffff


	//   ....[88]....
        /*0304*/ 	.word	0xffffffff


	//   ....[89]....
        /*0308*/ 	.word	0xffffffff


	//   ....[90]....
        /*030c*/ 	.word	0xffffffff


	//   ....[91]....
        /*0310*/ 	.word	0xffffffff


	//   ....[92]....
        /*0314*/ 	.word	0xffffffff


	//   ....[93]....
        /*0318*/ 	.word	0xffffffff


	//   ....[94]....
        /*031c*/ 	.word	0xffffffff


	//   ....[95]....
        /*0320*/ 	.word	0xffffffff


	//   ....[96]....
        /*0324*/ 	.word	0xffffffff


	//   ....[97]....
        /*0328*/ 	.word	0xffffffff


	//   ....[98]....
        /*032c*/ 	.word	0xffffffff


	//   ....[99]....
        /*0330*/ 	.word	0xffffffff


	//   ....[100]....
        /*0334*/ 	.word	0xffffffff


	//   ....[101]....
        /*0338*/ 	.word	0xffffffff


	//   ....[102]....
        /*033c*/ 	.word	0xffffffff


	//   ....[103]....
        /*0340*/ 	.word	0xffffffff


	//   ....[104]....
        /*0344*/ 	.word	0xffffffff


	//   ....[105]....
        /*0348*/ 	.word	0xffffffff


	//   ....[106]....
        /*034c*/ 	.word	0xffffffff


	//   ....[107]....
        /*0350*/ 	.word	0xffffffff


	//   ....[108]....
        /*0354*/ 	.word	0xffffffff


	//   ....[109]....
        /*0358*/ 	.word	0xffffffff


	//   ....[110]....
        /*035c*/ 	.word	0xffffffff


	//   ....[111]....
        /*0360*/ 	.word	0xffffffff


	//   ....[112]....
        /*0364*/ 	.word	0xffffffff


	//   ....[113]....
        /*0368*/ 	.word	0xffffffff


	//   ....[114]....
        /*036c*/ 	.word	0xffffffff


	//   ....[115]....
        /*0370*/ 	.word	0xffffffff


	//   ....[116]....
        /*0374*/ 	.word	0xffffffff


	//   ....[117]....
        /*0378*/ 	.word	0xffffffff


	//   ....[118]....
        /*037c*/ 	.word	0xffffffff


	//   ....[119]....
        /*0380*/ 	.word	0xffffffff


	//   ....[120]....
        /*0384*/ 	.word	0xffffffff


	//   ....[121]....
        /*0388*/ 	.word	0xffffffff


	//   ....[122]....
        /*038c*/ 	.word	0xffffffff


	//   ....[123]....
        /*0390*/ 	.word	0xffffffff


	//   ....[124]....
        /*0394*/ 	.word	0xffffffff


	//   ....[125]....
        /*0398*/ 	.word	0xffffffff


	//   ....[126]....
        /*039c*/ 	.word	0xffffffff


	//   ....[127]....
        /*03a0*/ 	.word	0x0500000f


	//   ....[128]....
        /*03a4*/ 	.word	0x0500000f


	//   ....[129]....
        /*03a8*/ 	.word	0x0500000f


	//   ....[130]....
        /*03ac*/ 	.word	0x0500000f


	//   ....[131]....
        /*03b0*/ 	.word	0x0500000f


	//   ....[132]....
        /*03b4*/ 	.word	0x0500000f


	//   ....[133]....
        /*03b8*/ 	.word	0x0500000f


	//   ....[134]....
        /*03bc*/ 	.word	0x0500000f


	//   ....[135]....
        /*03c0*/ 	.word	0x0500000f


	//   ....[136]....
        /*03c4*/ 	.word	0x0500000f


	//   ....[137]....
        /*03c8*/ 	.word	0x0500000f


	//   ....[138]....
        /*03cc*/ 	.word	0x0500000f


	//   ....[139]....
        /*03d0*/ 	.word	0x0500000f


	//   ....[140]....
        /*03d4*/ 	.word	0x0500000f


	//   ....[141]....
        /*03d8*/ 	.word	0x0500000f


	//   ....[142]....
        /*03dc*/ 	.word	0x0500000f


	//   ....[143]....
        /*03e0*/ 	.word	0x0500000f


	//   ....[144]....
        /*03e4*/ 	.word	0x0500000f


	//   ....[145]....
        /*03e8*/ 	.word	0x0500000f


	//   ....[146]....
        /*03ec*/ 	.word	0x0500000f


	//   ....[147]....
        /*03f0*/ 	.word	0x0500000f


	//   ....[148]....
        /*03f4*/ 	.word	0x0500000f


	//   ....[149]....
        /*03f8*/ 	.word	0x0500000f


	//   ....[150]....
        /*03fc*/ 	.word	0x0500000f


	//   ....[151]....
        /*0400*/ 	.word	0x0500000f


	//   ....[152]....
        /*0404*/ 	.word	0x0500000f


	//   ....[153]....
        /*0408*/ 	.word	0x0500000f


	//   ....[154]....
        /*040c*/ 	.word	0x0500000f


	//   ....[155]....
        /*0410*/ 	.word	0x0500000f


	//   ....[156]....
        /*0414*/ 	.word	0x0500000f


	//   ....[157]....
        /*0418*/ 	.word	0x0500000f


	//   ....[158]....
        /*041c*/ 	.word	0x0500000f


	//   ....[159]....
        /*0420*/ 	.word	0x0500000f


	//   ....[160]....
        /*0424*/ 	.word	0x0500000f


	//   ....[161]....
        /*0428*/ 	.word	0x0500000f


	//   ....[162]....
        /*042c*/ 	.word	0x0500000f


	//   ....[163]....
        /*0430*/ 	.word	0x0500000f


	//   ....[164]....
        /*0434*/ 	.word	0x0500000f


	//   ....[165]....
        /*0438*/ 	.word	0x0500000f


	//   ....[166]....
        /*043c*/ 	.word	0x0500000f


	//   ....[167]....
        /*0440*/ 	.word	0x0500000f


	//   ....[168]....
        /*0444*/ 	.word	0x0500000f


	//   ....[169]....
        /*0448*/ 	.word	0x0500000f


	//   ....[170]....
        /*044c*/ 	.word	0x0500000f


	//   ....[171]....
        /*0450*/ 	.word	0x0500000f


	//   ....[172]....
        /*0454*/ 	.word	0x0500000f


	//   ....[173]....
        /*0458*/ 	.word	0x0500000f


	//   ....[174]....
        /*045c*/ 	.word	0x0500000f


	//   ....[175]....
        /*0460*/ 	.word	0x0500000f


	//   ....[176]....
        /*0464*/ 	.word	0x0500000f


	//   ....[177]....
        /*0468*/ 	.word	0x0500000f


	//   ....[178]....
        /*046c*/ 	.word	0x0500000f


	//   ....[179]....
        /*0470*/ 	.word	0x0500000f


	//   ....[180]....
        /*0474*/ 	.word	0x0500000f


	//   ....[181]....
        /*0478*/ 	.word	0x0500000f


	//   ....[182]....
        /*047c*/ 	.word	0x0500000f


	//   ....[183]....
        /*0480*/ 	.word	0x0500000f


	//   ....[184]....
        /*0484*/ 	.word	0x0500000f


	//   ....[185]....
        /*0488*/ 	.word	0x0500000f


	//   ....[186]....
        /*048c*/ 	.word	0x0500000f


	//   ....[187]....
        /*0490*/ 	.word	0x0500000f


	//   ....[188]....
        /*0494*/ 	.word	0x0500000f


	//   ....[189]....
        /*0498*/ 	.word	0x0500000f


	//----- nvinfo : EIATTR_COOP_GROUP_INSTR_OFFSETS
	.align		4
.L_201:
        /*049c*/ 	.byte	0x04, 0x28
        /*049e*/ 	.short	(.L_203 - .L_202)


	//   ....[0]....
.L_202:
        /*04a0*/ 	.word	0x00000080


	//   ....[1]....
        /*04a4*/ 	.word	0x00000090


	//   ....[2]....
        /*04a8*/ 	.word	0x000002d0


	//   ....[3]....
        /*04ac*/ 	.word	0x00000430


	//   ....[4]....
        /*04b0*/ 	.word	0x00000550


	//   ....[5]....
        /*04b4*/ 	.word	0x000006b0


	//   ....[6]....
        /*04b8*/ 	.word	0x000019b0


	//   ....[7]....
        /*04bc*/ 	.word	0x00002170


	//   ....[8]....
        /*04c0*/ 	.word	0x000023b0


	//   ....[9]....
        /*04c4*/ 	.word	0x00003720


	//   ....[10]....
        /*04c8*/ 	.word	0x00003830


	//   ....[11]....
        /*04cc*/ 	.word	0x00004030


	//   ....[12]....
        /*04d0*/ 	.word	0x000040a0


	//   ....[13]....
        /*04d4*/ 	.word	0x00004ca0


	//   ....[14]....
        /*04d8*/ 	.word	0x00005a60


	//   ....[15]....
        /*04dc*/ 	.word	0x00005c70


	//   ....[16]....
        /*04e0*/ 	.word	0x00006850


	//   ....[17]....
        /*04e4*/ 	.word	0x00006950


	//   ....[18]....
        /*04e8*/ 	.word	0x000071d0


	//   ....[19]....
        /*04ec*/ 	.word	0x00007240


	//   ....[20]....
        /*04f0*/ 	.word	0x00008240


	//   ....[21]....
        /*04f4*/ 	.word	0x00009220


	//   ....[22]....
        /*04f8*/ 	.word	0x00009230


	//   ....[23]....
        /*04fc*/ 	.word	0x00009260


	//   ....[24]....
        /*0500*/ 	.word	0x00009270


	//   ....[25]....
        /*0504*/ 	.word	0x0000a5c0


	//   ....[26]....
        /*0508*/ 	.word	0x0000b040


	//   ....[27]....
        /*050c*/ 	.word	0x0000b250


	//   ....[28]....
        /*0510*/ 	.word	0x0000be30


	//   ....[29]....
        /*0514*/ 	.word	0x0000bf30


	//   ....[30]....
        /*0518*/ 	.word	0x0000c7b0


	//   ....[31]....
        /*051c*/ 	.word	0x0000c820


	//   ....[32]....
        /*0520*/ 	.word	0x0000d820


	//   ....[33]....
        /*0524*/ 	.word	0x0000d930


	//   ....[34]....
        /*0528*/ 	.word	0x0000d990


	//   ....[35]....
        /*052c*/ 	.word	0x0000da80


	//   ....[36]....
        /*0530*/ 	.word	0x0000da90


	//   ....[37]....
        /*0534*/ 	.word	0x0000ec60


	//   ....[38]....
        /*0538*/ 	.word	0x0000eca0


	//   ....[39]....
        /*053c*/ 	.word	0x0000ecd0


	//   ....[40]....
        /*0540*/ 	.word	0x0000ed10


	//   ....[41]....
        /*0544*/ 	.word	0x0000f1c0


	//   ....[42]....
        /*0548*/ 	.word	0x0000f1e0


	//   ....[43]....
        /*054c*/ 	.word	0x0000f2f0


	//   ....[44]....
        /*0550*/ 	.word	0x0000f310


	//   ....[45]....
        /*0554*/ 	.word	0x0000fbe0


	//   ....[46]....
        /*0558*/ 	.word	0x0000fbf0


	//   ....[47]....
        /*055c*/ 	.word	0x0000fcf0


	//   ....[48]....
        /*0560*/ 	.word	0x0000fd10


	//   ....[49]....
        /*0564*/ 	.word	0x0000fe90


	//   ....[50]....
        /*0568*/ 	.word	0x00010060


	//   ....[51]....
        /*056c*/ 	.word	0x00010090


	//   ....[52]....
        /*0570*/ 	.word	0x000100c0


	//   ....[53]....
        /*0574*/ 	.word	0x000100f0


	//   ....[54]....
        /*0578*/ 	.word	0x00010120


	//   ....[55]....
        /*057c*/ 	.word	0x00010150


	//   ....[56]....
        /*0580*/ 	.word	0x000102a0


	//   ....[57]....
        /*0584*/ 	.word	0x000102d0


	//   ....[58]....
        /*0588*/ 	.word	0x00010300


	//   ....[59]....
        /*058c*/ 	.word	0x00010330


	//   ....[60]....
        /*0590*/ 	.word	0x00010360


	//   ....[61]....
        /*0594*/ 	.word	0x00010390


	//   ....[62]....
        /*0598*/ 	.word	0x00010420


	//   ....[63]....
        /*059c*/ 	.word	0x00010480


	//   ....[64]....
        /*05a0*/ 	.word	0x00010510


	//   ....[65]....
        /*05a4*/ 	.word	0x00012100


	//   ....[66]....
        /*05a8*/ 	.word	0x00012120


	//   ....[67]....
        /*05ac*/ 	.word	0x000121d0


	//   ....[68]....
        /*05b0*/ 	.word	0x000121f0


	//   ....[69]....
        /*05b4*/ 	.word	0x00012290


	//   ....[70]....
        /*05b8*/ 	.word	0x000122b0


	//   ....[71]....
        /*05bc*/ 	.word	0x000122c0


	//   ....[72]....
        /*05c0*/ 	.word	0x000122d0


	//   ....[73]....
        /*05c4*/ 	.word	0x00012c70


	//   ....[74]....
        /*05c8*/ 	.word	0x00012c80


	//   ....[75]....
        /*05cc*/ 	.word	0x00012ce0


	//   ....[76]....
        /*05d0*/ 	.word	0x00012d20


	//   ....[77]....
        /*05d4*/ 	.word	0x00012d80


	//   ....[78]....
        /*05d8*/ 	.word	0x00012dc0


	//   ....[79]....
        /*05dc*/ 	.word	0x00012dd0


	//   ....[80]....
        /*05e0*/ 	.word	0x00012df0


	//   ....[81]....
        /*05e4*/ 	.word	0x00012ec0


	//   ....[82]....
        /*05e8*/ 	.word	0x00012f00


	//   ....[83]....
        /*05ec*/ 	.word	0x00012f10


	//   ....[84]....
        /*05f0*/ 	.word	0x00012f30


	//   ....[85]....
        /*05f4*/ 	.word	0x000137f0


	//   ....[86]....
        /*05f8*/ 	.word	0x00013800


	//   ....[87]....
        /*05fc*/ 	.word	0x00013820


	//   ....[88]....
        /*0600*/ 	.word	0x000138a0


	//   ....[89]....
        /*0604*/ 	.word	0x000138b0


	//   ....[90]....
        /*0608*/ 	.word	0x00013910


	//   ....[91]....
        /*060c*/ 	.word	0x00013940


	//   ....[92]....
        /*0610*/ 	.word	0x00013980


	//   ....[93]....
        /*0614*/ 	.word	0x00013c70


	//   ....[94]....
        /*0618*/ 	.word	0x00013c90


	//   ....[95]....
        /*061c*/ 	.word	0x00013d30


	//   ....[96]....
        /*0620*/ 	.word	0x00013d40


	//   ....[97]....
        /*0624*/ 	.word	0x00013dd0


	//   ....[98]....
        /*0628*/ 	.word	0x00013de0


	//   ....[99]....
        /*062c*/ 	.word	0x00013df0


	//   ....[100]....
        /*0630*/ 	.word	0x00013e80


	//   ....[101]....
        /*0634*/ 	.word	0x000144c0


	//   ....[102]....
        /*0638*/ 	.word	0x000144d0


	//   ....[103]....
        /*063c*/ 	.word	0x00014560


	//   ....[104]....
        /*0640*/ 	.word	0x00014600


	//   ....[105]....
        /*0644*/ 	.word	0x00014620


	//   ....[106]....
        /*0648*/ 	.word	0x000146a0


	//   ....[107]....
        /*064c*/ 	.word	0x000146c0


	//   ....[108]....
        /*0650*/ 	.word	0x000146d0


	//   ....[109]....
        /*0654*/ 	.word	0x00014ab0


	//   ....[110]....
        /*0658*/ 	.word	0x00014ae0


	//   ....[111]....
        /*065c*/ 	.word	0x00014b20


	//   ....[112]....
        /*0660*/ 	.word	0x00014b50


	//   ....[113]....
        /*0664*/ 	.word	0x00014b80


	//   ....[114]....
        /*0668*/ 	.word	0x00014bb0


	//   ....[115]....
        /*066c*/ 	.word	0x00014be0


	//   ....[116]....
        /*0670*/ 	.word	0x00014c10


	//   ....[117]....
        /*0674*/ 	.word	0x00014d90


	//   ....[118]....
        /*0678*/ 	.word	0x00014dc0


	//   ....[119]....
        /*067c*/ 	.word	0x00014df0


	//   ....[120]....
        /*0680*/ 	.word	0x00014e20


	//   ....[121]....
        /*0684*/ 	.word	0x00014e50


	//   ....[122]....
        /*0688*/ 	.word	0x00014e80


	//   ....[123]....
        /*068c*/ 	.word	0x00014f40


	//   ....[124]....
        /*0690*/ 	.word	0x00014f60


	//   ....[125]....
        /*0694*/ 	.word	0x00014fd0


	//   ....[126]....
        /*0698*/ 	.word	0x00015670


	//   ....[127]....
        /*069c*/ 	.word	0x00015cd0


	//   ....[128]....
        /*06a0*/ 	.word	0x00015dc0


	//   ....[129]....
        /*06a4*/ 	.word	0x00015e60


	//   ....[130]....
        /*06a8*/ 	.word	0x00015ec0


	//   ....[131]....
        /*06ac*/ 	.word	0x00015fd0


	//   ....[132]....
        /*06b0*/ 	.word	0x00016040


	//   ....[133]....
        /*06b4*/ 	.word	0x00016150


	//   ....[134]....
        /*06b8*/ 	.word	0x000161c0


	//   ....[135]....
        /*06bc*/ 	.word	0x00016260


	//   ....[136]....
        /*06c0*/ 	.word	0x00016380


	//   ....[137]....
        /*06c4*/ 	.word	0x000163d0


	//   ....[138]....
        /*06c8*/ 	.word	0x00016440


	//   ....[139]....
        /*06cc*/ 	.word	0x00016540


	//   ....[140]....
        /*06d0*/ 	.word	0x000165b0


	//   ....[141]....
        /*06d4*/ 	.word	0x00016690


	//   ....[142]....
        /*06d8*/ 	.word	0x00016710


	//   ....[143]....
        /*06dc*/ 	.word	0x00016770


	//   ....[144]....
        /*06e0*/ 	.word	0x00016870


	//   ....[145]....
        /*06e4*/ 	.word	0x00016970


	//   ....[146]....
        /*06e8*/ 	.word	0x000169d0


	//   ....[147]....
        /*06ec*/ 	.word	0x00016ab0


	//   ....[148]....
        /*06f0*/ 	.word	0x00016bf0


	//   ....[149]....
        /*06f4*/ 	.word	0x00016cd0


	//   ....[150]....
        /*06f8*/ 	.word	0x00016d50


	//   ....[151]....
        /*06fc*/ 	.word	0x00016e30


	//   ....[152]....
        /*0700*/ 	.word	0x00016e90


	//   ....[153]....
        /*0704*/ 	.word	0x00016f60


	//   ....[154]....
        /*0708*/ 	.word	0x00016fc0


	//   ....[155]....
        /*070c*/ 	.word	0x000170a0


	//   ....[156]....
        /*0710*/ 	.word	0x00017190


	//   ....[157]....
        /*0714*/ 	.word	0x00017230


	//   ....[158]....
        /*0718*/ 	.word	0x00017290


	//   ....[159]....
        /*071c*/ 	.word	0x00017390


	//   ....[160]....
        /*0720*/ 	.word	0x000173f0


	//   ....[161]....
        /*0724*/ 	.word	0x000174f0


	//   ....[162]....
        /*0728*/ 	.word	0x00017550


	//   ....[163]....
        /*072c*/ 	.word	0x00017620


	//   ....[164]....
        /*0730*/ 	.word	0x00017770


	//   ....[165]....
        /*0734*/ 	.word	0x00017820


	//   ....[166]....
        /*0738*/ 	.word	0x00017930


	//   ....[167]....
        /*073c*/ 	.word	0x00017a10


	//   ....[168]....
        /*0740*/ 	.word	0x00017a70


	//   ....[169]....
        /*0744*/ 	.word	0x00017b60


	//   ....[170]....
        /*0748*/ 	.word	0x00017bc0


	//   ....[171]....
        /*074c*/ 	.word	0x00017ca0


	//   ....[172]....
        /*0750*/ 	.word	0x00017d30


	//   ....[173]....
        /*0754*/ 	.word	0x00017dd0


	//   ....[174]....
        /*0758*/ 	.word	0x00017ef0


	//   ....[175]....
        /*075c*/ 	.word	0x00017f60


	//   ....[176]....
        /*0760*/ 	.word	0x00017fd0


	//   ....[177]....
        /*0764*/ 	.word	0x00018040


	//   ....[178]....
        /*0768*/ 	.word	0x000180b0


	//   ....[179]....
        /*076c*/ 	.word	0x00018130


	//   ....[180]....
        /*0770*/ 	.word	0x000181c0


	//   ....[181]....
        /*0774*/ 	.word	0x00018250


	//   ....[182]....
        /*0778*/ 	.word	0x000182c0


	//   ....[183]....
        /*077c*/ 	.word	0x00018330


	//   ....[184]....
        /*0780*/ 	.word	0x000183a0


	//   ....[185]....
        /*0784*/ 	.word	0x00018420


	//   ....[186]....
        /*0788*/ 	.word	0x00018490


	//   ....[187]....
        /*078c*/ 	.word	0x00018530


	//   ....[188]....
        /*0790*/ 	.word	0x000185c0


	//   ....[189]....
        /*0794*/ 	.word	0x000186f0


	//----- nvinfo : EIATTR_REG_RECONFIG
	.align		4
.L_203:
        /*0798*/ 	.byte	0x01, 0x54
	.zero		2


	//----- nvinfo : EIATTR_SYSCALL_OFFSETS
	.align		4
        /*079c*/ 	.byte	0x04, 0x46
        /*079e*/ 	.short	(.L_205 - .L_204)


	//   ....[0]....
.L_204:
        /*07a0*/ 	.word	0x00001ba0


	//   ....[1]....
        /*07a4*/ 	.word	0x00011640


	//   ....[2]....
        /*07a8*/ 	.word	0x00011790


	//   ....[3]....
        /*07ac*/ 	.word	0x00011880


	//   ....[4]....
        /*07b0*/ 	.word	0x000126c0


	//----- nvinfo : EIATTR_MBARRIER_INSTR_OFFSETS
	.align		4
.L_205:
        /*07b4*/ 	.byte	0x04, 0x39
        /*07b6*/ 	.short	(.L_207 - .L_206)


	//   ....[0]....
.L_206:
        /*07b8*/ 	.word	0x00000180
        /*07bc*/ 	.word	0x000000ff
        /*07c0*/ 	.word	0x0002d800
        /*07c4*/ 	.short	0x0100
        /*07c6*/ 	.byte	0x08
	.zero		1


	//   ....[1]....
        /*07c8*/ 	.word	0x00000190
        /*07cc*/ 	.word	0x000000ff
        /*07d0*/ 	.word	0x0002d820
        /*07d4*/ 	.short	0x0100
        /*07d6*/ 	.byte	0x08
	.zero		1


	//   ....[2]....
        /*07d8*/ 	.word	0x00000280
        /*07dc*/ 	.word	0x000000ff
        /*07e0*/ 	.word	0x0002d830
        /*07e4*/ 	.short	0x0100
        /*07e6*/ 	.byte	0x08
	.zero		1


	//   ....[3]....
        /*07e8*/ 	.word	0x00000290
        /*07ec*/ 	.word	0x000000ff
        /*07f0*/ 	.word	0x0002d840
        /*07f4*/ 	.short	0x0100
        /*07f6*/ 	.byte	0x08
	.zero		1


	//   ....[4]....
        /*07f8*/ 	.word	0x000002a0
        /*07fc*/ 	.word	0x000000ff
        /*0800*/ 	.word	0x0002d838
        /*0804*/ 	.short	0x0100
        /*0806*/ 	.byte	0x08
	.zero		1


	//   ....[5]....
        /*0808*/ 	.word	0x000002b0
        /*080c*/ 	.word	0x000000ff
        /*0810*/ 	.word	0x0002d848
        /*0814*/ 	.short	0x0100
        /*0816*/ 	.byte	0x08
	.zero		1


	//   ....[6]....
        /*0818*/ 	.word	0x000003e0
        /*081c*/ 	.word	0x000000ff
        /*0820*/ 	.word	0x0002d850
        /*0824*/ 	.short	0x0100
        /*0826*/ 	.byte	0x08
	.zero		1


	//   ....[7]....
        /*0828*/ 	.word	0x000003f0
        /*082c*/ 	.word	0x000000ff
        /*0830*/ 	.word	0x0002d860
        /*0834*/ 	.short	0x0100
        /*0836*/ 	.byte	0x08
	.zero		1


	//   ....[8]....
        /*0838*/ 	.word	0x00000400
        /*083c*/ 	.word	0x000000ff
        /*0840*/ 	.word	0x0002d858
        /*0844*/ 	.short	0x0100
        /*0846*/ 	.byte	0x08
	.zero		1


	//   ....[9]....
        /*0848*/ 	.word	0x00000410
        /*084c*/ 	.word	0x000000ff
        /*0850*/ 	.word	0x0002d868
        /*0854*/ 	.short	0x0100
        /*0856*/ 	.byte	0x08
	.zero		1


	//   ....[10]....
        /*0858*/ 	.word	0x00000500
        /*085c*/ 	.word	0x000000ff
        /*0860*/ 	.word	0x0002d870
        /*0864*/ 	.short	0x0100
        /*0866*/ 	.byte	0x06
	.zero		1


	//   ....[11]....
        /*0868*/ 	.word	0x00000510
        /*086c*/ 	.word	0x000000ff
        /*0870*/ 	.word	0x0002d880
        /*0874*/ 	.short	0x0100
        /*0876*/ 	.byte	0x06
	.zero		1


	//   ....[12]....
        /*0878*/ 	.word	0x00000520
        /*087c*/ 	.word	0x000000ff
        /*0880*/ 	.word	0x0002d878
        /*0884*/ 	.short	0x0100
        /*0886*/ 	.byte	0x06
	.zero		1


	//   ....[13]....
        /*0888*/ 	.word	0x00000530
        /*088c*/ 	.word	0x000000ff
        /*0890*/ 	.word	0x0002d888
        /*0894*/ 	.short	0x0100
        /*0896*/ 	.byte	0x06
	.zero		1


	//   ....[14]....
        /*0898*/ 	.word	0x00000660
        /*089c*/ 	.word	0x000000ff
        /*08a0*/ 	.word	0x0002d890
        /*08a4*/ 	.short	0x0100
        /*08a6*/ 	.byte	0x08
	.zero		1


	//   ....[15]....
        /*08a8*/ 	.word	0x00000670
        /*08ac*/ 	.word	0x000000ff
        /*08b0*/ 	.word	0x0002d8a0
        /*08b4*/ 	.short	0x0100
        /*08b6*/ 	.byte	0x08
	.zero		1


	//   ....[16]....
        /*08b8*/ 	.word	0x00000680
        /*08bc*/ 	.word	0x000000ff
        /*08c0*/ 	.word	0x0002d898
        /*08c4*/ 	.short	0x0100
        /*08c6*/ 	.byte	0x08
	.zero		1


	//   ....[17]....
        /*08c8*/ 	.word	0x00000690
        /*08cc*/ 	.word	0x000000ff
        /*08d0*/ 	.word	0x0002d8a8
        /*08d4*/ 	.short	0x0100
        /*08d6*/ 	.byte	0x08
	.zero		1


	//   ....[18]....
        /*08d8*/ 	.word	0x000007d0
        /*08dc*/ 	.word	0x000000ff
        /*08e0*/ 	.word	0x0002d8b0
        /*08e4*/ 	.short	0x0100
        /*08e6*/ 	.byte	0x08
	.zero		1


	//   ....[19]....
        /*08e8*/ 	.word	0x000007e0
        /*08ec*/ 	.word	0x000000ff
        /*08f0*/ 	.word	0x0002d8c0
        /*08f4*/ 	.short	0x0100
        /*08f6*/ 	.byte	0x08
	.zero		1


	//   ....[20]....
        /*08f8*/ 	.word	0x000007f0
        /*08fc*/ 	.word	0x000000ff
        /*0900*/ 	.word	0x0002d8b8
        /*0904*/ 	.short	0x0100
        /*0906*/ 	.byte	0x08
	.zero		1


	//   ....[21]....
        /*0908*/ 	.word	0x00000800
        /*090c*/ 	.word	0x000000ff
        /*0910*/ 	.word	0x0002d8c8
        /*0914*/ 	.short	0x0100
        /*0916*/ 	.byte	0x08
	.zero		1


	//   ....[22]....
        /*0918*/ 	.word	0x00001c20
        /*091c*/ 	.word	0x000000ff
        /*0920*/ 	.word	0x0002d800
        /*0924*/ 	.short	0x010a
        /*0926*/ 	.byte	0x29
	.zero		1


	//   ....[23]....
        /*0928*/ 	.word	0x00001ca0
        /*092c*/ 	.word	0x00000003
        /*0930*/ 	.word	0x0002d830
        /*0934*/ 	.short	0x010a
        /*0936*/ 	.byte	0x3f
	.zero		1


	//   ....[24]....
        /*0938*/ 	.word	0x00001ce0
        /*093c*/ 	.word	0x00000003
        /*0940*/ 	.word	0x0002d830
        /*0944*/ 	.short	0x010a
        /*0946*/ 	.byte	0x3f
	.zero		1


	//   ....[25]....
        /*0948*/ 	.word	0x00002180
        /*094c*/ 	.word	0x000000ff
        /*0950*/ 	.word	0x00000000
        /*0954*/ 	.short	0x0101
        /*0956*/ 	.byte	0x06
	.zero		1


	//   ....[26]....
        /*0958*/ 	.word	0x00005140
        /*095c*/ 	.word	0x000000ff
        /*0960*/ 	.word	0x0002d830
        /*0964*/ 	.short	0x010a
        /*0966*/ 	.byte	0x06
	.zero		1


	//   ....[27]....
        /*0968*/ 	.word	0x00005180
        /*096c*/ 	.word	0x000000ff
        /*0970*/ 	.word	0x0002d830
        /*0974*/ 	.short	0x010a
        /*0976*/ 	.byte	0x06
	.zero		1


	//   ....[28]....
        /*0978*/ 	.word	0x00005450
        /*097c*/ 	.word	0x000000ff
        /*0980*/ 	.word	0x0002d850
        /*0984*/ 	.short	0x010a
        /*0986*/ 	.byte	0x06
	.zero		1


	//   ....[29]....
        /*0988*/ 	.word	0x00005490
        /*098c*/ 	.word	0x000000ff
        /*0990*/ 	.word	0x0002d850
        /*0994*/ 	.short	0x010a
        /*0996*/ 	.byte	0x06
	.zero		1


	//   ....[30]....
        /*0998*/ 	.word	0x00005a20
        /*099c*/ 	.word	0x000000ff
        /*09a0*/ 	.word	0x00000000
        /*09a4*/ 	.short	0x0101
        /*09a6*/ 	.byte	0x06
	.zero		1


	//   ....[31]....
        /*09a8*/ 	.word	0x00007ce0
        /*09ac*/ 	.word	0x000000ff
        /*09b0*/ 	.word	0x00000000
        /*09b4*/ 	.short	0x0101
        /*09b6*/ 	.byte	0x06
	.zero		1


	//   ....[32]....
        /*09b8*/ 	.word	0x00008610
        /*09bc*/ 	.word	0x000000ff
        /*09c0*/ 	.word	0x0002d830
        /*09c4*/ 	.short	0x010a
        /*09c6*/ 	.byte	0x06
	.zero		1


	//   ....[33]....
        /*09c8*/ 	.word	0x00008650
        /*09cc*/ 	.word	0x000000ff
        /*09d0*/ 	.word	0x0002d830
        /*09d4*/ 	.short	0x010a
        /*09d6*/ 	.byte	0x06
	.zero		1


	//   ....[34]....
        /*09d8*/ 	.word	0x00008920
        /*09dc*/ 	.word	0x000000ff
        /*09e0*/ 	.word	0x0002d850
        /*09e4*/ 	.short	0x010a
        /*09e6*/ 	.byte	0x06
	.zero		1


	//   ....[35]....
        /*09e8*/ 	.word	0x00008960
        /*09ec*/ 	.word	0x000000ff
        /*09f0*/ 	.word	0x0002d850
        /*09f4*/ 	.short	0x010a
        /*09f6*/ 	.byte	0x06
	.zero		1


	//   ....[36]....
        /*09f8*/ 	.word	0x00008eb0
        /*09fc*/ 	.word	0x000000ff
        /*0a00*/ 	.word	0x00000000
        /*0a04*/ 	.short	0x0101
        /*0a06*/ 	.byte	0x06
	.zero		1


	//   ....[37]....
        /*0a08*/ 	.word	0x0000a050
        /*0a0c*/ 	.word	0x000000ff
        /*0a10*/ 	.word	0x00000000
        /*0a14*/ 	.short	0x0101
        /*0a16*/ 	.byte	0x06
	.zero		1


	//   ....[38]....
        /*0a18*/ 	.word	0x0000a760
        /*0a1c*/ 	.word	0x000000ff
        /*0a20*/ 	.word	0x0002d830
        /*0a24*/ 	.short	0x010a
        /*0a26*/ 	.byte	0x06
	.zero		1


	//   ....[39]....
        /*0a28*/ 	.word	0x0000a7a0
        /*0a2c*/ 	.word	0x000000ff
        /*0a30*/ 	.word	0x0002d830
        /*0a34*/ 	.short	0x010a
        /*0a36*/ 	.byte	0x06
	.zero		1


	//   ....[40]....
        /*0a38*/ 	.word	0x0000aa70
        /*0a3c*/ 	.word	0x000000ff
        /*0a40*/ 	.word	0x0002d850
        /*0a44*/ 	.short	0x010a
        /*0a46*/ 	.byte	0x06
	.zero		1


	//   ....[41]....
        /*0a48*/ 	.word	0x0000aab0
        /*0a4c*/ 	.word	0x000000ff
        /*0a50*/ 	.word	0x0002d850
        /*0a54*/ 	.short	0x010a
        /*0a56*/ 	.byte	0x06
	.zero		1


	//   ....[42]....
        /*0a58*/ 	.word	0x0000b000
        /*0a5c*/ 	.word	0x000000ff
        /*0a60*/ 	.word	0x00000000
        /*0a64*/ 	.short	0x0101
        /*0a66*/ 	.byte	0x06
	.zero		1


	//   ....[43]....
        /*0a68*/ 	.word	0x0000d2c0
        /*0a6c*/ 	.word	0x000000ff
        /*0a70*/ 	.word	0x00000000
        /*0a74*/ 	.short	0x0101
        /*0a76*/ 	.byte	0x06
	.zero		1


	//   ....[44]....
        /*0a78*/ 	.word	0x0000d8a0
        /*0a7c*/ 	.word	0x000000ff
        /*0a80*/ 	.word	0x0002d850
        /*0a84*/ 	.short	0x010a
        /*0a86*/ 	.byte	0x08
	.zero		1


	//   ....[45]....
        /*0a88*/ 	.word	0x0000d8e0
        /*0a8c*/ 	.word	0x000000ff
        /*0a90*/ 	.word	0x0002d850
        /*0a94*/ 	.short	0x010a
        /*0a96*/ 	.byte	0x08
	.zero		1


	//   ....[46]....
        /*0a98*/ 	.word	0x0000df70
        /*0a9c*/ 	.word	0x000000ff
        /*0aa0*/ 	.word	0x00000000
        /*0aa4*/ 	.short	0x0101
        /*0aa6*/ 	.byte	0x08
	.zero		1


	//   ....[47]....
        /*0aa8*/ 	.word	0x0000f1f0
        /*0aac*/ 	.word	0x000000ff
        /*0ab0*/ 	.word	0x00000000
        /*0ab4*/ 	.short	0x0101
        /*0ab6*/ 	.byte	0x04
	.zero		1


	//   ....[48]....
        /*0ab8*/ 	.word	0x00011e60
        /*0abc*/ 	.word	0x00000002
        /*0ac0*/ 	.word	0x0002d840
        /*0ac4*/ 	.short	0x010a
        /*0ac6*/ 	.byte	0x3f
	.zero		1


	//   ....[49]....
        /*0ac8*/ 	.word	0x00012410
        /*0acc*/ 	.word	0x00000002
        /*0ad0*/ 	.word	0x0002d830
        /*0ad4*/ 	.short	0x0107
        /*0ad6*/ 	.byte	0x3f
	.zero		1


	//   ....[50]....
        /*0ad8*/ 	.word	0x000124e0
        /*0adc*/ 	.word	0x00000002
        /*0ae0*/ 	.word	0x0002d830
        /*0ae4*/ 	.short	0x0101
        /*0ae6*/ 	.byte	0x3f
	.zero		1


	//   ....[51]....
        /*0ae8*/ 	.word	0x00013070
        /*0aec*/ 	.word	0x00000016
        /*0af0*/ 	.word	0x0002d800
        /*0af4*/ 	.short	0x0107
        /*0af6*/ 	.byte	0x3f
	.zero		1


	//   ....[52]....
        /*0af8*/ 	.word	0x00013160
        /*0afc*/ 	.word	0x00000016
        /*0b00*/ 	.word	0x0002d800
        /*0b04*/ 	.short	0x0101
        /*0b06*/ 	.byte	0x3f
	.zero		1


	//   ....[53]....
        /*0b08*/ 	.word	0x00013180
        /*0b0c*/ 	.word	0x00000016
        /*0b10*/ 	.word	0x0002d820
        /*0b14*/ 	.short	0x010a
        /*0b16*/ 	.byte	0x3f
	.zero		1


	//   ....[54]....
        /*0b18*/ 	.word	0x000135a0
        /*0b1c*/ 	.word	0x00000005
        /*0b20*/ 	.word	0x0002d840
        /*0b24*/ 	.short	0x010a
        /*0b26*/ 	.byte	0x3f
	.zero		1


	//   ....[55]....
        /*0b28*/ 	.word	0x00013a30
        /*0b2c*/ 	.word	0x00000005
        /*0b30*/ 	.word	0x0002d830
        /*0b34*/ 	.short	0x0107
        /*0b36*/ 	.byte	0x3f
	.zero		1


	//   ....[56]....
        /*0b38*/ 	.word	0x00013af0
        /*0b3c*/ 	.word	0x00000005
        /*0b40*/ 	.word	0x0002d830
        /*0b44*/ 	.short	0x0101
        /*0b46*/ 	.byte	0x3f
	.zero		1


	//   ....[57]....
        /*0b48*/ 	.word	0x00013b50
        /*0b4c*/ 	.word	0x00000005
        /*0b50*/ 	.word	0x0002d860
        /*0b54*/ 	.short	0x010a
        /*0b56*/ 	.byte	0x3f
	.zero		1


	//   ....[58]....
        /*0b58*/ 	.word	0x00014070
        /*0b5c*/ 	.word	0x00000005
        /*0b60*/ 	.word	0x0002d850
        /*0b64*/ 	.short	0x0107
        /*0b66*/ 	.byte	0x3f
	.zero		1


	//   ....[59]....
        /*0b68*/ 	.word	0x00014160
        /*0b6c*/ 	.word	0x00000005
        /*0b70*/ 	.word	0x0002d850
        /*0b74*/ 	.short	0x0101
        /*0b76*/ 	.byte	0x3f
	.zero		1


	//   ....[60]....
        /*0b78*/ 	.word	0x00014380
        /*0b7c*/ 	.word	0x00000000
        /*0b80*/ 	.word	0x0002d860
        /*0b84*/ 	.short	0x010a
        /*0b86*/ 	.byte	0x3f
	.zero		1


	//   ....[61]....
        /*0b88*/ 	.word	0x00014800
        /*0b8c*/ 	.word	0x00000000
        /*0b90*/ 	.word	0x0002d850
        /*0b94*/ 	.short	0x0107
        /*0b96*/ 	.byte	0x3f
	.zero		1


	//   ....[62]....
        /*0b98*/ 	.word	0x000148d0
        /*0b9c*/ 	.word	0x00000000
        /*0ba0*/ 	.word	0x0002d850
        /*0ba4*/ 	.short	0x0101
        /*0ba6*/ 	.byte	0x3f
	.zero		1


	//   ....[63]....
        /*0ba8*/ 	.word	0x000155f0
        /*0bac*/ 	.word	0x00000005
        /*0bb0*/ 	.word	0x0002d820
        /*0bb4*/ 	.short	0x010a
        /*0bb6*/ 	.byte	0x3f
	.zero		1


	//   ....[64]....
        /*0bb8*/ 	.word	0x00015770
        /*0bbc*/ 	.word	0x00000003
        /*0bc0*/ 	.word	0x0002d840
        /*0bc4*/ 	.short	0x010a
        /*0bc6*/ 	.byte	0x3f
	.zero		1


	//   ....[65]....
        /*0bc8*/ 	.word	0x00015810
        /*0bcc*/ 	.word	0x00000019
        /*0bd0*/ 	.word	0x0002d840
        /*0bd4*/ 	.short	0x010a
        /*0bd6*/ 	.byte	0x3f
	.zero		1


	//   ....[66]....
        /*0bd8*/ 	.word	0x00015850
        /*0bdc*/ 	.word	0x00000003
        /*0be0*/ 	.word	0x0002d860
        /*0be4*/ 	.short	0x010a
        /*0be6*/ 	.byte	0x3f
	.zero		1


	//   ....[67]....
        /*0be8*/ 	.word	0x00015890
        /*0bec*/ 	.word	0x00000019
        /*0bf0*/ 	.word	0x0002d860
        /*0bf4*/ 	.short	0x010a
        /*0bf6*/ 	.byte	0x3f
	.zero		1


	//   ....[68]....
        /*0bf8*/ 	.word	0x00015900
        /*0bfc*/ 	.word	0x00000003
        /*0c00*/ 	.word	0x0002d800
        /*0c04*/ 	.short	0x010a
        /*0c06*/ 	.byte	0x3f
	.zero		1


	//   ....[69]....
        /*0c08*/ 	.word	0x00015950
        /*0c0c*/ 	.word	0x00000003
        /*0c10*/ 	.word	0x0002d830
        /*0c14*/ 	.short	0x010a
        /*0c16*/ 	.byte	0x3f
	.zero		1


	//   ....[70]....
        /*0c18*/ 	.word	0x000159b0
        /*0c1c*/ 	.word	0x00000007
        /*0c20*/ 	.word	0x0002d830
        /*0c24*/ 	.short	0x010a
        /*0c26*/ 	.byte	0x3f
	.zero		1


	//   ....[71]....
        /*0c28*/ 	.word	0x00015a10
        /*0c2c*/ 	.word	0x00000007
        /*0c30*/ 	.word	0x0002d850
        /*0c34*/ 	.short	0x010a
        /*0c36*/ 	.byte	0x3f
	.zero		1


	//   ....[72]....
        /*0c38*/ 	.word	0x00015a70
        /*0c3c*/ 	.word	0x00000007
        /*0c40*/ 	.word	0x0002d830
        /*0c44*/ 	.short	0x010a
        /*0c46*/ 	.byte	0x3f
	.zero		1


	//   ....[73]....
        /*0c48*/ 	.word	0x00015ad0
        /*0c4c*/ 	.word	0x00000007
        /*0c50*/ 	.word	0x0002d850
        /*0c54*/ 	.short	0x010a
        /*0c56*/ 	.byte	0x3f
	.zero		1


	//   ....[74]....
        /*0c58*/ 	.word	0x00015b30
        /*0c5c*/ 	.word	0x00000007
        /*0c60*/ 	.word	0x0002d830
        /*0c64*/ 	.short	0x010a
        /*0c66*/ 	.byte	0x3f
	.zero		1


	//   ....[75]....
        /*0c68*/ 	.word	0x00015b90
        /*0c6c*/ 	.word	0x00000007
        /*0c70*/ 	.word	0x0002d850
        /*0c74*/ 	.short	0x010a
        /*0c76*/ 	.byte	0x3f
	.zero		1


	//   ....[76]....
        /*0c78*/ 	.word	0x00015bf0
        /*0c7c*/ 	.word	0x00000005
        /*0c80*/ 	.word	0x0002d850
        /*0c84*/ 	.short	0x010a
        /*0c86*/ 	.byte	0x3f
	.zero		1


	//   ....[77]....
        /*0c88*/ 	.word	0x00015d10
        /*0c8c*/ 	.word	0x00000002
        /*0c90*/ 	.word	0x0002d840
        /*0c94*/ 	.short	0x010a
        /*0c96*/ 	.byte	0x3f
	.zero		1


	//   ....[78]....
        /*0c98*/ 	.word	0x00016af0
        /*0c9c*/ 	.word	0x00000016
        /*0ca0*/ 	.word	0x0002d820
        /*0ca4*/ 	.short	0x010a
        /*0ca6*/ 	.byte	0x3f
	.zero		1


	//   ....[79]....
        /*0ca8*/ 	.word	0x00016b40
        /*0cac*/ 	.word	0x00000005
        /*0cb0*/ 	.word	0x0002d840
        /*0cb4*/ 	.short	0x010a
        /*0cb6*/ 	.byte	0x3f
	.zero		1


	//   ....[80]....
        /*0cb8*/ 	.word	0x000170e0
        /*0cbc*/ 	.word	0x00000005
        /*0cc0*/ 	.word	0x0002d860
        /*0cc4*/ 	.short	0x010a
        /*0cc6*/ 	.byte	0x3f
	.zero		1


	//   ....[81]....
        /*0cc8*/ 	.word	0x000176c0
        /*0ccc*/ 	.word	0x00000000
        /*0cd0*/ 	.word	0x0002d860
        /*0cd4*/ 	.short	0x010a
        /*0cd6*/ 	.byte	0x3f
	.zero		1


	//   ....[82]....
        /*0cd8*/ 	.word	0x00018610
        /*0cdc*/ 	.word	0x00000005
        /*0ce0*/ 	.word	0x0002d820
        /*0ce4*/ 	.short	0x010a
        /*0ce6*/ 	.byte	0x3f
	.zero		1


	//   ....[83]....
        /*0ce8*/ 	.word	0x000187b0
        /*0cec*/ 	.word	0x00000003
        /*0cf0*/ 	.word	0x0002d840
        /*0cf4*/ 	.short	0x010a
        /*0cf6*/ 	.byte	0x3f
	.zero		1


	//   ....[84]....
        /*0cf8*/ 	.word	0x00018800
        /*0cfc*/ 	.word	0x00000019
        /*0d00*/ 	.word	0x0002d840
        /*0d04*/ 	.short	0x010a
        /*0d06*/ 	.byte	0x3f
	.zero		1


	//   ....[85]....
        /*0d08*/ 	.word	0x00018850
        /*0d0c*/ 	.word	0x00000003
        /*0d10*/ 	.word	0x0002d860
        /*0d14*/ 	.short	0x010a
        /*0d16*/ 	.byte	0x3f
	.zero		1


	//----- nvinfo : EIATTR_NUM_MBARRIERS
	.align		4
.L_207:
        /*0d18*/ 	.byte	0x03, 0x38
        /*0d1a*/ 	.short	0x0016


	//----- nvinfo : EIATTR_EXIT_INSTR_OFFSETS
	.align		4
        /*0d1c*/ 	.byte	0x04, 0x1c
        /*0d1e*/ 	.short	(.L_209 - .L_208)


	//   ....[0]....
.L_208:
        /*0d20*/ 	.word	0x000009b0


	//   ....[1]....
        /*0d24*/ 	.word	0x0000fe40


	//   ....[2]....
        /*0d28*/ 	.word	0x000158e0


	//----- nvinfo : EIATTR_MAX_THREADS
	.align		4
.L_209:
        /*0d2c*/ 	.byte	0x04, 0x05
        /*0d2e*/ 	.short	(.L_211 - .L_210)
.L_210:
        /*0d30*/ 	.word	0x00000200
        /*0d34*/ 	.word	0x00000001
        /*0d38*/ 	.word	0x00000001


	//----- nvinfo : EIATTR_CRS_STACK_SIZE
	.align		4
.L_211:
        /*0d3c*/ 	.byte	0x04, 0x1e
        /*0d3e*/ 	.short	(.L_213 - .L_212)
.L_212:
        /*0d40*/ 	.word	0x00000000


	//----- nvinfo : EIATTR_CBANK_PARAM_SIZE
	.align		4
.L_213:
        /*0d44*/ 	.byte	0x03, 0x19
        /*0d46*/ 	.short	0x0af0


	//----- nvinfo : EIATTR_PARAM_CBANK
	.align		4
        /*0d48*/ 	.byte	0x04, 0x0a
        /*0d4a*/ 	.short	(.L_215 - .L_214)
	.align		4
.L_214:
        /*0d4c*/ 	.word	index@(.nv.constant0._ZN7cutlass13device_kernelIN5flash11enable_sm90INS1_16FlashAttnFwdSm90INS1_25CollectiveMainloopFwdSm90ILi2EN4cute5tupleIJNS5_1CILi1EEES8_S8_EEENS6_IJNS7_ILi192EEENS7_ILi128EEENS7_ILi96EEEEEELi96ENS_10bfloat16_tEfNS_4arch4Sm90ELb0ELb1ELb0ELb1ELb1ELb0ELb0ELb0ELb1ELb1ELb0ELb0EEENS1_21CollectiveEpilogueFwdINS6_IJSA_SC_SB_EEES9_SE_SG_Li384ELb1ELb1ELb0ELb0EEENS1_36VarlenDynamicPersistentTileSchedulerILi192ELi128ELi384ELi128ELb0ELb1ELb1ELb1ELb0ELb1EEEEEEEEEvNT_6ParamsE)
        /*0d50*/ 	.short	0x0210
        /*0d52*/ 	.short	0x0af0


	//----- nvinfo : EIATTR_SW_WAR
	.align		4
.L_215:
        /*0d54*/ 	.byte	0x04, 0x36
        /*0d56*/ 	.short	(.L_217 - .L_216)
.L_216:
        /*0d58*/ 	.word	0x00000008
.L_217:


//--------------------- .nv.info._ZN7cutlass13device_kernelIN5flash11enable_sm90INS1_16FlashAttnFwdSm90INS1_25CollectiveMainloopFwdSm90ILi2EN4cute5tupleIJNS5_1CILi1EEES8_S8_EEENS6_IJNS7_ILi192EEENS7_ILi128EEENS7_ILi96EEEEEELi96ENS_10bfloat16_tEfNS_4arch4Sm90ELb0ELb1ELb0ELb1ELb1ELb1ELb0ELb0ELb1ELb1ELb0ELb0EEENS1_21CollectiveEpilogueFwdINS6_IJSA_SC_SB_EEES9_SE_SG_Li384ELb1ELb1ELb0ELb0EEENS1_36VarlenDynamicPersistentTileSchedulerILi192ELi128ELi384ELi128ELb0ELb1ELb1ELb1ELb0ELb1EEEEEEEEEvNT_6ParamsE --------------------------
	.section	.nv.info._ZN7cutlass13device_kernelIN5flash11enable_sm90INS1_16FlashAttnFwdSm90INS1_25CollectiveMainloopFwdSm90ILi2EN4cute5tupleIJNS5_1CILi1EEES8_S8_EEENS6_IJNS7_ILi192EEENS7_ILi128EEENS7_ILi96EEEEEELi96ENS_10bfloat16_tEfNS_4arch4Sm90ELb0ELb1ELb0ELb1ELb1ELb1ELb0ELb0ELb1ELb1ELb0ELb0EEENS1_21CollectiveEpilogueFwdINS6_IJSA_SC_SB_EEES9_SE_SG_Li384ELb1ELb1ELb0ELb0EEENS1_36VarlenDynamicPersistentTileSchedulerILi192ELi128ELi384ELi128ELb0ELb1ELb1ELb1ELb0ELb1EEEEEEEEEvNT_6ParamsE,"",@"SHT_CUDA_INFO"
	.sectionflags	@""
	.align	4


	//----- nvinfo : EIATTR_CUDA_API_VERSION
	.align		4
        /*0000*/ 	.byte	0x04, 0x37
        /*0002*/ 	.short	(.L_219 - .L_218)
.L_218:
        /*0004*/ 	.word	0x00000082


	//----- nvinfo : EIATTR_KPARAM_INFO
	.align		4
.L_219:
        /*0008*/ 	.byte	0x04, 0x17
        /*000a*/ 	.short	(.L_221 - .L_220)
.L_220:
        /*000c*/ 	.word	0x00000000
        /*0010*/ 	.short	0x0000
        /*0012*/ 	.short	0x0070
        /*0014*/ 	.byte	0x00, 0xf0, 0x01, 0x2a


	//----- nvinfo : EIATTR_SPARSE_MMA_MASK
	.align		4
.L_221:
        /*0018*/ 	.byte	0x03, 0x50
        /*001a*/ 	.short	0x0000


	//----- nvinfo : EIATTR_MAXREG_COUNT
	.align		4
        /*001c*/ 	.byte	0x03, 0x1b
        /*001e*/ 	.short	0x0080


	//----- nvinfo : EIATTR_NUM_BARRIERS
	.align		4
        /*0020*/ 	.byte	0x02, 0x4c
        /*0022*/ 	.byte	0x10
	.zero		1


	//----- nvinfo : EIATTR_EXTERNS
	.align		4
        /*0024*/ 	.byte	0x04, 0x0f
        /*0026*/ 	.short	(.L_223 - .L_222)


	//   ....[0]....
	.align		4
.L_222:
        /*0028*/ 	.word	index@(__assertfail)


	//----- nvinfo : EIATTR_ANNOTATIONS
	.align		4
.L_223:
        /*002c*/ 	.byte	0x04, 0x55
        /*002e*/ 	.short	(.L_225 - .L_224)


	//   ....[0]....
.L_224:
        /* <DEDUP_REMOVED lines=108> */


	//----- nvinfo : EIATTR_MERCURY_ISA_VERSION
	.align		4
.L_225:
        /*06e0*/ 	.byte	0x03, 0x5f
        /*06e2*/ 	.short	0x0101


	//----- nvinfo : EIATTR_UNUSED_LOAD_BYTE_OFFSET
	.align		4
        /*06e4*/ 	.byte	0x04, 0x44
        /*06e6*/ 	.short	(.L_227 - .L_226)


	//   ....[0]....
.L_226:
        /*06e8*/ 	.word	0x00000a90
        /*06ec*/ 	.word	0x0000fff0


	//   ....[1]....
        /*06f0*/ 	.word	0x00019a40
        /*06f4*/ 	.word	0x0000fff0


	//----- nvinfo : EIATTR_INT_WARP_WIDE_INSTR_OFFSETS
	.align		4
.L_227:
        /*06f8*/ 	.byte	0x04, 0x31
        /*06fa*/ 	.short	(.L_229 - .L_228)


	//   ....[0]....
.L_228:
        /*06fc*/ 	.word	0x00000130


	//   ....[1]....
        /*0700*/ 	.word	0x00000170


	//   ....[2]....
        /*0704*/ 	.word	0x000001e0


	//   ....[3]....
        /*0708*/ 	.word	0x0001e790


	//   ....[4]....
        /*070c*/ 	.word	0x0001e820


	//   ....[5]....
        /*0710*/ 	.word	0x00021550


	//   ....[6]....
        /*0714*/ 	.word	0x000215e0


	//----- nvinfo : EIATTR_COOP_GROUP_MASK_REGIDS
	.align		4
.L_229:
        /*0718*/ 	.byte	0x04, 0x29
        /*071a*/ 	.short	(.L_231 - .L_230)


	//   ....[0]....
.L_230:
        /*071c*/ 	.word	0xffffffff


	//   ....[1]....
        /*0720*/ 	.word	0xffffffff


	//   ....[2]....
        /*0724*/ 	.word	0xffffffff


	//   ....[3]....
        /*0728*/ 	.word	0xffffffff


	//   ....[4]....
        /*072c*/ 	.word	0xffffffff


	//   ....[5]....
        /*0730*/ 	.word	0xffffffff


	//   ....[6]....
        /*0734*/ 	.word	0xffffffff


	//   ....[7]....
        /*0738*/ 	.word	0xffffffff


	//   ....[8]....
        /*073c*/ 	.word	0xffffffff


	//   ....[9]....
        /*0740*/ 	.word	0xffffffff


	//   ....[10]....
        /*0744*/ 	.word	0xffffffff


	//   ....[11]....
        /*0748*/ 	.word	0xffffffff


	//   ....[12]....
        /*074c*/ 	.word	0xffffffff


	//   ....[13]....
        /*0750*/ 	.word	0xffffffff


	//   ....[14]....
        /*0754*/ 	.word	0xffffffff


	//   ....[15]....
        /*0758*/ 	.word	0xffffffff


	//   ....[16]....
        /*075c*/ 	.word	0xffffffff


	//   ....[17]....
        /*0760*/ 	.word	0xffffffff


	//   ....[18]....
        /*0764*/ 	.word	0xffffffff


	//   ....[19]....
        /*0768*/ 	.word	0xffffffff


	//   ....[20]....
        /*076c*/ 	.word	0xffffffff


	//   ....[21]....
        /*0770*/ 	.word	0xffffffff


	//   ....[22]....
        /*0774*/ 	.word	0xffffffff


	//   ....[23]....
        /*0778*/ 	.word	0xffffffff


	//   ....[24]....
        /*077c*/ 	.word	0xffffffff


	//   ....[25]....
        /*0780*/ 	.word	0xffffffff


	//   ....[26]....
        /*0784*/ 	.word	0xffffffff


	//   ....[27]....
        /*0788*/ 	.word	0xffffffff


	//   ....[28]....
        /*078c*/ 	.word	0xffffffff


	//   ....[29]....
        /*0790*/ 	.word	0xffffffff


	//   ....[30]....
        /*0794*/ 	.word	0xffffffff


	//   ....[31]....
        /*0798*/ 	.word	0xffffffff


	//   ....[32]....
        /*079c*/ 	.word	0xffffffff


	//   ....[33]....
        /*07a0*/ 	.word	0xffffffff


	//   ....[34]....
        /*07a4*/ 	.word	0xffffffff


	//   ....[35]....
        /*07a8*/ 	.word	0xffffffff


	//   ....[36]....
        /*07ac*/ 	.word	0xffffffff


	//   ....[37]....
        /*07b0*/ 	.word	0xffffffff


	//   ....[38]....
        /*07b4*/ 	.word	0xffffffff


	//   ....[39]....
        /*07b8*/ 	.word	0xffffffff


	//   ....[40]....
        /*07bc*/ 	.word	0xffffffff


	//   ....[41]....
        /*07c0*/ 	.word	0xffffffff


	//   ....[42]....
        /*07c4*/ 	.word	0xffffffff


	//   ....[43]....
        /*07c8*/ 	.word	0xffffffff


	//   ....[44]....
        /*07cc*/ 	.word	0xffffffff


	//   ....[45]....
        /*07d0*/ 	.word	0xffffffff


	//   ....[46]....
        /*07d4*/ 	.word	0xffffffff


	//   ....[47]....
        /*07d8*/ 	.word	0xffffffff


	//   ....[48]....
        /*07dc*/ 	.word	0xffffffff


	//   ....[49]....
        /*07e0*/ 	.word	0xffffffff


	//   ....[50]....
        /*07e4*/ 	.word	0xffffffff


	//   ....[51]....
        /*07e8*/ 	.word	0xffffffff


	//   ....[52]....
        /*07ec*/ 	.word	0xffffffff


	//   ....[53]....
        /*07f0*/ 	.word	0xffffffff


	//   ....[54]....
        /*07f4*/ 	.word	0xffffffff


	//   ....[55]....
        /*07f8*/ 	.word	0xffffffff


	//   ....[56]....
        /*07fc*/ 	.word	0xffffffff


	//   ....[57]....
        /*0800*/ 	.word	0xffffffff


	//   ....[58]....
        /*0804*/ 	.word	0xffffffff


	//   ....[59]....
        /*0808*/ 	.word	0xffffffff


	//   ....[60]....
        /*080c*/ 	.word	0xffffffff


	//   ....[61]....
        /*0810*/ 	.word	0xffffffff


	//   ....[62]....
        /*0814*/ 	.word	0xffffffff


	//   ....[63]....
        /*0818*/ 	.word	0xffffffff


	//   ....[64]....
        /*081c*/ 	.word	0xffffffff


	//   ....[65]....
        /*0820*/ 	.word	0xffffffff


	//   ....[66]....
        /*0824*/ 	.word	0xffffffff


	//   ....[67]....
        /*0828*/ 	.word	0xffffffff


	//   ....[68]....
        /*082c*/ 	.word	0xffffffff


	//   ....[69]....
        /*0830*/ 	.word	0xffffffff


	//   ....[70]....
        /*0834*/ 	.word	0xffffffff


	//   ....[71]....
        /*0838*/ 	.word	0xffffffff


	//   ....[72]....
        /*083c*/ 	.word	0xffffffff


	//   ....[73]....
        /*0840*/ 	.word	0xffffffff


	//   ....[74]....
        /*0844*/ 	.word	0xffffffff


	//   ....[75]....
        /*0848*/ 	.word	0xffffffff


	//   ....[76]....
        /*084c*/ 	.word	0xffffffff


	//   ....[77]....
        /*0850*/ 	.word	0xffffffff


	//   ....[78]....
        /*0854*/ 	.word	0xffffffff


	//   ....[79]....
        /*0858*/ 	.word	0xffffffff


	//   ....[80]....
        /*085c*/ 	.word	0xffffffff


	//   ....[81]....
        /*0860*/ 	.word	0xffffffff


	//   ....[82]....
        /*0864*/ 	.word	0xffffffff


	//   ....[83]....
        /*0868*/ 	.word	0xffffffff


	//   ....[84]....
        /*086c*/ 	.word	0xffffffff


	//   ....[85]....
        /*0870*/ 	.word	0xffffffff


	//   ....[86]....
        /*0874*/ 	.word	0xffffffff


	//   ....[87]....
        /*0878*/ 	.word	0xffffffff


	//   ....[88]....
        /*087c*/ 	.word	0xffffffff


	//   ....[89]....
        /*0880*/ 	.word	0xffffffff


	//   ....[90]....
        /*0884*/ 	.word	0xffffffff


	//   ....[91]....
        /*0888*/ 	.word	0xffffffff


	//   ....[92]....
        /*088c*/ 	.word	0xffffffff


	//   ....[93]....
        /*0890*/ 	.word	0xffffffff


	//   ....[94]....
        /*0894*/ 	.word	0xffffffff


	//   ....[95]....
        /*0898*/ 	.word	0xffffffff


	//   ....[96]....
        /*089c*/ 	.word	0xffffffff


	//   ....[97]....
        /*08a0*/ 	.word	0xffffffff


	//   ....[98]....
        /*08a4*/ 	.word	0xffffffff


	//   ....[99]....
        /*08a8*/ 	.word	0xffffffff


	//   ....[100]....
        /*08ac*/ 	.word	0xffffffff


	//   ....[101]....
        /*08b0*/ 	.word	0xffffffff


	//   ....[102]....
        /*08b4*/ 	.word	0xffffffff


	//   ....[103]....
        /*08b8*/ 	.word	0xffffffff


	//   ....[104]....
        /*08bc*/ 	.word	0xffffffff


	//   ....[105]....
        /*08c0*/ 	.word	0xffffffff


	//   ....[106]....
        /*08c4*/ 	.word	0xffffffff


	//   ....[107]....
        /*08c8*/ 	.word	0xffffffff


	//   ....[108]....
        /*08cc*/ 	.word	0xffffffff


	//   ....[109]....
        /*08d0*/ 	.word	0xffffffff


	//   ....[110]....
        /*08d4*/ 	.word	0xffffffff


	//   ....[111]....
        /*08d8*/ 	.word	0xffffffff


	//   ....[112]....
        /*08dc*/ 	.word	0xffffffff


	//   ....[113]....
        /*08e0*/ 	.word	0xffffffff


	//   ....[114]....
        /*08e4*/ 	.word	0xffffffff


	//   ....[115]....
        /*08e8*/ 	.word	0xffffffff


	//   ....[116]....
        /*08ec*/ 	.word	0xffffffff


	//   ....[117]....
        /*08f0*/ 	.word	0xffffffff


	//   ....[118]....
        /*08f4*/ 	.word	0xffffffff


	//   ....[119]....
        /*08f8*/ 	.word	0xffffffff


	//   ....[120]....
        /*08fc*/ 	.word	0xffffffff


	//   ....[121]....
        /*0900*/ 	.word	0xffffffff


	//   ....[122]....
        /*0904*/ 	.word	0xffffffff


	//   ....[123]....
        /*0908*/ 	.word	0xffffffff


	//   ....[124]....
        /*090c*/ 	.word	0xffffffff


	//   ....[125]....
        /*0910*/ 	.word	0xffffffff


	//   ....[126]....
        /*0914*/ 	.word	0xffffffff


	//   ....[127]....
        /*0918*/ 	.word	0xffffffff


	//   ....[128]....
        /*091c*/ 	.word	0xffffffff


	//   ....[129]....
        /*0920*/ 	.word	0xffffffff


	//   ....[130]....
        /*0924*/ 	.word	0xffffffff


	//   ....[131]....
        /*0928*/ 	.word	0xffffffff


	//   ....[132]....
        /*092c*/ 	.word	0xffffffff


	//   ....[133]....
        /*0930*/ 	.word	0xffffffff


	//   ....[134]....
        /*0934*/ 	.word	0xffffffff


	//   ....[135]....
        /*0938*/ 	.word	0xffffffff


	//   ....[136]....
        /*093c*/ 	.word	0xffffffff


	//   ....[137]....
        /*0940*/ 	.word	0xffffffff


	//   ....[138]....
        /*0944*/ 	.word	0xffffffff


	//   ....[139]....
        /*0948*/ 	.word	0xffffffff


	//   ....[140]....
        /*094c*/ 	.word	0xffffffff


	//   ....[141]....
        /*0950*/ 	.word	0xffffffff


	//   ....[142]....
        /*0954*/ 	.word	0xffffffff


	//   ....[143]....
        /*0958*/ 	.word	0xffffffff


	//   ....[144]....
        /*095c*/ 	.word	0xffffffff


	//   ....[145]....
        /*0960*/ 	.word	0x0500000f


	//   ....[146]....
        /*0964*/ 	.word	0x0500000f


	//   ....[147]....
        /*0968*/ 	.word	0x0500000f


	//   ....[148]....
        /*096c*/ 	.word	0x0500000f


	//   ....[149]....
        /*0970*/ 	.word	0x0500000f


	//   ....[150]....
        /*0974*/ 	.word	0x0500000f


	//   ....[151]....
        /*0978*/ 	.word	0x0500000f


	//   ....[152]....
        /*097c*/ 	.word	0x0500000f


	//   ....[153]....
        /*0980*/ 	.word	0x0500000f


	//   ....[154]....
        /*0984*/ 	.word	0x0500000f


	//   ....[155]....
        /*0988*/ 	.word	0x0500000f


	//   ....[156]....
        /*098c*/ 	.word	0x0500000f


	//   ....[157]....
        /*0990*/ 	.word	0x0500000f


	//   ....[158]....
        /*0994*/ 	.word	0x0500000f


	//   ....[159]....
        /*0998*/ 	.word	0x0500000f


	//   ....[160]....
        /*099c*/ 	.word	0x0500000f


	//   ....[161]....
        /*09a0*/ 	.word	0x0500000f


	//   ....[162]....
        /*09a4*/ 	.word	0x0500000f


	//   ....[163]....
        /*09a8*/ 	.word	0x0500000f


	//   ....[164]....
        /*09ac*/ 	.word	0x0500000f


	//   ....[165]....
        /*09b0*/ 	.word	0x0500000f


	//   ....[166]....
        /*09b4*/ 	.word	0x0500000f


	//   ....[167]....
        /*09b8*/ 	.word	0x0500000f


	//   ....[168]....
        /*09bc*/ 	.word	0x0500000f


	//   ....[169]....
        /*09c0*/ 	.word	0x0500000f


	//   ....[170]....
        /*09c4*/ 	.word	0x0500000f


	//   ....[171]....
        /*09c8*/ 	.word	0x0500000f


	//   ....[172]....
        /*09cc*/ 	.word	0x0500000f


	//   ....[173]....
        /*09d0*/ 	.word	0x0500000f


	//   ....[174]....
        /*09d4*/ 	.word	0x0500000f


	//   ....[175]....
        /*09d8*/ 	.word	0x0500000f


	//   ....[176]....
        /*09dc*/ 	.word	0x0500000f


	//   ....[177]....
        /*09e0*/ 	.word	0x0500000f


	//   ....[178]....
        /*09e4*/ 	.word	0x0500000f


	//   ....[179]....
        /*09e8*/ 	.word	0x0500000f


	//   ....[180]....
        /*09ec*/ 	.word	0x0500000f


	//   ....[181]....
        /*09f0*/ 	.word	0x0500000f


	//   ....[182]....
        /*09f4*/ 	.word	0x0500000f


	//   ....[183]....
        /*09f8*/ 	.word	0x0500000f


	//   ....[184]....
        /*09fc*/ 	.word	0x0500000f


	//   ....[185]....
        /*0a00*/ 	.word	0x0500000f


	//   ....[186]....
        /*0a04*/ 	.word	0x0500000f


	//   ....[187]....
        /*0a08*/ 	.word	0x0500000f


	//   ....[188]....
        /*0a0c*/ 	.word	0x0500000f


	//   ....[189]....
        /*0a10*/ 	.word	0x0500000f


	//   ....[190]....
        /*0a14*/ 	.word	0x0500000f


	//   ....[191]....
        /*0a18*/ 	.word	0x0500000f


	//   ....[192]....
        /*0a1c*/ 	.word	0x0500000f


	//   ....[193]....
        /*0a20*/ 	.word	0x0500000f


	//   ....[194]....
        /*0a24*/ 	.word	0x0500000f


	//   ....[195]....
        /*0a28*/ 	.word	0x0500000f


	//   ....[196]....
        /*0a2c*/ 	.word	0x0500000f


	//   ....[197]....
        /*0a30*/ 	.word	0x0500000f


	//   ....[198]....
        /*0a34*/ 	.word	0x0500000f


	//   ....[199]....
        /*0a38*/ 	.word	0x0500000f


	//   ....[200]....
        /*0a3c*/ 	.word	0x0500000f


	//   ....[201]....
        /*0a40*/ 	.word	0x0500000f


	//   ....[202]....
        /*0a44*/ 	.word	0x0500000f


	//   ....[203]....
        /*0a48*/ 	.word	0x0500000f


	//   ....[204]....
        /*0a4c*/ 	.word	0x0500000f


	//   ....[205]....
        /*0a50*/ 	.word	0x0500000f


	//   ....[206]....
        /*0a54*/ 	.word	0x0500000f


	//   ....[207]....
        /*0a58*/ 	.word	0x0500000f


	//   ....[208]....
        /*0a5c*/ 	.word	0x0500000f


	//   ....[209]....
        /*0a60*/ 	.word	0x0500000f


	//   ....[210]....
        /*0a64*/ 	.word	0x0500000f


	//   ....[211]....
        /*0a68*/ 	.word	0x0500000f


	//   ....[212]....
        /*0a6c*/ 	.word	0x0500000f


	//   ....[213]....
        /*0a70*/ 	.word	0x0500000f


	//   ....[214]....
        /*0a74*/ 	.word	0x0500000f


	//   ....[215]....
        /*0a78*/ 	.word	0x0500000f


	//   ....[216]....
        /*0a7c*/ 	.word	0x0500000f


	//   ....[217]....
        /*0a80*/ 	.word	0x0500000f


	//   ....[218]....
        /*0a84*/ 	.word	0x0500000f


	//   ....[219]....
        /*0a88*/ 	.word	0x0500000f


	//   ....[220]....
        /*0a8c*/ 	.word	0x0500000f


	//   ....[221]....
        /*0a90*/ 	.word	0x0500000f


	//   ....[222]....
        /*0a94*/ 	.word	0x0500000f


	//   ....[223]....
        /*0a98*/ 	.word	0x0500000f


	//   ....[224]....
        /*0a9c*/ 	.word	0x0500000f


	//   ....[225]....
        /*0aa0*/ 	.word	0x0500000f


	//   ....[226]....
        /*0aa4*/ 	.word	0x0500000f


	//   ....[227]....
        /*0aa8*/ 	.word	0x0500000f


	//----- nvinfo : EIATTR_COOP_GROUP_INSTR_OFFSETS
	.align		4
.L_231:
        /*0aac*/ 	.byte	0x04, 0x28
        /*0aae*/ 	.short	(.L_233 - .L_232)


	//   ....[0]....
.L_232:
        /*0ab0*/ 	.word	0x00000070


	//   ....[1]....
        /*0ab4*/ 	.word	0x00000140


	//   ....[2]....
        /*0ab8*/ 	.word	0x00000190


	//   ....[3]....
        /*0abc*/ 	.word	0x000003c0


	//   ....[4]....
        /*0ac0*/ 	.word	0x00000520


	//   ....[5]....
        /*0ac4*/ 	.word	0x00000640


	//   ....[6]....
        /*0ac8*/ 	.word	0x000007a0


	//   ....[7]....
        /*0acc*/ 	.word	0x00003500


	//   ....[8]....
        /*0ad0*/ 	.word	0x00003510


	//   ....[9]....
        /*0ad4*/ 	.word	0x00005240


	//   ....[10]....
        /*0ad8*/ 	.word	0x00005250


	//   ....[11]....
        /*0adc*/ 	.word	0x00006d50


	//   ....[12]....
        /*0ae0*/ 	.word	0x00006d60


	//   ....[13]....
        /*0ae4*/ 	.word	0x000072c0


	//   ....[14]....
        /*0ae8*/ 	.word	0x000072e0


	//   ....[15]....
        /*0aec*/ 	.word	0x00007de0


	//   ....[16]....
        /*0af0*/ 	.word	0x000085b0


	//   ....[17]....
        /*0af4*/ 	.word	0x000085c0


	//   ....[18]....
        /*0af8*/ 	.word	0x000085d0


	//   ....[19]....
        /*0afc*/ 	.word	0x000085e0


	//   ....[20]....
        /*0b00*/ 	.word	0x0000a580


	//   ....[21]....
        /*0b04*/ 	.word	0x0000a590


	//   ....[22]....
        /*0b08*/ 	.word	0x0000a5a0


	//   ....[23]....
        /*0b0c*/ 	.word	0x0000a5b0


	//   ....[24]....
        /*0b10*/ 	.word	0x0000cb10


	//   ....[25]....
        /*0b14*/ 	.word	0x0000d890


	//   ....[26]....
        /*0b18*/ 	.word	0x0000df90


	//   ....[27]....
        /*0b1c*/ 	.word	0x0000e0a0


	//   ....[28]....
        /*0b20*/ 	.word	0x0000e870


	//   ....[29]....
        /*0b24*/ 	.word	0x0000e930


	//   ....[30]....
        /*0b28*/ 	.word	0x0000f640


	//   ....[31]....
        /*0b2c*/ 	.word	0x00010630


	//   ....[32]....
        /*0b30*/ 	.word	0x00010860


	//   ....[33]....
        /*0b34*/ 	.word	0x00011850


	//   ....[34]....
        /*0b38*/ 	.word	0x00011950


	//   ....[35]....
        /*0b3c*/ 	.word	0x00011d30


	//   ....[36]....
        /*0b40*/ 	.word	0x00011eb0


	//   ....[37]....
        /*0b44*/ 	.word	0x00012fb0


	//   ....[38]....
        /*0b48*/ 	.word	0x00014160


	//   ....[39]....
        /*0b4c*/ 	.word	0x00014180


	//   ....[40]....
        /*0b50*/ 	.word	0x000143b0


	//   ....[41]....
        /*0b54*/ 	.word	0x000143d0


	//   ....[42]....
        /*0b58*/ 	.word	0x00015740


	//   ....[43]....
        /*0b5c*/ 	.word	0x000164a0


	//   ....[44]....
        /*0b60*/ 	.word	0x000166d0


	//   ....[45]....
        /*0b64*/ 	.word	0x00017650


	//   ....[46]....
        /*0b68*/ 	.word	0x000176e0


	//   ....[47]....
        /*0b6c*/ 	.word	0x00017c80


	//   ....[48]....
        /*0b70*/ 	.word	0x00017ce0


	//   ....[49]....
        /*0b74*/ 	.word	0x00018d20


	//   ....[50]....
        /*0b78*/ 	.word	0x00018f20


	//   ....[51]....
        /*0b7c*/ 	.word	0x000193d0


	//   ....[52]....
        /*0b80*/ 	.word	0x00019400


	//   ....[53]....
        /*0b84*/ 	.word	0x00019440


	//   ....[54]....
        /*0b88*/ 	.word	0x0001a440


	//   ....[55]....
        /*0b8c*/ 	.word	0x0001a480


	//   ....[56]....
        /*0b90*/ 	.word	0x0001a4c0


	//   ....[57]....
        /*0b94*/ 	.word	0x0001a4e0


	//   ....[58]....
        /*0b98*/ 	.word	0x0001aa20


	//   ....[59]....
        /*0b9c*/ 	.word	0x0001aa40


	//   ....[60]....
        /*0ba0*/ 	.word	0x0001ab60


	//   ....[61]....
        /*0ba4*/ 	.word	0x0001ab80


	//   ....[62]....
        /*0ba8*/ 	.word	0x0001b3e0


	//   ....[63]....
        /*0bac*/ 	.word	0x0001b3f0


	//   ....[64]....
        /*0bb0*/ 	.word	0x0001b550


	//   ....[65]....
        /*0bb4*/ 	.word	0x0001b560


	//   ....[66]....
        /*0bb8*/ 	.word	0x0001b700


	//   ....[67]....
        /*0bbc*/ 	.word	0x0001b8d0


	//   ....[68]....
        /*0bc0*/ 	.word	0x0001b900


	//   ....[69]....
        /*0bc4*/ 	.word	0x0001b930


	//   ....[70]....
        /*0bc8*/ 	.word	0x0001b960


	//   ....[71]....
        /*0bcc*/ 	.word	0x0001b990


	//   ....[72]....
        /*0bd0*/ 	.word	0x0001b9c0


	//   ....[73]....
        /*0bd4*/ 	.word	0x0001bb30


	//   ....[74]....
        /*0bd8*/ 	.word	0x0001bb60


	//   ....[75]....
        /*0bdc*/ 	.word	0x0001bb90


	//   ....[76]....
        /*0be0*/ 	.word	0x0001bbc0


	//   ....[77]....
        /*0be4*/ 	.word	0x0001bbf0


	//   ....[78]....
        /*0be8*/ 	.word	0x0001bc20


	//   ....[79]....
        /*0bec*/ 	.word	0x0001bcc0


	//   ....[80]....
        /*0bf0*/ 	.word	0x0001bd20


	//   ....[81]....
        /*0bf4*/ 	.word	0x0001bdc0


	//   ....[82]....
        /*0bf8*/ 	.word	0x0001ceb0


	//   ....[83]....
        /*0bfc*/ 	.word	0x0001f410


	//   ....[84]....
        /*0c00*/ 	.word	0x0001f420


	//   ....[85]....
        /*0c04*/ 	.word	0x0001f4e0


	//   ....[86]....
        /*0c08*/ 	.word	0x0001f4f0


	//   ....[87]....
        /*0c0c*/ 	.word	0x0001f5a0


	//   ....[88]....
        /*0c10*/ 	.word	0x0001f5b0


	//   ....[89]....
        /*0c14*/ 	.word	0x0001f5c0


	//   ....[90]....
        /*0c18*/ 	.word	0x0001f5d0


	//   ....[91]....
        /*0c1c*/ 	.word	0x0001ffe0


	//   ....[92]....
        /*0c20*/ 	.word	0x0001fff0


	//   ....[93]....
        /*0c24*/ 	.word	0x00020010


	//   ....[94]....
        /*0c28*/ 	.word	0x000200c0


	//   ....[95]....
        /*0c2c*/ 	.word	0x000200f0


	//   ....[96]....
        /*0c30*/ 	.word	0x00020110


	//   ....[97]....
        /*0c34*/ 	.word	0x00020190


	//   ....[98]....
        /*0c38*/ 	.word	0x000201a0


	//   ....[99]....
        /*0c3c*/ 	.word	0x00020270


	//   ....[100]....
        /*0c40*/ 	.word	0x000202b0


	//   ....[101]....
        /*0c44*/ 	.word	0x000202c0


	//   ....[102]....
        /*0c48*/ 	.word	0x00020340


	//   ....[103]....
        /*0c4c*/ 	.word	0x00020b40


	//   ....[104]....
        /*0c50*/ 	.word	0x00020b50


	//   ....[105]....
        /*0c54*/ 	.word	0x00020b70


	//   ....[106]....
        /*0c58*/ 	.word	0x00020bf0


	//   ....[107]....
        /*0c5c*/ 	.word	0x00020c00


	//   ....[108]....
        /*0c60*/ 	.word	0x00020c60


	//   ....[109]....
        /*0c64*/ 	.word	0x00020c90


	//   ....[110]....
        /*0c68*/ 	.word	0x00020cd0


	//   ....[111]....
        /*0c6c*/ 	.word	0x00020f80


	//   ....[112]....
        /*0c70*/ 	.word	0x00020fa0


	//   ....[113]....
        /*0c74*/ 	.word	0x00021040


	//   ....[114]....
        /*0c78*/ 	.word	0x00021050


	//   ....[115]....
        /*0c7c*/ 	.word	0x000210e0


	//   ....[116]....
        /*0c80*/ 	.word	0x000210f0


	//   ....[117]....
        /*0c84*/ 	.word	0x00021100


	//   ....[118]....
        /*0c88*/ 	.word	0x00021190


	//   ....[119]....
        /*0c8c*/ 	.word	0x00021790


	//   ....[120]....
        /*0c90*/ 	.word	0x000217a0


	//   ....[121]....
        /*0c94*/ 	.word	0x00021830


	//   ....[122]....
        /*0c98*/ 	.word	0x000218d0


	//   ....[123]....
        /*0c9c*/ 	.word	0x000218f0


	//   ....[124]....
        /*0ca0*/ 	.word	0x00021970


	//   ....[125]....
        /*0ca4*/ 	.word	0x00021990


	//   ....[126]....
        /*0ca8*/ 	.word	0x000219a0


	//   ....[127]....
        /*0cac*/ 	.word	0x00021da0


	//   ....[128]....
        /*0cb0*/ 	.word	0x00021dd0


	//   ....[129]....
        /*0cb4*/ 	.word	0x00021e10


	//   ....[130]....
        /*0cb8*/ 	.word	0x00021e40


	//   ....[131]....
        /*0cbc*/ 	.word	0x00021e70


	//   ....[132]....
        /*0cc0*/ 	.word	0x00021ea0


	//   ....[133]....
        /*0cc4*/ 	.word	0x00021ed0


	//   ....[134]....
        /*0cc8*/ 	.word	0x00021f00


	//   ....[135]....
        /*0ccc*/ 	.word	0x00022080


	//   ....[136]....
        /*0cd0*/ 	.word	0x000220b0


	//   ....[137]....
        /*0cd4*/ 	.word	0x000220e0


	//   ....[138]....
        /*0cd8*/ 	.word	0x00022110


	//   ....[139]....
        /*0cdc*/ 	.word	0x00022140


	//   ....[140]....
        /*0ce0*/ 	.word	0x00022170


	//   ....[141]....
        /*0ce4*/ 	.word	0x00022230


	//   ....[142]....
        /*0ce8*/ 	.word	0x00022250


	//   ....[143]....
        /*0cec*/ 	.word	0x000222c0


	//   ....[144]....
        /*0cf0*/ 	.word	0x00022960


	//   ....[145]....
        /*0cf4*/ 	.word	0x00022ca0


	//   ....[146]....
        /*0cf8*/ 	.word	0x00022d30


	//   ....[147]....
        /*0cfc*/ 	.word	0x00022e20


	//   ....[148]....
        /*0d00*/ 	.word	0x00022eb0


	//   ....[149]....
        /*0d04*/ 	.word	0x00022f90


	//   ....[150]....
        /*0d08*/ 	.word	0x00023020


	//   ....[151]....
        /*0d0c*/ 	.word	0x00023160


	//   ....[152]....
        /*0d10*/ 	.word	0x00023200


	//   ....[153]....
        /*0d14*/ 	.word	0x00023290


	//   ....[154]....
        /*0d18*/ 	.word	0x000232e0


	//   ....[155]....
        /*0d1c*/ 	.word	0x00023330


	//   ....[156]....
        /*0d20*/ 	.word	0x00023400


	//   ....[157]....
        /*0d24*/ 	.word	0x00023490


	//   ....[158]....
        /*0d28*/ 	.word	0x000234e0


	//   ....[159]....
        /*0d2c*/ 	.word	0x00023530


	//   ....[160]....
        /*0d30*/ 	.word	0x00023890


	//   ....[161]....
        /*0d34*/ 	.word	0x000238e0


	//   ....[162]....
        /*0d38*/ 	.word	0x00023970


	//   ....[163]....
        /*0d3c*/ 	.word	0x00023a00


	//   ....[164]....
        /*0d40*/ 	.word	0x00023ac0


	//   ....[165]....
        /*0d44*/ 	.word	0x00023da0


	//   ....[166]....
        /*0d48*/ 	.word	0x00023e90


	//   ....[167]....
        /*0d4c*/ 	.word	0x00023f20


	//   ....[168]....
        /*0d50*/ 	.word	0x00023f80


	//   ....[169]....
        /*0d54*/ 	.word	0x000240a0


	//   ....[170]....
        /*0d58*/ 	.word	0x00024100


	//   ....[171]....
        /*0d5c*/ 	.word	0x00024220


	//   ....[172]....
        /*0d60*/ 	.word	0x00024280


	//   ....[173]....
        /*0d64*/ 	.word	0x00024330


	//   ....[174]....
        /*0d68*/ 	.word	0x00024450


	//   ....[175]....
        /*0d6c*/ 	.word	0x000244c0


	//   ....[176]....
        /*0d70*/ 	.word	0x00024520


	//   ....[177]....
        /*0d74*/ 	.word	0x000245c0


	//   ....[178]....
        /*0d78*/ 	.word	0x00024690


	//   ....[179]....
        /*0d7c*/ 	.word	0x00024730


	//   ....[180]....
        /*0d80*/ 	.word	0x00024810


	//   ....[181]....
        /*0d84*/ 	.word	0x000248a0


	//   ....[182]....
        /*0d88*/ 	.word	0x00024970


	//   ....[183]....
        /*0d8c*/ 	.word	0x00024a00


	//   ....[184]....
        /*0d90*/ 	.word	0x00024ae0


	//   ....[185]....
        /*0d94*/ 	.word	0x00024ba0


	//   ....[186]....
        /*0d98*/ 	.word	0x00024d20


	//   ....[187]....
        /*0d9c*/ 	.word	0x00024e00


	//   ....[188]....
        /*0da0*/ 	.word	0x00024e80


	//   ....[189]....
        /*0da4*/ 	.word	0x00024f60


	//   ....[190]....
        /*0da8*/ 	.word	0x00024fc0


	//   ....[191]....
        /*0dac*/ 	.word	0x00025090


	//   ....[192]....
        /*0db0*/ 	.word	0x000250f0


	//   ....[193]....
        /*0db4*/ 	.word	0x000251d0


	//   ....[194]....
        /*0db8*/ 	.word	0x000252c0


	//   ....[195]....
        /*0dbc*/ 	.word	0x00025360


	//   ....[196]....
        /*0dc0*/ 	.word	0x000253c0


	//   ....[197]....
        /*0dc4*/ 	.word	0x000254c0


	//   ....[198]....
        /*0dc8*/ 	.word	0x00025520


	//   ....[199]....
        /*0dcc*/ 	.word	0x00025620


	//   ....[200]....
        /*0dd0*/ 	.word	0x00025680


	//   ....[201]....
        /*0dd4*/ 	.word	0x00025750


	//   ....[202]....
        /*0dd8*/ 	.word	0x000258a0


	//   ....[203]....
        /*0ddc*/ 	.word	0x00025950


	//   ....[204]....
        /*0de0*/ 	.word	0x00025a60


	//   ....[205]....
        /*0de4*/ 	.word	0x00025b40


	//   ....[206]....
        /*0de8*/ 	.word	0x00025ba0


	//   ....[207]....
        /*0dec*/ 	.word	0x00025c90


	//   ....[208]....
        /*0df0*/ 	.word	0x00025cf0


	//   ....[209]....
        /*0df4*/ 	.word	0x00025dd0


	//   ....[210]....
        /*0df8*/ 	.word	0x00025e60


	//   ....[211]....
        /*0dfc*/ 	.word	0x00025f00


	//   ....[212]....
        /*0e00*/ 	.word	0x00026020


	//   ....[213]....
        /*0e04*/ 	.word	0x00026090


	//   ....[214]....
        /*0e08*/ 	.word	0x00026100


	//   ....[215]....
        /*0e0c*/ 	.word	0x00026170


	//   ....[216]....
        /*0e10*/ 	.word	0x000261e0


	//   ....[217]....
        /*0e14*/ 	.word	0x00026260


	//   ....[218]....
        /*0e18*/ 	.word	0x000262f0


	//   ....[219]....
        /*0e1c*/ 	.word	0x00026380


	//   ....[220]....
        /*0e20*/ 	.word	0x000263f0


	//   ....[221]....
        /*0e24*/ 	.word	0x00026460


	//   ....[222]....
        /*0e28*/ 	.word	0x000264d0


	//   ....[223]....
        /*0e2c*/ 	.word	0x00026550


	//   ....[224]....
        /*0e30*/ 	.word	0x000265c0


	//   ....[225]....
        /*0e34*/ 	.word	0x00026660


	//   ....[226]....
        /*0e38*/ 	.word	0x000266f0


	//   ....[227]....
        /*0e3c*/ 	.word	0x00026820


	//----- nvinfo : EIATTR_REG_RECONFIG
	.align		4
.L_233:
        /*0e40*/ 	.byte	0x01, 0x54
	.zero		2


	//----- nvinfo : EIATTR_SYSCALL_OFFSETS
	.align		4
        /*0e44*/ 	.byte	0x04, 0x46
        /*0e46*/ 	.short	(.L_235 - .L_234)


	//   ....[0]....
.L_234:
        /*0e48*/ 	.word	0x00001e50


	//   ....[1]....
        /*0e4c*/ 	.word	0x00001fa0


	//   ....[2]....
        /*0e50*/ 	.word	0x00008000


	//   ....[3]....
        /*0e54*/ 	.word	0x00008320


	//   ....[4]....
        /*0e58*/ 	.word	0x0001e980


	//   ....[5]....
        /*0e5c*/ 	.word	0x0001ead0


	//   ....[6]....
        /*0e60*/ 	.word	0x0001ebc0


	//   ....[7]....
        /*0e64*/ 	.word	0x0001fa50


	//----- nvinfo : EIATTR_MBARRIER_INSTR_OFFSETS
	.align		4
.L_235:
        /*0e68*/ 	.byte	0x04, 0x39
        /*0e6a*/ 	.short	(.L_237 - .L_236)


	//   ....[0]....
.L_236:
        /*0e6c*/ 	.word	0x00000270
        /*0e70*/ 	.word	0x000000ff
        /*0e74*/ 	.word	0x0002d800
        /*0e78*/ 	.short	0x0100
        /*0e7a*/ 	.byte	0x08
	.zero		1


	//   ....[1]....
        /*0e7c*/ 	.word	0x00000280
        /*0e80*/ 	.word	0x000000ff
        /*0e84*/ 	.word	0x0002d820
        /*0e88*/ 	.short	0x0100
        /*0e8a*/ 	.byte	0x08
	.zero		1


	//   ....[2]....
        /*0e8c*/ 	.word	0x00000370
        /*0e90*/ 	.word	0x000000ff
        /*0e94*/ 	.word	0x0002d830
        /*0e98*/ 	.short	0x0100
        /*0e9a*/ 	.byte	0x08
	.zero		1


	//   ....[3]....
        /*0e9c*/ 	.word	0x00000380
        /*0ea0*/ 	.word	0x000000ff
        /*0ea4*/ 	.word	0x0002d840
        /*0ea8*/ 	.short	0x0100
        /*0eaa*/ 	.byte	0x08
	.zero		1


	//   ....[4]....
        /*0eac*/ 	.word	0x00000390
        /*0eb0*/ 	.word	0x000000ff
        /*0eb4*/ 	.word	0x0002d838
        /*0eb8*/ 	.short	0x0100
        /*0eba*/ 	.byte	0x08
	.zero		1


	//   ....[5]....
        /*0ebc*/ 	.word	0x000003a0
        /*0ec0*/ 	.word	0x000000ff
        /*0ec4*/ 	.word	0x0002d848
        /*0ec8*/ 	.short	0x0100
        /*0eca*/ 	.byte	0x08
	.zero		1


	//   ....[6]....
        /*0ecc*/ 	.word	0x000004d0
        /*0ed0*/ 	.word	0x000000ff
        /*0ed4*/ 	.word	0x0002d850
        /*0ed8*/ 	.short	0x0100
        /*0eda*/ 	.byte	0x08
	.zero		1


	//   ....[7]....
        /*0edc*/ 	.word	0x000004e0
        /*0ee0*/ 	.word	0x000000ff
        /*0ee4*/ 	.word	0x0002d860
        /*0ee8*/ 	.short	0x0100
        /*0eea*/ 	.byte	0x08
	.zero		1


	//   ....[8]....
        /*0eec*/ 	.word	0x000004f0
        /*0ef0*/ 	.word	0x000000ff
        /*0ef4*/ 	.word	0x0002d858
        /*0ef8*/ 	.short	0x0100
        /*0efa*/ 	.byte	0x08
	.zero		1


	//   ....[9]....
        /*0efc*/ 	.word	0x00000500
        /*0f00*/ 	.word	0x000000ff
        /*0f04*/ 	.word	0x0002d868
        /*0f08*/ 	.short	0x0100
        /*0f0a*/ 	.byte	0x08
	.zero		1


	//   ....[10]....
        /*0f0c*/ 	.word	0x000005f0
        /*0f10*/ 	.word	0x000000ff
        /*0f14*/ 	.word	0x0002d870
        /*0f18*/ 	.short	0x0100
        /*0f1a*/ 	.byte	0x06
	.zero		1


	//   ....[11]....
        /*0f1c*/ 	.word	0x00000600
        /*0f20*/ 	.word	0x000000ff
        /*0f24*/ 	.word	0x0002d880
        /*0f28*/ 	.short	0x0100
        /*0f2a*/ 	.byte	0x06
	.zero		1


	//   ....[12]....
        /*0f2c*/ 	.word	0x00000610
        /*0f30*/ 	.word	0x000000ff
        /*0f34*/ 	.word	0x0002d878
        /*0f38*/ 	.short	0x0100
        /*0f3a*/ 	.byte	0x06
	.zero		1


	//   ....[13]....
        /*0f3c*/ 	.word	0x00000620
        /*0f40*/ 	.word	0x000000ff
        /*0f44*/ 	.word	0x0002d888
        /*0f48*/ 	.short	0x0100
        /*0f4a*/ 	.byte	0x06
	.zero		1


	//   ....[14]....
        /*0f4c*/ 	.word	0x00000750
        /*0f50*/ 	.word	0x000000ff
        /*0f54*/ 	.word	0x0002d890
        /*0f58*/ 	.short	0x0100
        /*0f5a*/ 	.byte	0x08
	.zero		1


	//   ....[15]....
        /*0f5c*/ 	.word	0x00000760
        /*0f60*/ 	.word	0x000000ff
        /*0f64*/ 	.word	0x0002d8a0
        /*0f68*/ 	.short	0x0100
        /*0f6a*/ 	.byte	0x08
	.zero		1


	//   ....[16]....
        /*0f6c*/ 	.word	0x00000770
        /*0f70*/ 	.word	0x000000ff
        /*0f74*/ 	.word	0x0002d898
        /*0f78*/ 	.short	0x0100
        /*0f7a*/ 	.byte	0x08
	.zero		1


	//   ....[17]....
        /*0f7c*/ 	.word	0x00000780
        /*0f80*/ 	.word	0x000000ff
        /*0f84*/ 	.word	0x0002d8a8
        /*0f88*/ 	.short	0x0100
        /*0f8a*/ 	.byte	0x08
	.zero		1


	//   ....[18]....
        /*0f8c*/ 	.word	0x000008b0
        /*0f90*/ 	.word	0x000000ff
        /*0f94*/ 	.word	0x0002d8b0
        /*0f98*/ 	.short	0x0100
        /*0f9a*/ 	.byte	0x08
	.zero		1


	//   ....[19]....
        /*0f9c*/ 	.word	0x000008c0
        /*0fa0*/ 	.word	0x000000ff
        /*0fa4*/ 	.word	0x0002d8c0
        /*0fa8*/ 	.short	0x0100
        /*0faa*/ 	.byte	0x08
	.zero		1


	//   ....[20]....
        /*0fac*/ 	.word	0x000008d0
        /*0fb0*/ 	.word	0x000000ff
        /*0fb4*/ 	.word	0x0002d8b8
        /*0fb8*/ 	.short	0x0100
        /*0fba*/ 	.byte	0x08
	.zero		1


	//   ....[21]....
        /*0fbc*/ 	.word	0x000008e0
        /*0fc0*/ 	.word	0x000000ff
        /*0fc4*/ 	.word	0x0002d8c8
        /*0fc8*/ 	.short	0x0100
        /*0fca*/ 	.byte	0x08
	.zero		1


	//   ....[22]....
        /*0fcc*/ 	.word	0x000034b0
        /*0fd0*/ 	.word	0x00000023
        /*0fd4*/ 	.word	0x0002d890
        /*0fd8*/ 	.short	0x010a
        /*0fda*/ 	.byte	0x3f
	.zero		1


	//   ....[23]....
        /*0fdc*/ 	.word	0x000051f0
        /*0fe0*/ 	.word	0x00000023
        /*0fe4*/ 	.word	0x0002d890
        /*0fe8*/ 	.short	0x010a
        /*0fea*/ 	.byte	0x3f
	.zero		1


	//   ....[24]....
        /*0fec*/ 	.word	0x00006b60
        /*0ff0*/ 	.word	0x00000023
        /*0ff4*/ 	.word	0x0002d890
        /*0ff8*/ 	.short	0x010a
        /*0ffa*/ 	.byte	0x3f
	.zero		1


	//   ....[25]....
        /*0ffc*/ 	.word	0x000070e0
        /*1000*/ 	.word	0x0000000b
        /*1004*/ 	.word	0x00000000
        /*1008*/ 	.short	0x0101
        /*100a*/ 	.byte	0x3f
	.zero		1


	//   ....[26]....
        /*100c*/ 	.word	0x00007120
        /*1010*/ 	.word	0x00000023
        /*1014*/ 	.word	0x0002d8b0
        /*1018*/ 	.short	0x010a
        /*101a*/ 	.byte	0x3f
	.zero		1


	//   ....[27]....
        /*101c*/ 	.word	0x00007660
        /*1020*/ 	.word	0x00000023
        /*1024*/ 	.word	0x00000000
        /*1028*/ 	.short	0x0101
        /*102a*/ 	.byte	0x3f
	.zero		1


	//   ....[28]....
        /*102c*/ 	.word	0x000080a0
        /*1030*/ 	.word	0x00000002
        /*1034*/ 	.word	0x0002d800
        /*1038*/ 	.short	0x010a
        /*103a*/ 	.byte	0x3f
	.zero		1


	//   ....[29]....
        /*103c*/ 	.word	0x000080f0
        /*1040*/ 	.word	0x00000002
        /*1044*/ 	.word	0x0002d800
        /*1048*/ 	.short	0x010a
        /*104a*/ 	.byte	0x3f
	.zero		1


	//   ....[30]....
        /*104c*/ 	.word	0x00008d50
        /*1050*/ 	.word	0x00000002
        /*1054*/ 	.word	0x0002d800
        /*1058*/ 	.short	0x010a
        /*105a*/ 	.byte	0x3f
	.zero		1


	//   ....[31]....
        /*105c*/ 	.word	0x0000ab40
        /*1060*/ 	.word	0x00000002
        /*1064*/ 	.word	0x0002d800
        /*1068*/ 	.short	0x010a
        /*106a*/ 	.byte	0x3f
	.zero		1


	//   ....[32]....
        /*106c*/ 	.word	0x0000c4c0
        /*1070*/ 	.word	0x00000008
        /*1074*/ 	.word	0x0002d830
        /*1078*/ 	.short	0x010a
        /*107a*/ 	.byte	0x3f
	.zero		1


	//   ....[33]....
        /*107c*/ 	.word	0x0000c570
        /*1080*/ 	.word	0x00000008
        /*1084*/ 	.word	0x0002d830
        /*1088*/ 	.short	0x010a
        /*108a*/ 	.byte	0x3f
	.zero		1


	//   ....[34]....
        /*108c*/ 	.word	0x0000cb60
        /*1090*/ 	.word	0x00000000
        /*1094*/ 	.word	0x00000000
        /*1098*/ 	.short	0x0101
        /*109a*/ 	.byte	0x3f
	.zero		1


	//   ....[35]....
        /*109c*/ 	.word	0x0000fb20
        /*10a0*/ 	.word	0x00000009
        /*10a4*/ 	.word	0x0002d830
        /*10a8*/ 	.short	0x010a
        /*10aa*/ 	.byte	0x3f
	.zero		1


	//   ....[36]....
        /*10ac*/ 	.word	0x0000fb70
        /*10b0*/ 	.word	0x00000009
        /*10b4*/ 	.word	0x0002d830
        /*10b8*/ 	.short	0x010a
        /*10ba*/ 	.byte	0x3f
	.zero		1


	//   ....[37]....
        /*10bc*/ 	.word	0x0000ff90
        /*10c0*/ 	.word	0x00000009
        /*10c4*/ 	.word	0x0002d850
        /*10c8*/ 	.short	0x010a
        /*10ca*/ 	.byte	0x3f
	.zero		1


	//   ....[38]....
        /*10cc*/ 	.word	0x0000ffd0
        /*10d0*/ 	.word	0x00000009
        /*10d4*/ 	.word	0x0002d850
        /*10d8*/ 	.short	0x010a
        /*10da*/ 	.byte	0x3f
	.zero		1


	//   ....[39]....
        /*10dc*/ 	.word	0x00010640
        /*10e0*/ 	.word	0x00000008
        /*10e4*/ 	.word	0x00000000
        /*10e8*/ 	.short	0x0101
        /*10ea*/ 	.byte	0x3f
	.zero		1


	//   ....[40]....
        /*10ec*/ 	.word	0x000129e0
        /*10f0*/ 	.word	0x00000012
        /*10f4*/ 	.word	0x00000000
        /*10f8*/ 	.short	0x0101
        /*10fa*/ 	.byte	0x3f
	.zero		1


	//   ....[41]....
        /*10fc*/ 	.word	0x00013400
        /*1100*/ 	.word	0x00000003
        /*1104*/ 	.word	0x0002d830
        /*1108*/ 	.short	0x010a
        /*110a*/ 	.byte	0x3f
	.zero		1


	//   ....[42]....
        /*110c*/ 	.word	0x00013450
        /*1110*/ 	.word	0x00000003
        /*1114*/ 	.word	0x0002d830
        /*1118*/ 	.short	0x010a
        /*111a*/ 	.byte	0x3f
	.zero		1


	//   ....[43]....
        /*111c*/ 	.word	0x000138a0
        /*1120*/ 	.word	0x00000003
        /*1124*/ 	.word	0x0002d850
        /*1128*/ 	.short	0x010a
        /*112a*/ 	.byte	0x3f
	.zero		1


	//   ....[44]....
        /*112c*/ 	.word	0x000138e0
        /*1130*/ 	.word	0x00000003
        /*1134*/ 	.word	0x0002d850
        /*1138*/ 	.short	0x010a
        /*113a*/ 	.byte	0x3f
	.zero		1


	//   ....[45]....
        /*113c*/ 	.word	0x00013f50
        /*1140*/ 	.word	0x00000000
        /*1144*/ 	.word	0x00000000
        /*1148*/ 	.short	0x0101
        /*114a*/ 	.byte	0x3f
	.zero		1


	//   ....[46]....
        /*114c*/ 	.word	0x00015120
        /*1150*/ 	.word	0x00000006
        /*1154*/ 	.word	0x00000000
        /*1158*/ 	.short	0x0101
        /*115a*/ 	.byte	0x3f
	.zero		1


	//   ....[47]....
        /*115c*/ 	.word	0x000158b0
        /*1160*/ 	.word	0x00000003
        /*1164*/ 	.word	0x0002d830
        /*1168*/ 	.short	0x010a
        /*116a*/ 	.byte	0x3f
	.zero		1


	//   ....[48]....
        /*116c*/ 	.word	0x00015900
        /*1170*/ 	.word	0x00000003
        /*1174*/ 	.word	0x0002d830
        /*1178*/ 	.short	0x010a
        /*117a*/ 	.byte	0x3f
	.zero		1


	//   ....[49]....
        /*117c*/ 	.word	0x00015d50
        /*1180*/ 	.word	0x00000003
        /*1184*/ 	.word	0x0002d850
        /*1188*/ 	.short	0x010a
        /*118a*/ 	.byte	0x3f
	.zero		1


	//   ....[50]....
        /*118c*/ 	.word	0x00015d90
        /*1190*/ 	.word	0x00000003
        /*1194*/ 	.word	0x0002d850
        /*1198*/ 	.short	0x010a
        /*119a*/ 	.byte	0x3f
	.zero		1


	//   ....[51]....
        /*119c*/ 	.word	0x000164b0
        /*11a0*/ 	.word	0x00000000
        /*11a4*/ 	.word	0x00000000
        /*11a8*/ 	.short	0x0101
        /*11aa*/ 	.byte	0x3f
	.zero		1


	//   ....[52]....
        /*11ac*/ 	.word	0x00018700
        /*11b0*/ 	.word	0x00000008
        /*11b4*/ 	.word	0x00000000
        /*11b8*/ 	.short	0x0101
        /*11ba*/ 	.byte	0x3f
	.zero		1


	//   ....[53]....
        /*11bc*/ 	.word	0x00018da0
        /*11c0*/ 	.word	0x0000000b
        /*11c4*/ 	.word	0x0002d850
        /*11c8*/ 	.short	0x010a
        /*11ca*/ 	.byte	0x3f
	.zero		1


	//   ....[54]....
        /*11cc*/ 	.word	0x00018e50
        /*11d0*/ 	.word	0x0000000b
        /*11d4*/ 	.word	0x0002d850
        /*11d8*/ 	.short	0x010a
        /*11da*/ 	.byte	0x3f
	.zero		1


	//   ....[55]....
        /*11dc*/ 	.word	0x00019650
        /*11e0*/ 	.word	0x00000003
        /*11e4*/ 	.word	0x00000000
        /*11e8*/ 	.short	0x0101
        /*11ea*/ 	.byte	0x3f
	.zero		1


	//   ....[56]....
        /*11ec*/ 	.word	0x0001aa30
        /*11f0*/ 	.word	0x00000000
        /*11f4*/ 	.word	0x00000000
        /*11f8*/ 	.short	0x0101
        /*11fa*/ 	.byte	0x3f
	.zero		1


	//   ....[57]....
        /*11fc*/ 	.word	0x0001cf90
        /*1200*/ 	.word	0x00000017
        /*1204*/ 	.word	0x0002d820
        /*1208*/ 	.short	0x010a
        /*120a*/ 	.byte	0x3f
	.zero		1


	//   ....[58]....
        /*120c*/ 	.word	0x0001d050
        /*1210*/ 	.word	0x00000009
        /*1214*/ 	.word	0x0002d8a0
        /*1218*/ 	.short	0x010a
        /*121a*/ 	.byte	0x3f
	.zero		1


	//   ....[59]....
        /*121c*/ 	.word	0x0001d480
        /*1220*/ 	.word	0x00000009
        /*1224*/ 	.word	0x0002d8c0
        /*1228*/ 	.short	0x010a
        /*122a*/ 	.byte	0x3f
	.zero		1


	//   ....[60]....
        /*122c*/ 	.word	0x0001d9e0
        /*1230*/ 	.word	0x00000008
        /*1234*/ 	.word	0x0002d8a0
        /*1238*/ 	.short	0x010a
        /*123a*/ 	.byte	0x3f
	.zero		1


	//   ....[61]....
        /*123c*/ 	.word	0x0001de00
        /*1240*/ 	.word	0x00000008
        /*1244*/ 	.word	0x0002d8c0
        /*1248*/ 	.short	0x010a
        /*124a*/ 	.byte	0x3f
	.zero		1


	//   ....[62]....
        /*124c*/ 	.word	0x0001f1a0
        /*1250*/ 	.word	0x00000000
        /*1254*/ 	.word	0x0002d840
        /*1258*/ 	.short	0x010a
        /*125a*/ 	.byte	0x3f
	.zero		1


	//   ....[63]....
        /*125c*/ 	.word	0x0001f720
        /*1260*/ 	.word	0x00000000
        /*1264*/ 	.word	0x0002d830
        /*1268*/ 	.short	0x0107
        /*126a*/ 	.byte	0x3f
	.zero		1


	//   ....[64]....
        /*126c*/ 	.word	0x0001f7f0
        /*1270*/ 	.word	0x00000000
        /*1274*/ 	.word	0x0002d830
        /*1278*/ 	.short	0x0101
        /*127a*/ 	.byte	0x3f
	.zero		1


	//   ....[65]....
        /*127c*/ 	.word	0x00020410
        /*1280*/ 	.word	0x00000017
        /*1284*/ 	.word	0x0002d800
        /*1288*/ 	.short	0x0107
        /*128a*/ 	.byte	0x3f
	.zero		1


	//   ....[66]....
        /*128c*/ 	.word	0x00020500
        /*1290*/ 	.word	0x00000017
        /*1294*/ 	.word	0x0002d800
        /*1298*/ 	.short	0x0101
        /*129a*/ 	.byte	0x3f
	.zero		1


	//   ....[67]....
        /*129c*/ 	.word	0x00020520
        /*12a0*/ 	.word	0x00000017
        /*12a4*/ 	.word	0x0002d820
        /*12a8*/ 	.short	0x010a
        /*12aa*/ 	.byte	0x3f
	.zero		1


	//   ....[68]....
        /*12ac*/ 	.word	0x00020940
        /*12b0*/ 	.word	0x00000005
        /*12b4*/ 	.word	0x0002d840
        /*12b8*/ 	.short	0x010a
        /*12ba*/ 	.byte	0x3f
	.zero		1


	//   ....[69]....
        /*12bc*/ 	.word	0x00020d80
        /*12c0*/ 	.word	0x00000005
        /*12c4*/ 	.word	0x0002d830
        /*12c8*/ 	.short	0x0107
        /*12ca*/ 	.byte	0x3f
	.zero		1


	//   ....[70]....
        /*12cc*/ 	.word	0x00020e40
        /*12d0*/ 	.word	0x00000005
        /*12d4*/ 	.word	0x0002d830
        /*12d8*/ 	.short	0x0101
        /*12da*/ 	.byte	0x3f
	.zero		1


	//   ....[71]....
        /*12dc*/ 	.word	0x00020ea0
        /*12e0*/ 	.word	0x00000005
        /*12e4*/ 	.word	0x0002d860
        /*12e8*/ 	.short	0x010a
        /*12ea*/ 	.byte	0x3f
	.zero		1


	//   ....[72]....
        /*12ec*/ 	.word	0x00021380
        /*12f0*/ 	.word	0x00000005
        /*12f4*/ 	.word	0x0002d850
        /*12f8*/ 	.short	0x0107
        /*12fa*/ 	.byte	0x3f
	.zero		1


	//   ....[73]....
        /*12fc*/ 	.word	0x00021470
        /*1300*/ 	.word	0x00000005
        /*1304*/ 	.word	0x0002d850
        /*1308*/ 	.short	0x0101
        /*130a*/ 	.byte	0x3f
	.zero		1


	//   ....[74]....
        /*130c*/ 	.word	0x000216a0
        /*1310*/ 	.word	0x00000000
        /*1314*/ 	.word	0x0002d860
        /*1318*/ 	.short	0x010a
        /*131a*/ 	.byte	0x3f
	.zero		1


	//   ....[75]....
        /*131c*/ 	.word	0x00021ad0
        /*1320*/ 	.word	0x00000000
        /*1324*/ 	.word	0x0002d850
        /*1328*/ 	.short	0x0107
        /*132a*/ 	.byte	0x3f
	.zero		1


	//   ....[76]....
        /*132c*/ 	.word	0x00021bb0
        /*1330*/ 	.word	0x00000000
        /*1334*/ 	.word	0x0002d850
        /*1338*/ 	.short	0x0101
        /*133a*/ 	.byte	0x3f
	.zero		1


	//   ....[77]....
        /*133c*/ 	.word	0x000228e0
        /*1340*/ 	.word	0x00000005
        /*1344*/ 	.word	0x0002d820
        /*1348*/ 	.short	0x010a
        /*134a*/ 	.byte	0x3f
	.zero		1


	//   ....[78]....
        /*134c*/ 	.word	0x00022a80
        /*1350*/ 	.word	0x00000003
        /*1354*/ 	.word	0x0002d840
        /*1358*/ 	.short	0x010a
        /*135a*/ 	.byte	0x3f
	.zero		1


	//   ....[79]....
        /*135c*/ 	.word	0x00022b10
        /*1360*/ 	.word	0x00000019
        /*1364*/ 	.word	0x0002d840
        /*1368*/ 	.short	0x010a
        /*136a*/ 	.byte	0x3f
	.zero		1


	//   ....[80]....
        /*136c*/ 	.word	0x00022b50
        /*1370*/ 	.word	0x00000003
        /*1374*/ 	.word	0x0002d860
        /*1378*/ 	.short	0x010a
        /*137a*/ 	.byte	0x3f
	.zero		1


	//   ....[81]....
        /*137c*/ 	.word	0x00022b90
        /*1380*/ 	.word	0x00000019
        /*1384*/ 	.word	0x0002d860
        /*1388*/ 	.short	0x010a
        /*138a*/ 	.byte	0x3f
	.zero		1


	//   ....[82]....
        /*138c*/ 	.word	0x00022bf0
        /*1390*/ 	.word	0x00000023
        /*1394*/ 	.word	0x0002d890
        /*1398*/ 	.short	0x010a
        /*139a*/ 	.byte	0x3f
	.zero		1


	//   ....[83]....
        /*139c*/ 	.word	0x00022d70
        /*13a0*/ 	.word	0x00000023
        /*13a4*/ 	.word	0x0002d890
        /*13a8*/ 	.short	0x010a
        /*13aa*/ 	.byte	0x3f
	.zero		1


	//   ....[84]....
        /*13ac*/ 	.word	0x00022ef0
        /*13b0*/ 	.word	0x00000023
        /*13b4*/ 	.word	0x0002d890
        /*13b8*/ 	.short	0x010a
        /*13ba*/ 	.byte	0x3f
	.zero		1


	//   ....[85]....
        /*13bc*/ 	.word	0x00023060
        /*13c0*/ 	.word	0x00000023
        /*13c4*/ 	.word	0x0002d8b0
        /*13c8*/ 	.short	0x010a
        /*13ca*/ 	.byte	0x3f
	.zero		1


	//   ....[86]....
        /*13cc*/ 	.word	0x00023360
        /*13d0*/ 	.word	0x00000002
        /*13d4*/ 	.word	0x0002d800
        /*13d8*/ 	.short	0x010a
        /*13da*/ 	.byte	0x3f
	.zero		1


	//   ....[87]....
        /*13dc*/ 	.word	0x00023570
        /*13e0*/ 	.word	0x00000002
        /*13e4*/ 	.word	0x0002d800
        /*13e8*/ 	.short	0x010a
        /*13ea*/ 	.byte	0x3f
	.zero		1


	//   ....[88]....
        /*13ec*/ 	.word	0x000235c0
        /*13f0*/ 	.word	0x00000008
        /*13f4*/ 	.word	0x0002d830
        /*13f8*/ 	.short	0x010a
        /*13fa*/ 	.byte	0x3f
	.zero		1


	//   ....[89]....
        /*13fc*/ 	.word	0x00023610
        /*1400*/ 	.word	0x00000009
        /*1404*/ 	.word	0x0002d830
        /*1408*/ 	.short	0x010a
        /*140a*/ 	.byte	0x3f
	.zero		1


	//   ....[90]....
        /*140c*/ 	.word	0x00023660
        /*1410*/ 	.word	0x00000009
        /*1414*/ 	.word	0x0002d850
        /*1418*/ 	.short	0x010a
        /*141a*/ 	.byte	0x3f
	.zero		1


	//   ....[91]....
        /*141c*/ 	.word	0x000236b0
        /*1420*/ 	.word	0x00000003
        /*1424*/ 	.word	0x0002d830
        /*1428*/ 	.short	0x010a
        /*142a*/ 	.byte	0x3f
	.zero		1


	//   ....[92]....
        /*142c*/ 	.word	0x00023700
        /*1430*/ 	.word	0x00000003
        /*1434*/ 	.word	0x0002d850
        /*1438*/ 	.short	0x010a
        /*143a*/ 	.byte	0x3f
	.zero		1


	//   ....[93]....
        /*143c*/ 	.word	0x00023750
        /*1440*/ 	.word	0x00000003
        /*1444*/ 	.word	0x0002d830
        /*1448*/ 	.short	0x010a
        /*144a*/ 	.byte	0x3f
	.zero		1


	//   ....[94]....
        /*144c*/ 	.word	0x000237a0
        /*1450*/ 	.word	0x00000003
        /*1454*/ 	.word	0x0002d850
        /*1458*/ 	.short	0x010a
        /*145a*/ 	.byte	0x3f
	.zero		1


	//   ....[95]....
        /*145c*/ 	.word	0x000237f0
        /*1460*/ 	.word	0x0000000b
        /*1464*/ 	.word	0x0002d850
        /*1468*/ 	.short	0x010a
        /*146a*/ 	.byte	0x3f
	.zero		1


	//   ....[96]....
        /*146c*/ 	.word	0x00023b80
        /*1470*/ 	.word	0x00000017
        /*1474*/ 	.word	0x0002d820
        /*1478*/ 	.short	0x010a
        /*147a*/ 	.byte	0x3f
	.zero		1


	//   ....[97]....
        /*147c*/ 	.word	0x00023bd0
        /*1480*/ 	.word	0x00000009
        /*1484*/ 	.word	0x0002d8a0
        /*1488*/ 	.short	0x010a
        /*148a*/ 	.byte	0x3f
	.zero		1


	//   ....[98]....
        /*148c*/ 	.word	0x00023c20
        /*1490*/ 	.word	0x00000009
        /*1494*/ 	.word	0x0002d8c0
        /*1498*/ 	.short	0x010a
        /*149a*/ 	.byte	0x3f
	.zero		1


	//   ....[99]....
        /*149c*/ 	.word	0x00023c70
        /*14a0*/ 	.word	0x00000008
        /*14a4*/ 	.word	0x0002d8a0
        /*14a8*/ 	.short	0x010a
        /*14aa*/ 	.byte	0x3f
	.zero		1


	//   ....[100]....
        /*14ac*/ 	.word	0x00023cc0
        /*14b0*/ 	.word	0x00000008
        /*14b4*/ 	.word	0x0002d8c0
        /*14b8*/ 	.short	0x010a
        /*14ba*/ 	.byte	0x3f
	.zero		1


	//   ....[101]....
        /*14bc*/ 	.word	0x00023de0
        /*14c0*/ 	.word	0x00000000
        /*14c4*/ 	.word	0x0002d840
        /*14c8*/ 	.short	0x010a
        /*14ca*/ 	.byte	0x3f
	.zero		1


	//   ....[102]....
        /*14cc*/ 	.word	0x00024c20
        /*14d0*/ 	.word	0x00000017
        /*14d4*/ 	.word	0x0002d820
        /*14d8*/ 	.short	0x010a
        /*14da*/ 	.byte	0x3f
	.zero		1


	//   ....[103]....
        /*14dc*/ 	.word	0x00024c70
        /*14e0*/ 	.word	0x00000005
        /*14e4*/ 	.word	0x0002d840
        /*14e8*/ 	.short	0x010a
        /*14ea*/ 	.byte	0x3f
	.zero		1


	//   ....[104]....
        /*14ec*/ 	.word	0x00025210
        /*14f0*/ 	.word	0x00000005
        /*14f4*/ 	.word	0x0002d860
        /*14f8*/ 	.short	0x010a
        /*14fa*/ 	.byte	0x3f
	.zero		1


	//   ....[105]....
        /*14fc*/ 	.word	0x000257f0
        /*1500*/ 	.word	0x00000000
        /*1504*/ 	.word	0x0002d860
        /*1508*/ 	.short	0x010a
        /*150a*/ 	.byte	0x3f
	.zero		1


	//   ....[106]....
        /*150c*/ 	.word	0x00026740
        /*1510*/ 	.word	0x00000005
        /*1514*/ 	.word	0x0002d820
        /*1518*/ 	.short	0x010a
        /*151a*/ 	.byte	0x3f
	.zero		1


	//   ....[107]....
        /*151c*/ 	.word	0x000268e0
        /*1520*/ 	.word	0x00000003
        /*1524*/ 	.word	0x0002d840
        /*1528*/ 	.short	0x010a
        /*152a*/ 	.byte	0x3f
	.zero		1


	//   ....[108]....
        /*152c*/ 	.word	0x00026930
        /*1530*/ 	.word	0x00000019
        /*1534*/ 	.word	0x0002d840
        /*1538*/ 	.short	0x010a
        /*153a*/ 	.byte	0x3f
	.zero		1


	//   ....[109]....
        /*153c*/ 	.word	0x00026980
        /*1540*/ 	.word	0x00000003
        /*1544*/ 	.word	0x0002d860
        /*1548*/ 	.short	0x010a
        /*154a*/ 	.byte	0x3f
	.zero		1


	//----- nvinfo : EIATTR_NUM_MBARRIERS
	.align		4
.L_237:
        /*154c*/ 	.byte	0x03, 0x38
        /*154e*/ 	.short	0x0016


	//----- nvinfo : EIATTR_EXIT_INSTR_OFFSETS
	.align		4
        /*1550*/ 	.byte	0x04, 0x1c
        /*1552*/ 	.short	(.L_239 - .L_238)


	//   ....[0]....
.L_238:
        /*1554*/ 	.word	0x00022be0


	//----- nvinfo : EIATTR_MAX_THREADS
	.align		4
.L_239:
        /*1558*/ 	.byte	0x04, 0x05
        /*155a*/ 	.short	(.L_241 - .L_240)
.L_240:
        /*155c*/ 	.word	0x00000200
        /*1560*/ 	.word	0x00000001
        /*1564*/ 	.word	0x00000001


	//----- nvinfo : EIATTR_CRS_STACK_SIZE
	.align		4
.L_241:
        /*1568*/ 	.byte	0x04, 0x1e
        /*156a*/ 	.short	(.L_243 - .L_242)
.L_242:
        /*156c*/ 	.word	0x00000000


	//----- nvinfo : EIATTR_CBANK_PARAM_SIZE
	.align		4
.L_243:
        /*1570*/ 	.byte	0x03, 0x19
        /*1572*/ 	.short	0x0af0


	//----- nvinfo : EIATTR_PARAM_CBANK
	.align		4
        /*1574*/ 	.byte	0x04, 0x0a
        /*1576*/ 	.short	(.L_245 - .L_244)
	.align		4
.L_244:
        /*1578*/ 	.word	index@(.nv.constant0._ZN7cutlass13device_kernelIN5flash11enable_sm90INS1_16FlashAttnFwdSm90INS1_25CollectiveMainloopFwdSm90ILi2EN4cute5tupleIJNS5_1CILi1EEES8_S8_EEENS6_IJNS7_ILi192EEENS7_ILi128EEENS7_ILi96EEEEEELi96ENS_10bfloat16_tEfNS_4arch4Sm90ELb0ELb1ELb0ELb1ELb1ELb1ELb0ELb0ELb1ELb1ELb0ELb0EEENS1_21CollectiveEpilogueFwdINS6_IJSA_SC_SB_EEES9_SE_SG_Li384ELb1ELb1ELb0ELb0EEENS1_36VarlenDynamicPersistentTileSchedulerILi192ELi128ELi384ELi128ELb0ELb1ELb1ELb1ELb0ELb1EEEEEEEEEvNT_6ParamsE)
        /*157c*/ 	.short	0x0210
        /*157e*/ 	.short	0x0af0


	//----- nvinfo : EIATTR_SW_WAR
	.align		4
.L_245:
        /*1580*/ 	.byte	0x04, 0x36
        /*1582*/ 	.short	(.L_247 - .L_246)
.L_246:
        /*1584*/ 	.word	0x00000008
.L_247:


//--------------------- .nv.info._ZN7cutlass13device_kernelIN5flash11enable_sm90INS1_16FlashAttnFwdSm90INS1_25CollectiveMainloopFwdSm90ILi2EN4cute5tupleIJNS5_1CILi1EEES8_S8_EEENS6_IJNS7_ILi192EEENS7_ILi128EEENS7_ILi96EEEEEELi96ENS_10bfloat16_tEfNS_4arch4Sm90ELb1ELb0ELb0ELb0ELb1ELb0ELb0ELb0ELb1ELb1ELb0ELb0EEENS1_21CollectiveEpilogueFwdINS6_IJSA_SC_SB_EEES9_SE_SG_Li384ELb0ELb1ELb0ELb0EEENS1_30DynamicPersistentTileSchedulerILi384ELi128ELb0ELb1ELb1EEEEEEEEEvNT_6ParamsE --------------------------
	.section	.nv.info._ZN7cutlass13device_kernelIN5flash11enable_sm90INS1_16FlashAttnFwdSm90INS1_25CollectiveMainloopFwdSm90ILi2EN4cute5tupleIJNS5_1CILi1EEES8_S8_EEENS6_IJNS7_ILi192EEENS7_ILi128EEENS7_ILi96EEEEEELi96ENS_10bfloat16_tEfNS_4arch4Sm90ELb1ELb0ELb0ELb0ELb1ELb0ELb0ELb0ELb1ELb1ELb0ELb0EEENS1_21CollectiveEpilogueFwdINS6_IJSA_SC_SB_EEES9_SE_SG_Li384ELb0ELb1ELb0ELb0EEENS1_30DynamicPersistentTileSchedulerILi384ELi128ELb0ELb1ELb1EEEEEEEEEvNT_6ParamsE,"",@"SHT_CUDA_INFO"
	.sectionflags	@""
	.align	4


	//----- nvinfo : EIATTR_CUDA_API_VERSION
	.align		4
        /*0000*/ 	.byte	0x04, 0x37
        /*0002*/ 	.short	(.L_249 - .L_248)
.L_248:
        /*0004*/ 	.word	0x00000082


	//----- nvinfo : EIATTR_KPARAM_INFO
	.align		4
.L_249:
        /*0008*/ 	.byte	0x04, 0x17
        /*000a*/ 	.short	(.L_251 - .L_250)
.L_250:
        /*000c*/ 	.word	0x00000000
        /*0010*/ 	.short	0x0000
        /*0012*/ 	.short	0x0070
        /*0014*/ 	.byte	0x00, 0xf0, 0x01, 0x2a


	//----- nvinfo : EIATTR_SPARSE_MMA_MASK
	.align		4
.L_251:
        /*0018*/ 	.byte	0x03, 0x50
        /*001a*/ 	.short	0x0000


	//----- nvinfo : EIATTR_MAXREG_COUNT
	.align		4
        /*001c*/ 	.byte	0x03, 0x1b
        /*001e*/ 	.short	0x0080


	//----- nvinfo : EIATTR_NUM_BARRIERS
	.align		4
        /*0020*/ 	.byte	0x02, 0x4c
        /*0022*/ 	.byte	0x10
	.zero		1


	//----- nvinfo : EIATTR_EXTERNS
	.align		4
        /*0024*/ 	.byte	0x04, 0x0f
        /*0026*/ 	.short	(.L_253 - .L_252)


	//   ....[0]....
	.align		4
.L_252:
        /*0028*/ 	.word	index@(__assertfail)


	//----- nvinfo : EIATTR_ANNOTATIONS
	.align		4
.L_253:
        /*002c*/ 	.byte	0x04, 0x55
        /*002e*/ 	.short	(.L_255 - .L_254)


	//   ....[0]....
.L_254:
        /* <DEDUP_REMOVED lines=12> */


	//----- nvinfo : EIATTR_MERCURY_ISA_VERSION
	.align		4
.L_255:
        /*00d8*/ 	.byte	0x03, 0x5f
        /*00da*/ 	.short	0x0101


	//----- nvinfo : EIATTR_INT_WARP_WIDE_INSTR_OFFSETS
	.align		4
        /*00dc*/ 	.byte	0x04, 0x31
        /*00de*/ 	.short	(.L_257 - .L_256)


	//   ....[0]....
.L_256:
        /*00e0*/ 	.word	0x000000c0


	//   ....[1]....
        /*00e4*/ 	.word	0x000000d0


	//   ....[2]....
        /*00e8*/ 	.word	0x00000170


	//   ....[3]....
        /*00ec*/ 	.word	0x0000b280


	//   ....[4]....
        /*00f0*/ 	.word	0x0000b310


	//   ....[5]....
        /*00f4*/ 	.word	0x0000dec0


	//   ....[6]....
        /*00f8*/ 	.word	0x0000df50


	//----- nvinfo : EIATTR_COOP_GROUP_MASK_REGIDS
	.align		4
.L_257:
        /*00fc*/ 	.byte	0x04, 0x29
        /*00fe*/ 	.short	(.L_259 - .L_258)


	//   ....[0]....
.L_258:
        /*0100*/ 	.word	0xffffffff


	//   ....[1]....
        /*0104*/ 	.word	0xffffffff


	//   ....[2]....
        /*0108*/ 	.word	0xffffffff


	//   ....[3]....
        /*010c*/ 	.word	0xffffffff


	//   ....[4]....
        /*0110*/ 	.word	0xffffffff


	//   ....[5]....
        /*0114*/ 	.word	0xffffffff


	//   ....[6]....
        /*0118*/ 	.word	0xffffffff


	//   ....[7]....
        /*011c*/ 	.word	0xffffffff


	//   ....[8]....
        /*0120*/ 	.word	0xffffffff


	//   ....[9]....
        /*0124*/ 	.word	0xffffffff


	//   ....[10]....
        /*0128*/ 	.word	0xffffffff


	//   ....[11]....
        /*012c*/ 	.word	0xffffffff


	//   ....[12]....
        /*0130*/ 	.word	0xffffffff


	//   ....[13]....
        /*0134*/ 	.word	0xffffffff


	//   ....[14]....
        /*0138*/ 	.word	0xffffffff


	//   ....[15]....
        /*013c*/ 	.word	0xffffffff


	//   ....[16]....
        /*0140*/ 	.word	0xffffffff


	//   ....[17]....
        /*0144*/ 	.word	0xffffffff


	//   ....[18]....
        /*0148*/ 	.word	0xffffffff


	//   ....[19]....
        /*014c*/ 	.word	0xffffffff


	//   ....[20]....
        /*0150*/ 	.word	0xffffffff


	//   ....[21]....
        /*0154*/ 	.word	0xffffffff


	//   ....[22]....
        /*0158*/ 	.word	0xffffffff


	//   ....[23]....
        /*015c*/ 	.word	0xffffffff


	//   ....[24]....
        /*0160*/ 	.word	0xffffffff


	//   ....[25]....
        /*0164*/ 	.word	0xffffffff


	//   ....[26]....
        /*0168*/ 	.word	0xffffffff


	//   ....[27]....
        /*016c*/ 	.word	0xffffffff


	//   ....[28]....
        /*0170*/ 	.word	0xffffffff


	//   ....[29]....
        /*0174*/ 	.word	0xffffffff


	//   ....[30]....
        /*0178*/ 	.word	0xffffffff


	//   ....[31]....
        /*017c*/ 	.word	0xffffffff


	//   ....[32]....
        /*0180*/ 	.word	0xffffffff


	//   ....[33]....
        /*0184*/ 	.word	0xffffffff


	//   ....[34]....
        /*0188*/ 	.word	0xffffffff


	//   ....[35]....
        /*018c*/ 	.word	0xffffffff


	//   ....[36]....
        /*0190*/ 	.word	0xffffffff


	//   ....[37]....
        /*0194*/ 	.word	0xffffffff


	//   ....[38]....
        /*0198*/ 	.word	0xffffffff


	//   ....[39]....
        /*019c*/ 	.word	0xffffffff


	//   ....[40]....
        /*01a0*/ 	.word	0xffffffff


	//   ....[41]....
        /*01a4*/ 	.word	0xffffffff


	//   ....[42]....
        /*01a8*/ 	.word	0xffffffff


	//   ....[43]....
        /*01ac*/ 	.word	0xffffffff


	//   ....[44]....
        /*01b0*/ 	.word	0xffffffff


	//   ....[45]....
        /*01b4*/ 	.word	0xffffffff


	//   ....[46]....
        /*01b8*/ 	.word	0xffffffff


	//   ....[47]....
        /*01bc*/ 	.word	0xffffffff


	//   ....[48]....
        /*01c0*/ 	.word	0xffffffff


	//   ....[49]....
        /*01c4*/ 	.word	0xffffffff


	//   ....[50]....
        /*01c8*/ 	.word	0xffffffff


	//   ....[51]....
        /*01cc*/ 	.word	0xffffffff


	//   ....[52]....
        /*01d0*/ 	.word	0xffffffff


	//   ....[53]....
        /*01d4*/ 	.word	0xffffffff


	//   ....[54]....
        /*01d8*/ 	.word	0xffffffff


	//   ....[55]....
        /*01dc*/ 	.word	0xffffffff


	//   ....[56]....
        /*01e0*/ 	.word	0xffffffff


	//   ....[57]....
        /*01e4*/ 	.word	0xffffffff


	//   ....[58]....
        /*01e8*/ 	.word	0xffffffff


	//   ....[59]....
        /*01ec*/ 	.word	0xffffffff


	//   ....[60]....
        /*01f0*/ 	.word	0xffffffff


	//   ....[61]....
        /*01f4*/ 	.word	0xffffffff


	//   ....[62]....
        /*01f8*/ 	.word	0xffffffff


	//   ....[63]....
        /*01fc*/ 	.word	0xffffffff


	//   ....[64]....
        /*0200*/ 	.word	0xffffffff


	//   ....[65]....
        /*0204*/ 	.word	0xffffffff


	//   ....[66]....
        /*0208*/ 	.word	0xffffffff


	//   ....[67]....
        /*020c*/ 	.word	0xffffffff


	//   ....[68]....
        /*0210*/ 	.word	0xffffffff


	//   ....[69]....
        /*0214*/ 	.word	0xffffffff


	//   ....[70]....
        /*0218*/ 	.word	0xffffffff


	//   ....[71]....
        /*021c*/ 	.word	0xffffffff


	//   ....[72]....
        /*0220*/ 	.word	0xffffffff


	//   ....[73]....
        /*0224*/ 	.word	0xffffffff


	//   ....[74]....
        /*0228*/ 	.word	0xffffffff


	//   ....[75]....
        /*022c*/ 	.word	0xffffffff


	//   ....[76]....
        /*0230*/ 	.word	0xffffffff


	//   ....[77]....
        /*0234*/ 	.word	0xffffffff


	//   ....[78]....
        /*0238*/ 	.word	0xffffffff


	//   ....[79]....
        /*023c*/ 	.word	0xffffffff


	//   ....[80]....
        /*0240*/ 	.word	0xffffffff


	//   ....[81]....
        /*0244*/ 	.word	0xffffffff


	//   ....[82]....
        /*0248*/ 	.word	0xffffffff


	//   ....[83]....
        /*024c*/ 	.word	0xffffffff


	//   ....[84]....
        /*0250*/ 	.word	0xffffffff


	//   ....[85]....
        /*0254*/ 	.word	0xffffffff


	//   ....[86]....
        /*0258*/ 	.word	0xffffffff


	//   ....[87]....
        /*025c*/ 	.word	0xffffffff


	//   ....[88]....
        /*0260*/ 	.word	0xffffffff


	//   ....[89]....
        /*0264*/ 	.word	0x0500000f


	//   ....[90]....
        /*0268*/ 	.word	0x0500000f


	//   ....[91]....
        /*026c*/ 	.word	0x0500000f


	//   ....[92]....
        /*0270*/ 	.word	0x0500000f


	//   ....[93]....
        /*0274*/ 	.word	0x0500000f


	//   ....[94]....
        /*0278*/ 	.word	0x0500000f


	//   ....[95]....
        /*027c*/ 	.word	0x0500000f


	//   ....[96]....
        /*0280*/ 	.word	0x0500000f


	//   ....[97]....
        /*0284*/ 	.word	0x0500000f


	//   ....[98]....
        /*0288*/ 	.word	0x0500000f


	//   ....[99]....
        /*028c*/ 	.word	0x0500000f


	//   ....[100]....
        /*0290*/ 	.word	0x0500000f


	//   ....[101]....
        /*0294*/ 	.word	0x0500000f


	//   ....[102]....
        /*0298*/ 	.word	0x0500000f


	//   ....[103]....
        /*029c*/ 	.word	0x0500000f


	//   ....[104]....
        /*02a0*/ 	.word	0x0500000f


	//   ....[105]....
        /*02a4*/ 	.word	0x0500000f


	//   ....[106]....
        /*02a8*/ 	.word	0x0500000f


	//   ....[107]....
        /*02ac*/ 	.word	0x0500000f


	//   ....[108]....
        /*02b0*/ 	.word	0x0500000f


	//   ....[109]....
        /*02b4*/ 	.word	0x0500000f


	//   ....[110]....
        /*02b8*/ 	.word	0x0500000f


	//   ....[111]....
        /*02bc*/ 	.word	0x0500000f


	//   ....[112]....
        /*02c0*/ 	.word	0x0500000f


	//   ....[113]....
        /*02c4*/ 	.word	0x0500000f


	//   ....[114]....
        /*02c8*/ 	.word	0x0500000f


	//   ....[115]....
        /*02cc*/ 	.word	0x0500000f


	//   ....[116]....
        /*02d0*/ 	.word	0x0500000f


	//   ....[117]....
        /*02d4*/ 	.word	0x0500000f


	//   ....[118]....
        /*02d8*/ 	.word	0x0500000f


	//   ....[119]....
        /*02dc*/ 	.word	0x0500000f


	//   ....[120]....
        /*02e0*/ 	.word	0x0500000f


	//   ....[121]....
        /*02e4*/ 	.word	0x0500000f


	//   ....[122]....
        /*02e8*/ 	.word	0x0500000f


	//   ....[123]....
        /*02ec*/ 	.word	0x0500000f


	//   ....[124]....
        /*02f0*/ 	.word	0x0500000f


	//   ....[125]....
        /*02f4*/ 	.word	0x0500000f


	//   ....[126]....
        /*02f8*/ 	.word	0x0500000f


	//   ....[127]....
        /*02fc*/ 	.word	0x0500000f


	//   ....[128]....
        /*0300*/ 	.word	0x0500000f


	//   ....[129]....
        /*0304*/ 	.word	0x0500000f


	//   ....[130]....
        /*0308*/ 	.word	0x0500000f


	//   ....[131]....
        /*030c*/ 	.word	0x0500000f


	//   ....[132]....
        /*0310*/ 	.word	0x0500000f


	//   ....[133]....
        /*0314*/ 	.word	0x0500000f


	//   ....[134]....
        /*0318*/ 	.word	0x0500000f


	//   ....[135]....
        /*031c*/ 	.word	0x0500000f


	//----- nvinfo : EIATTR_COOP_GROUP_INSTR_OFFSETS
	.align		4
.L_259:
        /*0320*/ 	.byte	0x04, 0x28
        /*0322*/ 	.short	(.L_261 - .L_260)


	//   ....[0]....
.L_260:
        /*0324*/ 	.word	0x00000080


	//   ....[1]....
        /*0328*/ 	.word	0x00000090


	//   ....[2]....
        /*032c*/ 	.word	0x000002d0


	//   ....[3]....
        /*0330*/ 	.word	0x00000430


	//   ....[4]....
        /*0334*/ 	.word	0x00000550


	//   ....[5]....
        /*0338*/ 	.word	0x000006b0


	//   ....[6]....
        /*033c*/ 	.word	0x000014e0


	//   ....[7]....
        /*0340*/ 	.word	0x00001d10


	//   ....[8]....
        /*0344*/ 	.word	0x00001d50


	//   ....[9]....
        /*0348*/ 	.word	0x00002570


	//   ....[10]....
        /*034c*/ 	.word	0x00002640


	//   ....[11]....
        /*0350*/ 	.word	0x00002e90


	//   ....[12]....
        /*0354*/ 	.word	0x00002f00


	//   ....[13]....
        /*0358*/ 	.word	0x00003ae0


	//   ....[14]....
        /*035c*/ 	.word	0x000044d0


	//   ....[15]....
        /*0360*/ 	.word	0x00004520


	//   ....[16]....
        /*0364*/ 	.word	0x00004b90


	//   ....[17]....
        /*0368*/ 	.word	0x00004c90


	//   ....[18]....
        /*036c*/ 	.word	0x00005480


	//   ....[19]....
        /*0370*/ 	.word	0x00005520


	//   ....[20]....
        /*0374*/ 	.word	0x00006590


	//   ....[21]....
        /*0378*/ 	.word	0x00007310


	//   ....[22]....
        /*037c*/ 	.word	0x00007320


	//   ....[23]....
        /*0380*/ 	.word	0x00007350


	//   ....[24]....
        /*0384*/ 	.word	0x00007360


	//   ....[25]....
        /*0388*/ 	.word	0x000086c0


	//   ....[26]....
        /*038c*/ 	.word	0x000087d0


	//   ....[27]....
        /*0390*/ 	.word	0x00008830


	//   ....[28]....
        /*0394*/ 	.word	0x00008900


	//   ....[29]....
        /*0398*/ 	.word	0x00008930


	//   ....[30]....
        /*039c*/ 	.word	0x00009870


	//   ....[31]....
        /*03a0*/ 	.word	0x000098a0


	//   ....[32]....
        /*03a4*/ 	.word	0x000098d0


	//   ....[33]....
        /*03a8*/ 	.word	0x00009900


	//   ....[34]....
        /*03ac*/ 	.word	0x00009e10


	//   ....[35]....
        /*03b0*/ 	.word	0x00009e30


	//   ....[36]....
        /*03b4*/ 	.word	0x00009f40


	//   ....[37]....
        /*03b8*/ 	.word	0x00009f60


	//   ....[38]....
        /*03bc*/ 	.word	0x0000a600


	//   ....[39]....
        /*03c0*/ 	.word	0x0000a610


	//   ....[40]....
        /*03c4*/ 	.word	0x0000a710


	//   ....[41]....
        /*03c8*/ 	.word	0x0000a730


	//   ....[42]....
        /*03cc*/ 	.word	0x0000a8f0


	//   ....[43]....
        /*03d0*/ 	.word	0x0000beb0


	//   ....[44]....
        /*03d4*/ 	.word	0x0000bed0


	//   ....[45]....
        /*03d8*/ 	.word	0x0000bee0


	//   ....[46]....
        /*03dc*/ 	.word	0x0000bf80


	//   ....[47]....
        /*03e0*/ 	.word	0x0000bfa0


	//   ....[48]....
        /*03e4*/ 	.word	0x0000c040


	//   ....[49]....
        /*03e8*/ 	.word	0x0000c060


	//   ....[50]....
        /*03ec*/ 	.word	0x0000c070


	//   ....[51]....
        /*03f0*/ 	.word	0x0000c920


	//   ....[52]....
        /*03f4*/ 	.word	0x0000c940


	//   ....[53]....
        /*03f8*/ 	.word	0x0000c960


	//   ....[54]....
        /*03fc*/ 	.word	0x0000ca30


	//   ....[55]....
        /*0400*/ 	.word	0x0000ca40


	//   ....[56]....
        /*0404*/ 	.word	0x0000cae0


	//   ....[57]....
        /*0408*/ 	.word	0x0000caf0


	//   ....[58]....
        /*040c*/ 	.word	0x0000cb00


	//   ....[59]....
        /*0410*/ 	.word	0x0000cb10


	//   ....[60]....
        /*0414*/ 	.word	0x0000cbd0


	//   ....[61]....
        /*0418*/ 	.word	0x0000cbf0


	//   ....[62]....
        /*041c*/ 	.word	0x0000cc50


	//   ....[63]....
        /*0420*/ 	.word	0x0000d490


	//   ....[64]....
        /*0424*/ 	.word	0x0000d4a0


	//   ....[65]....
        /*0428*/ 	.word	0x0000d4c0


	//   ....[66]....
        /*042c*/ 	.word	0x0000d540


	//   ....[67]....
        /*0430*/ 	.word	0x0000d550


	//   ....[68]....
        /*0434*/ 	.word	0x0000d5b0


	//   ....[69]....
        /*0438*/ 	.word	0x0000d5e0


	//   ....[70]....
        /*043c*/ 	.word	0x0000d620


	//   ....[71]....
        /*0440*/ 	.word	0x0000d920


	//   ....[72]....
        /*0444*/ 	.word	0x0000d940


	//   ....[73]....
        /*0448*/ 	.word	0x0000d9e0


	//   ....[74]....
        /*044c*/ 	.word	0x0000d9f0


	//   ....[75]....
        /*0450*/ 	.word	0x0000da80


	//   ....[76]....
        /*0454*/ 	.word	0x0000da90


	//   ....[77]....
        /*0458*/ 	.word	0x0000daa0


	//   ....[78]....
        /*045c*/ 	.word	0x0000db30


	//   ....[79]....
        /*0460*/ 	.word	0x0000e150


	//   ....[80]....
        /*0464*/ 	.word	0x0000e160


	//   ....[81]....
        /*0468*/ 	.word	0x0000e1b0


	//   ....[82]....
        /*046c*/ 	.word	0x0000e1f0


	//   ....[83]....
        /*0470*/ 	.word	0x0000e250


	//   ....[84]....
        /*0474*/ 	.word	0x0000e270


	//   ....[85]....
        /*0478*/ 	.word	0x0000e2f0


	//   ....[86]....
        /*047c*/ 	.word	0x0000e310


	//   ....[87]....
        /*0480*/ 	.word	0x0000e670


	//   ....[88]....
        /*0484*/ 	.word	0x0000e860


	//   ....[89]....
        /*0488*/ 	.word	0x0000edf0


	//   ....[90]....
        /*048c*/ 	.word	0x0000eed0


	//   ....[91]....
        /*0490*/ 	.word	0x0000ef70


	//   ....[92]....
        /*0494*/ 	.word	0x0000efd0


	//   ....[93]....
        /*0498*/ 	.word	0x0000f0e0


	//   ....[94]....
        /*049c*/ 	.word	0x0000f150


	//   ....[95]....
        /*04a0*/ 	.word	0x0000f260


	//   ....[96]....
        /*04a4*/ 	.word	0x0000f2d0


	//   ....[97]....
        /*04a8*/ 	.word	0x0000f3d0


	//   ....[98]....
        /*04ac*/ 	.word	0x0000f460


	//   ....[99]....
        /*04b0*/ 	.word	0x0000f4d0


	//   ....[100]....
        /*04b4*/ 	.word	0x0000f530


	//   ....[101]....
        /*04b8*/ 	.word	0x0000f650


	//   ....[102]....
        /*04bc*/ 	.word	0x0000f6b0


	//   ....[103]....
        /*04c0*/ 	.word	0x0000f7d0


	//   ....[104]....
        /*04c4*/ 	.word	0x0000f830


	//   ....[105]....
        /*04c8*/ 	.word	0x0000f8d0


	//   ....[106]....
        /*04cc*/ 	.word	0x0000f9a0


	//   ....[107]....
        /*04d0*/ 	.word	0x0000fac0


	//   ....[108]....
        /*04d4*/ 	.word	0x0000fb20


	//   ....[109]....
        /*04d8*/ 	.word	0x0000fc10


	//   ....[110]....
        /*04dc*/ 	.word	0x0000fd40


	//   ....[111]....
        /*04e0*/ 	.word	0x0000fdf0


	//   ....[112]....
        /*04e4*/ 	.word	0x0000fe70


	//   ....[113]....
        /*04e8*/ 	.word	0x0000ff50


	//   ....[114]....
        /*04ec*/ 	.word	0x0000ffb0


	//   ....[115]....
        /*04f0*/ 	.word	0x00010080


	//   ....[116]....
        /*04f4*/ 	.word	0x000100e0


	//   ....[117]....
        /*04f8*/ 	.word	0x000101b0


	//   ....[118]....
        /*04fc*/ 	.word	0x000102a0


	//   ....[119]....
        /*0500*/ 	.word	0x00010340


	//   ....[120]....
        /*0504*/ 	.word	0x000103a0


	//   ....[121]....
        /*0508*/ 	.word	0x000104a0


	//   ....[122]....
        /*050c*/ 	.word	0x00010500


	//   ....[123]....
        /*0510*/ 	.word	0x00010600


	//   ....[124]....
        /*0514*/ 	.word	0x00010660


	//   ....[125]....
        /*0518*/ 	.word	0x00010730


	//   ....[126]....
        /*051c*/ 	.word	0x00010880


	//   ....[127]....
        /*0520*/ 	.word	0x00010920


	//   ....[128]....
        /*0524*/ 	.word	0x000109b0


	//   ....[129]....
        /*0528*/ 	.word	0x00010ab0


	//   ....[130]....
        /*052c*/ 	.word	0x00010b10


	//   ....[131]....
        /*0530*/ 	.word	0x00010c00


	//   ....[132]....
        /*0534*/ 	.word	0x00010c60


	//   ....[133]....
        /*0538*/ 	.word	0x00010d20


	//   ....[134]....
        /*053c*/ 	.word	0x00010e10


	//   ....[135]....
        /*0540*/ 	.word	0x00010f30


	//----- nvinfo : EIATTR_REG_RECONFIG
	.align		4
.L_261:
        /*0544*/ 	.byte	0x01, 0x54
	.zero		2


	//----- nvinfo : EIATTR_SYSCALL_OFFSETS
	.align		4
        /*0548*/ 	.byte	0x04, 0x46
        /*054a*/ 	.short	(.L_263 - .L_262)


	//   ....[0]....
.L_262:
        /*054c*/ 	.word	0x000016d0


	//   ....[1]....
        /*0550*/ 	.word	0x0000b480


	//   ....[2]....
        /*0554*/ 	.word	0x0000b5d0


	//   ....[3]....
        /*0558*/ 	.word	0x0000b6c0


	//   ....[4]....
        /*055c*/ 	.word	0x0000c3d0


	//----- nvinfo : EIATTR_MBARRIER_INSTR_OFFSETS
	.align		4
.L_263:
        /*0560*/ 	.byte	0x04, 0x39
        /*0562*/ 	.short	(.L_265 - .L_264)


	//   ....[0]....
.L_264:
        /*0564*/ 	.word	0x00000180
        /*0568*/ 	.word	0x000000ff
        /*056c*/ 	.word	0x0002d800
        /*0570*/ 	.short	0x0100
        /*0572*/ 	.byte	0x08
	.zero		1


	//   ....[1]....
        /*0574*/ 	.word	0x00000190
        /*0578*/ 	.word	0x000000ff
        /*057c*/ 	.word	0x0002d820
        /*0580*/ 	.short	0x0100
        /*0582*/ 	.byte	0x08
	.zero		1


	//   ....[2]....
        /*0584*/ 	.word	0x00000280
        /*0588*/ 	.word	0x000000ff
        /*058c*/ 	.word	0x0002d830
        /*0590*/ 	.short	0x0100
        /*0592*/ 	.byte	0x08
	.zero		1


	//   ....[3]....
        /*0594*/ 	.word	0x00000290
        /*0598*/ 	.word	0x000000ff
        /*059c*/ 	.word	0x0002d840
        /*05a0*/ 	.short	0x0100
        /*05a2*/ 	.byte	0x08
	.zero		1


	//   ....[4]....
        /*05a4*/ 	.word	0x000002a0
        /*05a8*/ 	.word	0x000000ff
        /*05ac*/ 	.word	0x0002d838
        /*05b0*/ 	.short	0x0100
        /*05b2*/ 	.byte	0x08
	.zero		1


	//   ....[5]....
        /*05b4*/ 	.word	0x000002b0
        /*05b8*/ 	.word	0x000000ff
        /*05bc*/ 	.word	0x0002d848
        /*05c0*/ 	.short	0x0100
        /*05c2*/ 	.byte	0x08
	.zero		1


	//   ....[6]....
        /*05c4*/ 	.word	0x000003e0
        /*05c8*/ 	.word	0x000000ff
        /*05cc*/ 	.word	0x0002d850
        /*05d0*/ 	.short	0x0100
        /*05d2*/ 	.byte	0x08
	.zero		1


	//   ....[7]....
        /*05d4*/ 	.word	0x000003f0
        /*05d8*/ 	.word	0x000000ff
        /*05dc*/ 	.word	0x0002d860
        /*05e0*/ 	.short	0x0100
        /*05e2*/ 	.byte	0x08
	.zero		1


	//   ....[8]....
        /*05e4*/ 	.word	0x00000400
        /*05e8*/ 	.word	0x000000ff
        /*05ec*/ 	.word	0x0002d858
        /*05f0*/ 	.short	0x0100
        /*05f2*/ 	.byte	0x08
	.zero		1


	//   ....[9]....
        /*05f4*/ 	.word	0x00000410
        /*05f8*/ 	.word	0x000000ff
        /*05fc*/ 	.word	0x0002d868
        /*0600*/ 	.short	0x0100
        /*0602*/ 	.byte	0x08
	.zero		1


	//   ....[10]....
        /*0604*/ 	.word	0x00000500
        /*0608*/ 	.word	0x000000ff
        /*060c*/ 	.word	0x0002d870
        /*0610*/ 	.short	0x0100
        /*0612*/ 	.byte	0x06
	.zero		1


	//   ....[11]....
        /*0614*/ 	.word	0x00000510
        /*0618*/ 	.word	0x000000ff
        /*061c*/ 	.word	0x0002d880
        /*0620*/ 	.short	0x0100
        /*0622*/ 	.byte	0x06
	.zero		1


	//   ....[12]....
        /*0624*/ 	.word	0x00000520
        /*0628*/ 	.word	0x000000ff
        /*062c*/ 	.word	0x0002d878
        /*0630*/ 	.short	0x0100
        /*0632*/ 	.byte	0x06
	.zero		1


	//   ....[13]....
        /*0634*/ 	.word	0x00000530
        /*0638*/ 	.word	0x000000ff
        /*063c*/ 	.word	0x0002d888
        /*0640*/ 	.short	0x0100
        /*0642*/ 	.byte	0x06
	.zero		1


	//   ....[14]....
        /*0644*/ 	.word	0x00000660
        /*0648*/ 	.word	0x000000ff
        /*064c*/ 	.word	0x0002d890
        /*0650*/ 	.short	0x0100
        /*0652*/ 	.byte	0x08
	.zero		1


	//   ....[15]....
        /*0654*/ 	.word	0x00000670
        /*0658*/ 	.word	0x000000ff
        /*065c*/ 	.word	0x0002d8a0
        /*0660*/ 	.short	0x0100
        /*0662*/ 	.byte	0x08
	.zero		1


	//   ....[16]....
        /*0664*/ 	.word	0x00000680
        /*0668*/ 	.word	0x000000ff
        /*066c*/ 	.word	0x0002d898
        /*0670*/ 	.short	0x0100
        /*0672*/ 	.byte	0x08
	.zero		1


	//   ....[17]....
        /*0674*/ 	.word	0x00000690
        /*0678*/ 	.word	0x000000ff
        /*067c*/ 	.word	0x0002d8a8
        /*0680*/ 	.short	0x0100
        /*0682*/ 	.byte	0x08
	.zero		1


	//   ....[18]....
        /*0684*/ 	.word	0x000007d0
        /*0688*/ 	.word	0x000000ff
        /*068c*/ 	.word	0x0002d8b0
        /*0690*/ 	.short	0x0100
        /*0692*/ 	.byte	0x08
	.zero		1


	//   ....[19]....
        /*0694*/ 	.word	0x000007e0
        /*0698*/ 	.word	0x000000ff
        /*069c*/ 	.word	0x0002d8c0
        /*06a0*/ 	.short	0x0100
        /*06a2*/ 	.byte	0x08
	.zero		1


	//   ....[20]....
        /*06a4*/ 	.word	0x000007f0
        /*06a8*/ 	.word	0x000000ff
        /*06ac*/ 	.word	0x0002d8b8
        /*06b0*/ 	.short	0x0100
        /*06b2*/ 	.byte	0x08
	.zero		1


	//   ....[21]....
        /*06b4*/ 	.word	0x00000800
        /*06b8*/ 	.word	0x000000ff
        /*06bc*/ 	.word	0x0002d8c8
        /*06c0*/ 	.short	0x0100
        /*06c2*/ 	.byte	0x08
	.zero		1


	//   ....[22]....
        /*06c4*/ 	.word	0x00001750
        /*06c8*/ 	.word	0x000000ff
        /*06cc*/ 	.word	0x0002d800
        /*06d0*/ 	.short	0x010a
        /*06d2*/ 	.byte	0x28
	.zero		1


	//   ....[23]....
        /*06d4*/ 	.word	0x000017d0
        /*06d8*/ 	.word	0x00000000
        /*06dc*/ 	.word	0x0002d830
        /*06e0*/ 	.short	0x010a
        /*06e2*/ 	.byte	0x3f
	.zero		1


	//   ....[24]....
        /*06e4*/ 	.word	0x00001810
        /*06e8*/ 	.word	0x00000000
        /*06ec*/ 	.word	0x0002d830
        /*06f0*/ 	.short	0x010a
        /*06f2*/ 	.byte	0x3f
	.zero		1


	//   ....[25]....
        /*06f4*/ 	.word	0x00001ef0
        /*06f8*/ 	.word	0x000000ff
        /*06fc*/ 	.word	0x00000000
        /*0700*/ 	.short	0x0101
        /*0702*/ 	.byte	0x06
	.zero		1


	//   ....[26]....
        /*0704*/ 	.word	0x00003c40
        /*0708*/ 	.word	0x000000ff
        /*070c*/ 	.word	0x0002d830
        /*0710*/ 	.short	0x010a
        /*0712*/ 	.byte	0x06
	.zero		1


	//   ....[27]....
        /*0714*/ 	.word	0x00003c80
        /*0718*/ 	.word	0x000000ff
        /*071c*/ 	.word	0x0002d830
        /*0720*/ 	.short	0x010a
        /*0722*/ 	.byte	0x06
	.zero		1


	//   ....[28]....
        /*0724*/ 	.word	0x00003f50
        /*0728*/ 	.word	0x000000ff
        /*072c*/ 	.word	0x0002d850
        /*0730*/ 	.short	0x010a
        /*0732*/ 	.byte	0x06
	.zero		1


	//   ....[29]....
        /*0734*/ 	.word	0x00003f90
        /*0738*/ 	.word	0x000000ff
        /*073c*/ 	.word	0x0002d850
        /*0740*/ 	.short	0x010a
        /*0742*/ 	.byte	0x06
	.zero		1


	//   ....[30]....
        /*0744*/ 	.word	0x00004540
        /*0748*/ 	.word	0x000000ff
        /*074c*/ 	.word	0x00000000
        /*0750*/ 	.short	0x0101
        /*0752*/ 	.byte	0x06
	.zero		1


	//   ....[31]....
        /*0754*/ 	.word	0x00006010
        /*0758*/ 	.word	0x000000ff
        /*075c*/ 	.word	0x00000000
        /*0760*/ 	.short	0x0101
        /*0762*/ 	.byte	0x06
	.zero		1


	//   ....[32]....
        /*0764*/ 	.word	0x00006700
        /*0768*/ 	.word	0x000000ff
        /*076c*/ 	.word	0x0002d830
        /*0770*/ 	.short	0x010a
        /*0772*/ 	.byte	0x06
	.zero		1


	//   ....[33]....
        /*0774*/ 	.word	0x00006740
        /*0778*/ 	.word	0x000000ff
        /*077c*/ 	.word	0x0002d830
        /*0780*/ 	.short	0x010a
        /*0782*/ 	.byte	0x06
	.zero		1


	//   ....[34]....
        /*0784*/ 	.word	0x00006a10
        /*0788*/ 	.word	0x000000ff
        /*078c*/ 	.word	0x0002d850
        /*0790*/ 	.short	0x010a
        /*0792*/ 	.byte	0x06
	.zero		1


	//   ....[35]....
        /*0794*/ 	.word	0x00006a50
        /*0798*/ 	.word	0x000000ff
        /*079c*/ 	.word	0x0002d850
        /*07a0*/ 	.short	0x010a
        /*07a2*/ 	.byte	0x06
	.zero		1


	//   ....[36]....
        /*07a4*/ 	.word	0x00006fa0
        /*07a8*/ 	.word	0x000000ff
        /*07ac*/ 	.word	0x00000000
        /*07b0*/ 	.short	0x0101
        /*07b2*/ 	.byte	0x06
	.zero		1


	//   ....[37]....
        /*07b4*/ 	.word	0x00008150
        /*07b8*/ 	.word	0x000000ff
        /*07bc*/ 	.word	0x00000000
        /*07c0*/ 	.short	0x0101
        /*07c2*/ 	.byte	0x06
	.zero		1


	//   ....[38]....
        /*07c4*/ 	.word	0x00008740
        /*07c8*/ 	.word	0x000000ff
        /*07cc*/ 	.word	0x0002d850
        /*07d0*/ 	.short	0x010a
        /*07d2*/ 	.byte	0x08
	.zero		1


	//   ....[39]....
        /*07d4*/ 	.word	0x00008780
        /*07d8*/ 	.word	0x000000ff
        /*07dc*/ 	.word	0x0002d850
        /*07e0*/ 	.short	0x010a
        /*07e2*/ 	.byte	0x08
	.zero		1


	//   ....[40]....
        /*07e4*/ 	.word	0x00008e10
        /*07e8*/ 	.word	0x000000ff
        /*07ec*/ 	.word	0x00000000
        /*07f0*/ 	.short	0x0101
        /*07f2*/ 	.byte	0x08
	.zero		1


	//   ....[41]....
        /*07f4*/ 	.word	0x00009e40
        /*07f8*/ 	.word	0x000000ff
        /*07fc*/ 	.word	0x00000000
        /*0800*/ 	.short	0x0101
        /*0802*/ 	.byte	0x05
	.zero		1


	//   ....[42]....
        /*0804*/ 	.word	0x0000bc30
        /*0808*/ 	.word	0x00000006
        /*080c*/ 	.word	0x0002d840
        /*0810*/ 	.short	0x010a
        /*0812*/ 	.byte	0x3f
	.zero		1


	//   ....[43]....
        /*0814*/ 	.word	0x0000c1b0
        /*0818*/ 	.word	0x00000006
        /*081c*/ 	.word	0x0002d830
        /*0820*/ 	.short	0x0107
        /*0822*/ 	.byte	0x3f
	.zero		1


	//   ....[44]....
        /*0824*/ 	.word	0x0000c280
        /*0828*/ 	.word	0x00000006
        /*082c*/ 	.word	0x0002d830
        /*0830*/ 	.short	0x0101
        /*0832*/ 	.byte	0x3f
	.zero		1


	//   ....[45]....
        /*0834*/ 	.word	0x0000cda0
        /*0838*/ 	.word	0x00000011
        /*083c*/ 	.word	0x0002d800
        /*0840*/ 	.short	0x0107
        /*0842*/ 	.byte	0x3f
	.zero		1


	//   ....[46]....
        /*0844*/ 	.word	0x0000ce90
        /*0848*/ 	.word	0x00000011
        /*084c*/ 	.word	0x0002d800
        /*0850*/ 	.short	0x0101
        /*0852*/ 	.byte	0x3f
	.zero		1


	//   ....[47]....
        /*0854*/ 	.word	0x0000ceb0
        /*0858*/ 	.word	0x00000011
        /*085c*/ 	.word	0x0002d820
        /*0860*/ 	.short	0x010a
        /*0862*/ 	.byte	0x3f
	.zero		1


	//   ....[48]....
        /*0864*/ 	.word	0x0000d250
        /*0868*/ 	.word	0x00000006
        /*086c*/ 	.word	0x0002d840
        /*0870*/ 	.short	0x010a
        /*0872*/ 	.byte	0x3f
	.zero		1


	//   ....[49]....
        /*0874*/ 	.word	0x0000d6c0
        /*0878*/ 	.word	0x00000006
        /*087c*/ 	.word	0x0002d830
        /*0880*/ 	.short	0x0107
        /*0882*/ 	.byte	0x3f
	.zero		1


	//   ....[50]....
        /*0884*/ 	.word	0x0000d780
        /*0888*/ 	.word	0x00000006
        /*088c*/ 	.word	0x0002d830
        /*0890*/ 	.short	0x0101
        /*0892*/ 	.byte	0x3f
	.zero		1


	//   ....[51]....
        /*0894*/ 	.word	0x0000d7e0
        /*0898*/ 	.word	0x00000006
        /*089c*/ 	.word	0x0002d860
        /*08a0*/ 	.short	0x010a
        /*08a2*/ 	.byte	0x3f
	.zero		1


	//   ....[52]....
        /*08a4*/ 	.word	0x0000dc20
        /*08a8*/ 	.word	0x00000006
        /*08ac*/ 	.word	0x0002d850
        /*08b0*/ 	.short	0x0107
        /*08b2*/ 	.byte	0x3f
	.zero		1


	//   ....[53]....
        /*08b4*/ 	.word	0x0000ddf0
        /*08b8*/ 	.word	0x00000006
        /*08bc*/ 	.word	0x0002d850
        /*08c0*/ 	.short	0x0101
        /*08c2*/ 	.byte	0x3f
	.zero		1


	//   ....[54]....
        /*08c4*/ 	.word	0x0000e000
        /*08c8*/ 	.word	0x00000004
        /*08cc*/ 	.word	0x0002d860
        /*08d0*/ 	.short	0x010a
        /*08d2*/ 	.byte	0x3f
	.zero		1


	//   ....[55]....
        /*08d4*/ 	.word	0x0000e450
        /*08d8*/ 	.word	0x00000004
        /*08dc*/ 	.word	0x0002d850
        /*08e0*/ 	.short	0x0107
        /*08e2*/ 	.byte	0x3f
	.zero		1


	//   ....[56]....
        /*08e4*/ 	.word	0x0000e510
        /*08e8*/ 	.word	0x00000004
        /*08ec*/ 	.word	0x0002d850
        /*08f0*/ 	.short	0x0101
        /*08f2*/ 	.byte	0x3f
	.zero		1


	//   ....[57]....
        /*08f4*/ 	.word	0x0000e7e0
        /*08f8*/ 	.word	0x00000004
        /*08fc*/ 	.word	0x0002d820
        /*0900*/ 	.short	0x010a
        /*0902*/ 	.byte	0x3f
	.zero		1


	//   ....[58]....
        /*0904*/ 	.word	0x0000e960
        /*0908*/ 	.word	0x00000005
        /*090c*/ 	.word	0x0002d840
        /*0910*/ 	.short	0x010a
        /*0912*/ 	.byte	0x3f
	.zero		1


	//   ....[59]....
        /*0914*/ 	.word	0x0000ea00
        /*0918*/ 	.word	0x00000017
        /*091c*/ 	.word	0x0002d840
        /*0920*/ 	.short	0x010a
        /*0922*/ 	.byte	0x3f
	.zero		1


	//   ....[60]....
        /*0924*/ 	.word	0x0000ea40
        /*0928*/ 	.word	0x00000005
        /*092c*/ 	.word	0x0002d860
        /*0930*/ 	.short	0x010a
        /*0932*/ 	.byte	0x3f
	.zero		1


	//   ....[61]....
        /*0934*/ 	.word	0x0000ea80
        /*0938*/ 	.word	0x00000017
        /*093c*/ 	.word	0x0002d860
        /*0940*/ 	.short	0x010a
        /*0942*/ 	.byte	0x3f
	.zero		1


	//   ....[62]....
        /*0944*/ 	.word	0x0000eaf0
        /*0948*/ 	.word	0x00000003
        /*094c*/ 	.word	0x0002d800
        /*0950*/ 	.short	0x010a
        /*0952*/ 	.byte	0x3f
	.zero		1


	//   ....[63]....
        /*0954*/ 	.word	0x0000eb40
        /*0958*/ 	.word	0x00000000
        /*095c*/ 	.word	0x0002d830
        /*0960*/ 	.short	0x010a
        /*0962*/ 	.byte	0x3f
	.zero		1


	//   ....[64]....
        /*0964*/ 	.word	0x0000eba0
        /*0968*/ 	.word	0x00000004
        /*096c*/ 	.word	0x0002d830
        /*0970*/ 	.short	0x010a
        /*0972*/ 	.byte	0x3f
	.zero		1


	//   ....[65]....
        /*0974*/ 	.word	0x0000ec00
        /*0978*/ 	.word	0x00000004
        /*097c*/ 	.word	0x0002d850
        /*0980*/ 	.short	0x010a
        /*0982*/ 	.byte	0x3f
	.zero		1


	//   ....[66]....
        /*0984*/ 	.word	0x0000ec60
        /*0988*/ 	.word	0x00000004
        /*098c*/ 	.word	0x0002d830
        /*0990*/ 	.short	0x010a
        /*0992*/ 	.byte	0x3f
	.zero		1


	//   ....[67]....
        /*0994*/ 	.word	0x0000ecc0
        /*0998*/ 	.word	0x00000004
        /*099c*/ 	.word	0x0002d850
        /*09a0*/ 	.short	0x010a
        /*09a2*/ 	.byte	0x3f
	.zero		1


	//   ....[68]....
        /*09a4*/ 	.word	0x0000ed20
        /*09a8*/ 	.word	0x00000006
        /*09ac*/ 	.word	0x0002d850
        /*09b0*/ 	.short	0x010a
        /*09b2*/ 	.byte	0x3f
	.zero		1


	//   ....[69]....
        /*09b4*/ 	.word	0x0000ee20
        /*09b8*/ 	.word	0x00000006
        /*09bc*/ 	.word	0x0002d840
        /*09c0*/ 	.short	0x010a
        /*09c2*/ 	.byte	0x3f
	.zero		1


	//   ....[70]....
        /*09c4*/ 	.word	0x0000fc40
        /*09c8*/ 	.word	0x00000011
        /*09cc*/ 	.word	0x0002d820
        /*09d0*/ 	.short	0x010a
        /*09d2*/ 	.byte	0x3f
	.zero		1


	//   ....[71]....
        /*09d4*/ 	.word	0x0000fc90
        /*09d8*/ 	.word	0x00000006
        /*09dc*/ 	.word	0x0002d840
        /*09e0*/ 	.short	0x010a
        /*09e2*/ 	.byte	0x3f
	.zero		1


	//   ....[72]....
        /*09e4*/ 	.word	0x000101f0
        /*09e8*/ 	.word	0x00000006
        /*09ec*/ 	.word	0x0002d860
        /*09f0*/ 	.short	0x010a
        /*09f2*/ 	.byte	0x3f
	.zero		1


	//   ....[73]....
        /*09f4*/ 	.word	0x000107d0
        /*09f8*/ 	.word	0x00000004
        /*09fc*/ 	.word	0x0002d860
        /*0a00*/ 	.short	0x010a
        /*0a02*/ 	.byte	0x3f
	.zero		1


	//   ....[74]....
        /*0a04*/ 	.word	0x00010e50
        /*0a08*/ 	.word	0x00000004
        /*0a0c*/ 	.word	0x0002d820
        /*0a10*/ 	.short	0x010a
        /*0a12*/ 	.byte	0x3f
	.zero		1


	//   ....[75]....
        /*0a14*/ 	.word	0x00010ff0
        /*0a18*/ 	.word	0x00000005
        /*0a1c*/ 	.word	0x0002d840
        /*0a20*/ 	.short	0x010a
        /*0a22*/ 	.byte	0x3f
	.zero		1


	//   ....[76]....
        /*0a24*/ 	.word	0x00011040
        /*0a28*/ 	.word	0x00000017
        /*0a2c*/ 	.word	0x0002d840
        /*0a30*/ 	.short	0x010a
        /*0a32*/ 	.byte	0x3f
	.zero		1


	//   ....[77]....
        /*0a34*/ 	.word	0x00011090
        /*0a38*/ 	.word	0x00000005
        /*0a3c*/ 	.word	0x0002d860
        /*0a40*/ 	.short	0x010a
        /*0a42*/ 	.byte	0x3f
	.zero		1


	//----- nvinfo : EIATTR_NUM_MBARRIERS
	.align		4
.L_265:
        /*0a44*/ 	.byte	0x03, 0x38
        /*0a46*/ 	.short	0x0016


	//----- nvinfo : EIATTR_EXIT_INSTR_OFFSETS
	.align		4
        /*0a48*/ 	.byte	0x04, 0x1c
        /*0a4a*/ 	.short	(.L_267 - .L_266)


	//   ....[0]....
.L_266:
        /*0a4c*/ 	.word	0x00000970


	//   ....[1]....
        /*0a50*/ 	.word	0x0000a860


	//   ....[2]....
        /*0a54*/ 	.word	0x0000ead0


	//----- nvinfo : EIATTR_MAX_THREADS
	.align		4
.L_267:
        /*0a58*/ 	.byte	0x04, 0x05
        /*0a5a*/ 	.short	(.L_269 - .L_268)
.L_268:
        /*0a5c*/ 	.word	0x00000200
        /*0a60*/ 	.word	0x00000001
        /*0a64*/ 	.word	0x00000001


	//----- nvinfo : EIATTR_CRS_STACK_SIZE
	.align		4
.L_269:
        /*0a68*/ 	.byte	0x04, 0x1e
        /*0a6a*/ 	.short	(.L_271 - .L_270)
.L_270:
        /*0a6c*/ 	.word	0x00000000


	//----- nvinfo : EIATTR_CBANK_PARAM_SIZE
	.align		4
.L_271:
        /*0a70*/ 	.byte	0x03, 0x19
        /*0a72*/ 	.short	0x0af0


	//----- nvinfo : EIATTR_PARAM_CBANK
	.align		4
        /*0a74*/ 	.byte	0x04, 0x0a
        /*0a76*/ 	.short	(.L_273 - .L_272)
	.align		4
.L_272:
        /*0a78*/ 	.word	index@(.nv.constant0._ZN7cutlass13device_kernelIN5flash11enable_sm90INS1_16FlashAttnFwdSm90INS1_25CollectiveMainloopFwdSm90ILi2EN4cute5tupleIJNS5_1CILi1EEES8_S8_EEENS6_IJNS7_ILi192EEENS7_ILi128EEENS7_ILi96EEEEEELi96ENS_10bfloat16_tEfNS_4arch4Sm90ELb1ELb0ELb0ELb0ELb1ELb0ELb0ELb0ELb1ELb1ELb0ELb0EEENS1_21CollectiveEpilogueFwdINS6_IJSA_SC_SB_EEES9_SE_SG_Li384ELb0ELb1ELb0ELb0EEENS1_30DynamicPersistentTileSchedulerILi384ELi128ELb0ELb1ELb1EEEEEEEEEvNT_6ParamsE)
        /*0a7c*/ 	.short	0x0210
        /*0a7e*/ 	.short	0x0af0


	//----- nvinfo : EIATTR_SW_WAR
	.align		4
.L_273:
        /*0a80*/ 	.byte	0x04, 0x36
        /*0a82*/ 	.short	(.L_275 - .L_274)
.L_274:
        /*0a84*/ 	.word	0x00000008
.L_275:


//--------------------- .nv.info._ZN7cutlass13device_kernelIN5flash11enable_sm90INS1_16FlashAttnFwdSm90INS1_25CollectiveMainloopFwdSm90ILi2EN4cute5tupleIJNS5_1CILi1EEES8_S8_EEENS6_IJNS7_ILi192EEENS7_ILi128EEENS7_ILi96EEEEEELi96ENS_10bfloat16_tEfNS_4arch4Sm90ELb1ELb0ELb0ELb1ELb1ELb0ELb0ELb0ELb1ELb1ELb0ELb0EEENS1_21CollectiveEpilogueFwdINS6_IJSA_SC_SB_EEES9_SE_SG_Li384ELb1ELb1ELb0ELb0EEENS1_36VarlenDynamicPersistentTileSchedulerILi192ELi128ELi384ELi128ELb0ELb1ELb1ELb1ELb1ELb1EEEEEEEEEvNT_6ParamsE --------------------------
	.section	.nv.info._ZN7cutlass13device_kernelIN5flash11enable_sm90INS1_16FlashAttnFwdSm90INS1_25CollectiveMainloopFwdSm90ILi2EN4cute5tupleIJNS5_1CILi1EEES8_S8_EEENS6_IJNS7_ILi192EEENS7_ILi128EEENS7_ILi96EEEEEELi96ENS_10bfloat16_tEfNS_4arch4Sm90ELb1ELb0ELb0ELb1ELb1ELb0ELb0ELb0ELb1ELb1ELb0ELb0EEENS1_21CollectiveEpilogueFwdINS6_IJSA_SC_SB_EEES9_SE_SG_Li384ELb1ELb1ELb0ELb0EEENS1_36VarlenDynamicPersistentTileSchedulerILi192ELi128ELi384ELi128ELb0ELb1ELb1ELb1ELb1ELb1EEEEEEEEEvNT_6ParamsE,"",@"SHT_CUDA_INFO"
	.sectionflags	@""
	.align	4


	//----- nvinfo : EIATTR_CUDA_API_VERSION
	.align		4
        /*0000*/ 	.byte	0x04, 0x37
        /*0002*/ 	.short	(.L_277 - .L_276)
.L_276:
        /*0004*/ 	.word	0x00000082


	//----- nvinfo : EIATTR_KPARAM_INFO
	.align		4
.L_277:
        /*0008*/ 	.byte	0x04, 0x17
        /*000a*/ 	.short	(.L_279 - .L_278)
.L_278:
        /*000c*/ 	.word	0x00000000
        /*0010*/ 	.short	0x0000
        /*0012*/ 	.short	0x0070
        /*0014*/ 	.byte	0x00, 0xf0, 0x01, 0x2a


	//----- nvinfo : EIATTR_SPARSE_MMA_MASK
	.align		4
.L_279:
        /*0018*/ 	.byte	0x03, 0x50
        /*001a*/ 	.short	0x0000


	//----- nvinfo : EIATTR_MAXREG_COUNT
	.align		4
        /*001c*/ 	.byte	0x03, 0x1b
        /*001e*/ 	.short	0x0080


	//----- nvinfo : EIATTR_NUM_BARRIERS
	.align		4
        /*0020*/ 	.byte	0x02, 0x4c
        /*0022*/ 	.byte	0x10
	.zero		1


	//----- nvinfo : EIATTR_EXTERNS
	.align		4
        /*0024*/ 	.byte	0x04, 0x0f
        /*0026*/ 	.short	(.L_281 - .L_280)


	//   ....[0]....
	.align		4
.L_280:
        /*0028*/ 	.word	index@(__assertfail)


	//----- nvinfo : EIATTR_ANNOTATIONS
	.align		4
.L_281:
        /*002c*/ 	.byte	0x04, 0x55
        /*002e*/ 	.short	(.L_283 - .L_282)


	//   ....[0]....
.L_282:
        /* <DEDUP_REMOVED lines=32> */


	//----- nvinfo : EIATTR_MERCURY_ISA_VERSION
	.align		4
.L_283:
        /*0220*/ 	.byte	0x03, 0x5f
        /*0222*/ 	.short	0x0101


	//----- nvinfo : EIATTR_UNUSED_LOAD_BYTE_OFFSET
	.align		4
        /*0224*/ 	.byte	0x04, 0x44
        /*0226*/ 	.short	(.L_285 - .L_284)


	//   ....[0]....
.L_284:
        /*0228*/ 	.word	0x00000970
        /*022c*/ 	.word	0x0000fff0


	//   ....[1]....
        /*0230*/ 	.word	0x00008fa0
        /*0234*/ 	.word	0x0000fff0


	//----- nvinfo : EIATTR_INT_WARP_WIDE_INSTR_OFFSETS
	.align		4
.L_285:
        /*0238*/ 	.byte	0x04, 0x31
        /*023a*/ 	.short	(.L_287 - .L_286)


	//   ....[0]....
.L_286:
        /*023c*/ 	.word	0x000000c0


	//   ....[1]....
        /*0240*/ 	.word	0x000000d0


	//   ....[2]....
        /*0244*/ 	.word	0x00000170


	//   ....[3]....
        /*0248*/ 	.word	0x0000bd50


	//   ....[4]....
        /*024c*/ 	.word	0x0000bde0


	//   ....[5]....
        /*0250*/ 	.word	0x0000ebd0


	//   ....[6]....
        /*0254*/ 	.word	0x0000ec60


	//----- nvinfo : EIATTR_COOP_GROUP_MASK_REGIDS
	.align		4
.L_287:
        /*0258*/ 	.byte	0x04, 0x29
        /*025a*/ 	.short	(.L_289 - .L_288)


	//   ....[0]....
.L_288:
        /*025c*/ 	.word	0xffffffff


	//   ....[1]....
        /*0260*/ 	.word	0xffffffff


	//   ....[2]....
        /*0264*/ 	.word	0xffffffff


	//   ....[3]....
        /*0268*/ 	.word	0xffffffff


	//   ....[4]....
        /*026c*/ 	.word	0xffffffff


	//   ....[5]....
        /*0270*/ 	.word	0xffffffff


	//   ....[6]....
        /*0274*/ 	.word	0xffffffff


	//   ....[7]....
        /*0278*/ 	.word	0xffffffff


	//   ....[8]....
        /*027c*/ 	.word	0xffffffff


	//   ....[9]....
        /*0280*/ 	.word	0xffffffff


	//   ....[10]....
        /*0284*/ 	.word	0xffffffff


	//   ....[11]....
        /*0288*/ 	.word	0xffffffff


	//   ....[12]....
        /*028c*/ 	.word	0xffffffff


	//   ....[13]....
        /*0290*/ 	.word	0xffffffff


	//   ....[14]....
        /*0294*/ 	.word	0xffffffff


	//   ....[15]....
        /*0298*/ 	.word	0xffffffff


	//   ....[16]....
        /*029c*/ 	.word	0xffffffff


	//   ....[17]....
        /*02a0*/ 	.word	0xffffffff


	//   ....[18]....
        /*02a4*/ 	.word	0xffffffff


	//   ....[19]....
        /*02a8*/ 	.word	0xffffffff


	//   ....[20]....
        /*02ac*/ 	.word	0xffffffff


	//   ....[21]....
        /*02b0*/ 	.word	0xffffffff


	//   ....[22]....
        /*02b4*/ 	.word	0xffffffff


	//   ....[23]....
        /*02b8*/ 	.word	0xffffffff


	//   ....[24]....
        /*02bc*/ 	.word	0xffffffff


	//   ....[25]....
        /*02c0*/ 	.word	0xffffffff


	//   ....[26]....
        /*02c4*/ 	.word	0xffffffff


	//   ....[27]....
        /*02c8*/ 	.word	0xffffffff


	//   ....[28]....
        /*02cc*/ 	.word	0xffffffff


	//   ....[29]....
        /*02d0*/ 	.word	0xffffffff


	//   ....[30]....
        /*02d4*/ 	.word	0xffffffff


	//   ....[31]....
        /*02d8*/ 	.word	0xffffffff


	//   ....[32]....
        /*02dc*/ 	.word	0xffffffff


	//   ....[33]....
        /*02e0*/ 	.word	0xffffffff


	//   ....[34]....
        /*02e4*/ 	.word	0xffffffff


	//   ....[35]....
        /*02e8*/ 	.word	0xffffffff


	//   ....[36]....
        /*02ec*/ 	.word	0xffffffff


	//   ....[37]....
        /*02f0*/ 	.word	0xffffffff


	//   ....[38]....
        /*02f4*/ 	.word	0xffffffff


	//   ....[39]....
        /*02f8*/ 	.word	0xffffffff


	//   ....[40]....
        /*02fc*/ 	.word	0xffffffff


	//   ....[41]....
        /*0300*/ 	.word	0xffffffff


	//   ....[42]....
        /*0304*/ 	.word	0xffffffff


	//   ....[43]....
        /*0308*/ 	.word	0xffffffff


	//   ....[44]....
        /*030c*/ 	.word	0xffffffff


	//   ....[45]....
        /*0310*/ 	.word	0xffffffff


	//   ....[46]....
        /*0314*/ 	.word	0xffffffff


	//   ....[47]....
        /*0318*/ 	.word	0xffffffff


	//   ....[48]....
        /*031c*/ 	.word	0xffffffff


	//   ....[49]....
        /*0320*/ 	.word	0xffffffff


	//   ....[50]....
        /*0324*/ 	.word	0xffffffff


	//   ....[51]....
        /*0328*/ 	.word	0xffffffff


	//   ....[52]....
        /*032c*/ 	.word	0xffffffff


	//   ....[53]....
        /*0330*/ 	.word	0xffffffff


	//   ....[54]....
        /*0334*/ 	.word	0xffffffff


	//   ....[55]....
        /*0338*/ 	.word	0xffffffff


	//   ....[56]....
        /*033c*/ 	.word	0xffffffff


	//   ....[57]....
        /*0340*/ 	.word	0xffffffff


	//   ....[58]....
        /*0344*/ 	.word	0xffffffff


	//   ....[59]....
        /*0348*/ 	.word	0xffffffff


	//   ....[60]....
        /*034c*/ 	.word	0xffffffff


	//   ....[61]....
        /*0350*/ 	.word	0xffffffff


	//   ....[62]....
        /*0354*/ 	.word	0xffffffff


	//   ....[63]....
        /*0358*/ 	.word	0xffffffff


	//   ....[64]....
        /*035c*/ 	.word	0xffffffff


	//   ....[65]....
        /*0360*/ 	.word	0xffffffff


	//   ....[66]....
        /*0364*/ 	.word	0xffffffff


	//   ....[67]....
        /*0368*/ 	.word	0xffffffff


	//   ....[68]....
        /*036c*/ 	.word	0xffffffff


	//   ....[69]....
        /*0370*/ 	.word	0xffffffff


	//   ....[70]....
        /*0374*/ 	.word	0xffffffff


	//   ....[71]....
        /*0378*/ 	.word	0xffffffff


	//   ....[72]....
        /*037c*/ 	.word	0xffffffff


	//   ....[73]....
        /*0380*/ 	.word	0xffffffff


	//   ....[74]....
        /*0384*/ 	.word	0xffffffff


	//   ....[75]....
        /*0388*/ 	.word	0xffffffff


	//   ....[76]....
        /*038c*/ 	.word	0xffffffff


	//   ....[77]....
        /*0390*/ 	.word	0xffffffff


	//   ....[78]....
        /*0394*/ 	.word	0xffffffff


	//   ....[79]....
        /*0398*/ 	.word	0xffffffff


	//   ....[80]....
        /*039c*/ 	.word	0xffffffff


	//   ....[81]....
        /*03a0*/ 	.word	0xffffffff


	//   ....[82]....
        /*03a4*/ 	.word	0xffffffff


	//   ....[83]....
        /*03a8*/ 	.word	0xffffffff


	//   ....[84]....
        /*03ac*/ 	.word	0xffffffff


	//   ....[85]....
        /*03b0*/ 	.word	0xffffffff


	//   ....[86]....
        /*03b4*/ 	.word	0xffffffff


	//   ....[87]....
        /*03b8*/ 	.word	0xffffffff


	//   ....[88]....
        /*03bc*/ 	.word	0xffffffff


	//   ....[89]....
        /*03c0*/ 	.word	0xffffffff


	//   ....[90]....
        /*03c4*/ 	.word	0xffffffff


	//   ....[91]....
        /*03c8*/ 	.word	0xffffffff


	//   ....[92]....
        /*03cc*/ 	.word	0xffffffff


	//   ....[93]....
        /*03d0*/ 	.word	0xffffffff


	//   ....[94]....
        /*03d4*/ 	.word	0xffffffff


	//   ....[95]....
        /*03d8*/ 	.word	0xffffffff


	//   ....[96]....
        /*03dc*/ 	.word	0xffffffff


	//   ....[97]....
        /*03e0*/ 	.word	0xffffffff


	//   ....[98]....
        /*03e4*/ 	.word	0xffffffff


	//   ....[99]....
        /*03e8*/ 	.word	0xffffffff


	//   ....[100]....
        /*03ec*/ 	.word	0xffffffff


	//   ....[101]....
        /*03f0*/ 	.word	0xffffffff


	//   ....[102]....
        /*03f4*/ 	.word	0xffffffff


	//   ....[103]....
        /*03f8*/ 	.word	0xffffffff


	//   ....[104]....
        /*03fc*/ 	.word	0xffffffff


	//   ....[105]....
        /*0400*/ 	.word	0xffffffff


	//   ....[106]....
        /*0404*/ 	.word	0xffffffff


	//   ....[107]....
        /*0408*/ 	.word	0xffffffff


	//   ....[108]....
        /*040c*/ 	.word	0xffffffff


	//   ....[109]....
        /*0410*/ 	.word	0xffffffff


	//   ....[110]....
        /*0414*/ 	.word	0xffffffff


	//   ....[111]....
        /*0418*/ 	.word	0xffffffff


	//   ....[112]....
        /*041c*/ 	.word	0xffffffff


	//   ....[113]....
        /*0420*/ 	.word	0xffffffff


	//   ....[114]....
        /*0424*/ 	.word	0xffffffff


	//   ....[115]....
        /*0428*/ 	.word	0xffffffff


	//   ....[116]....
        /*042c*/ 	.word	0xffffffff


	//   ....[117]....
        /*0430*/ 	.word	0xffffffff


	//   ....[118]....
        /*0434*/ 	.word	0xffffffff


	//   ....[119]....
        /*0438*/ 	.word	0xffffffff


	//   ....[120]....
        /*043c*/ 	.word	0x0500000f


	//   ....[121]....
        /*0440*/ 	.word	0x0500000f


	//   ....[122]....
        /*0444*/ 	.word	0x0500000f


	//   ....[123]....
        /*0448*/ 	.word	0x0500000f


	//   ....[124]....
        /*044c*/ 	.word	0x0500000f


	//   ....[125]....
        /*0450*/ 	.word	0x0500000f


	//   ....[126]....
        /*0454*/ 	.word	0x0500000f


	//   ....[127]....
        /*0458*/ 	.word	0x0500000f


	//   ....[128]....
        /*045c*/ 	.word	0x0500000f


	//   ....[129]....
        /*0460*/ 	.word	0x0500000f


	//   ....[130]....
        /*0464*/ 	.word	0x0500000f


	//   ....[131]....
        /*0468*/ 	.word	0x0500000f


	//   ....[132]....
        /*046c*/ 	.word	0x0500000f


	//   ....[133]....
        /*0470*/ 	.word	0x0500000f


	//   ....[134]....
        /*0474*/ 	.word	0x0500000f


	//   ....[135]....
        /*0478*/ 	.word	0x0500000f


	//   ....[136]....
        /*047c*/ 	.word	0x0500000f


	//   ....[137]....
        /*0480*/ 	.word	0x0500000f


	//   ....[138]....
        /*0484*/ 	.word	0x0500000f


	//   ....[139]....
        /*0488*/ 	.word	0x0500000f


	//   ....[140]....
        /*048c*/ 	.word	0x0500000f


	//   ....[141]....
        /*0490*/ 	.word	0x0500000f


	//   ....[142]....
        /*0494*/ 	.word	0x0500000f


	//   ....[143]....
        /*0498*/ 	.word	0x0500000f


	//   ....[144]....
        /*049c*/ 	.word	0x0500000f


	//   ....[145]....
        /*04a0*/ 	.word	0x0500000f


	//   ....[146]....
        /*04a4*/ 	.word	0x0500000f


	//   ....[147]....
        /*04a8*/ 	.word	0x0500000f


	//   ....[148]....
        /*04ac*/ 	.word	0x0500000f


	//   ....[149]....
        /*04b0*/ 	.word	0x0500000f


	//   ....[150]....
        /*04b4*/ 	.word	0x0500000f


	//   ....[151]....
        /*04b8*/ 	.word	0x0500000f


	//   ....[152]....
        /*04bc*/ 	.word	0x0500000f


	//   ....[153]....
        /*04c0*/ 	.word	0x0500000f


	//   ....[154]....
        /*04c4*/ 	.word	0x0500000f


	//   ....[155]....
        /*04c8*/ 	.word	0x0500000f


	//   ....[156]....
        /*04cc*/ 	.word	0x0500000f


	//   ....[157]....
        /*04d0*/ 	.word	0x0500000f


	//   ....[158]....
        /*04d4*/ 	.word	0x0500000f


	//   ....[159]....
        /*04d8*/ 	.word	0x0500000f


	//   ....[160]....
        /*04dc*/ 	.word	0x0500000f


	//   ....[161]....
        /*04e0*/ 	.word	0x0500000f


	//   ....[162]....
        /*04e4*/ 	.word	0x0500000f


	//   ....[163]....
        /*04e8*/ 	.word	0x0500000f


	//   ....[164]....
        /*04ec*/ 	.word	0x0500000f


	//   ....[165]....
        /*04f0*/ 	.word	0x0500000f


	//   ....[166]....
        /*04f4*/ 	.word	0x0500000f


	//   ....[167]....
        /*04f8*/ 	.word	0x0500000f


	//   ....[168]....
        /*04fc*/ 	.word	0x0500000f


	//   ....[169]....
        /*0500*/ 	.word	0x0500000f


	//   ....[170]....
        /*0504*/ 	.word	0x0500000f


	//   ....[171]....
        /*0508*/ 	.word	0x0500000f


	//   ....[172]....
        /*050c*/ 	.word	0x0500000f


	//   ....[173]....
        /*0510*/ 	.word	0x0500000f


	//   ....[174]....
        /*0514*/ 	.word	0x0500000f


	//   ....[175]....
        /*0518*/ 	.word	0x0500000f


	//   ....[176]....
        /*051c*/ 	.word	0x0500000f


	//   ....[177]....
        /*0520*/ 	.word	0x0500000f


	//   ....[178]....
        /*0524*/ 	.word	0x0500000f


	//   ....[179]....
        /*0528*/ 	.word	0x0500000f


	//   ....[180]....
        /*052c*/ 	.word	0x0500000f


	//   ....[181]....
        /*0530*/ 	.word	0x0500000f


	//   ....[182]....
        /*0534*/ 	.word	0x0500000f


	//----- nvinfo : EIATTR_COOP_GROUP_INSTR_OFFSETS
	.align		4
.L_289:
        /*0538*/ 	.byte	0x04, 0x28
        /*053a*/ 	.short	(.L_291 - .L_290)


	//   ....[0]....
.L_290:
        /*053c*/ 	.word	0x00000080


	//   ....[1]....
        /*0540*/ 	.word	0x000000b0


	//   ....[2]....
        /*0544*/ 	.word	0x000002d0


	//   ....[3]....
        /*0548*/ 	.word	0x00000430


	//   ....[4]....
        /*054c*/ 	.word	0x00000550


	//   ....[5]....
        /*0550*/ 	.word	0x000006b0


	//   ....[6]....
        /*0554*/ 	.word	0x000014f0


	//   ....[7]....
        /*0558*/ 	.word	0x00001c30


	//   ....[8]....
        /*055c*/ 	.word	0x00002290


	//   ....[9]....
        /*0560*/ 	.word	0x000022a0


	//   ....[10]....
        /*0564*/ 	.word	0x00002300


	//   ....[11]....
        /*0568*/ 	.word	0x00002cb0


	//   ....[12]....
        /*056c*/ 	.word	0x00002d20


	//   ....[13]....
        /*0570*/ 	.word	0x00003a10


	//   ....[14]....
        /*0574*/ 	.word	0x000043e0


	//   ....[15]....
        /*0578*/ 	.word	0x00004400


	//   ....[16]....
        /*057c*/ 	.word	0x00004a70


	//   ....[17]....
        /*0580*/ 	.word	0x00004b70


	//   ....[18]....
        /*0584*/ 	.word	0x000053a0


	//   ....[19]....
        /*0588*/ 	.word	0x00005400


	//   ....[20]....
        /*058c*/ 	.word	0x00006450


	//   ....[21]....
        /*0590*/ 	.word	0x000071b0


	//   ....[22]....
        /*0594*/ 	.word	0x000071c0


	//   ....[23]....
        /*0598*/ 	.word	0x000071f0


	//   ....[24]....
        /*059c*/ 	.word	0x00007210


	//   ....[25]....
        /*05a0*/ 	.word	0x00008560


	//   ....[26]....
        /*05a4*/ 	.word	0x00008660


	//   ....[27]....
        /*05a8*/ 	.word	0x000086c0


	//   ....[28]....
        /*05ac*/ 	.word	0x000087a0


	//   ....[29]....
        /*05b0*/ 	.word	0x000087b0


	//   ....[30]....
        /*05b4*/ 	.word	0x00009900


	//   ....[31]....
        /*05b8*/ 	.word	0x00009940


	//   ....[32]....
        /*05bc*/ 	.word	0x00009970


	//   ....[33]....
        /*05c0*/ 	.word	0x000099a0


	//   ....[34]....
        /*05c4*/ 	.word	0x00009e20


	//   ....[35]....
        /*05c8*/ 	.word	0x00009e30


	//   ....[36]....
        /*05cc*/ 	.word	0x00009f40


	//   ....[37]....
        /*05d0*/ 	.word	0x00009f60


	//   ....[38]....
        /*05d4*/ 	.word	0x0000a760


	//   ....[39]....
        /*05d8*/ 	.word	0x0000a770


	//   ....[40]....
        /*05dc*/ 	.word	0x0000a870


	//   ....[41]....
        /*05e0*/ 	.word	0x0000a890


	//   ....[42]....
        /*05e4*/ 	.word	0x0000aa00


	//   ....[43]....
        /*05e8*/ 	.word	0x0000abd0


	//   ....[44]....
        /*05ec*/ 	.word	0x0000ac00


	//   ....[45]....
        /*05f0*/ 	.word	0x0000ac30


	//   ....[46]....
        /*05f4*/ 	.word	0x0000ac60


	//   ....[47]....
        /*05f8*/ 	.word	0x0000ac90


	//   ....[48]....
        /*05fc*/ 	.word	0x0000acc0


	//   ....[49]....
        /*0600*/ 	.word	0x0000ae10


	//   ....[50]....
        /*0604*/ 	.word	0x0000ae40


	//   ....[51]....
        /*0608*/ 	.word	0x0000ae70


	//   ....[52]....
        /*060c*/ 	.word	0x0000aea0


	//   ....[53]....
        /*0610*/ 	.word	0x0000aed0


	//   ....[54]....
        /*0614*/ 	.word	0x0000af00


	//   ....[55]....
        /*0618*/ 	.word	0x0000af90


	//   ....[56]....
        /*061c*/ 	.word	0x0000aff0


	//   ....[57]....
        /*0620*/ 	.word	0x0000b090


	//   ....[58]....
        /*0624*/ 	.word	0x0000ca20


	//   ....[59]....
        /*0628*/ 	.word	0x0000ca40


	//   ....[60]....
        /*062c*/ 	.word	0x0000caf0


	//   ....[61]....
        /*0630*/ 	.word	0x0000cb10


	//   ....[62]....
        /*0634*/ 	.word	0x0000cbb0


	//   ....[63]....
        /*0638*/ 	.word	0x0000cbd0


	//   ....[64]....
        /*063c*/ 	.word	0x0000cbe0


	//   ....[65]....
        /*0640*/ 	.word	0x0000cbf0


	//   ....[66]....
        /*0644*/ 	.word	0x0000d5b0


	//   ....[67]....
        /*0648*/ 	.word	0x0000d5c0


	//   ....[68]....
        /*064c*/ 	.word	0x0000d6b0


	//   ....[69]....
        /*0650*/ 	.word	0x0000d6c0


	//   ....[70]....
        /*0654*/ 	.word	0x0000d770


	//   ....[71]....
        /*0658*/ 	.word	0x0000d780


	//   ....[72]....
        /*065c*/ 	.word	0x0000d790


	//   ....[73]....
        /*0660*/ 	.word	0x0000d7a0


	//   ....[74]....
        /*0664*/ 	.word	0x0000d870


	//   ....[75]....
        /*0668*/ 	.word	0x0000d8b0


	//   ....[76]....
        /*066c*/ 	.word	0x0000d8c0


	//   ....[77]....
        /*0670*/ 	.word	0x0000d8e0


	//   ....[78]....
        /*0674*/ 	.word	0x0000e190


	//   ....[79]....
        /*0678*/ 	.word	0x0000e1a0


	//   ....[80]....
        /*067c*/ 	.word	0x0000e1c0


	//   ....[81]....
        /*0680*/ 	.word	0x0000e240


	//   ....[82]....
        /*0684*/ 	.word	0x0000e250


	//   ....[83]....
        /*0688*/ 	.word	0x0000e2b0


	//   ....[84]....
        /*068c*/ 	.word	0x0000e2e0


	//   ....[85]....
        /*0690*/ 	.word	0x0000e320


	//   ....[86]....
        /*0694*/ 	.word	0x0000e610


	//   ....[87]....
        /*0698*/ 	.word	0x0000e630


	//   ....[88]....
        /*069c*/ 	.word	0x0000e6d0


	//   ....[89]....
        /*06a0*/ 	.word	0x0000e6e0


	//   ....[90]....
        /*06a4*/ 	.word	0x0000e770


	//   ....[91]....
        /*06a8*/ 	.word	0x0000e780


	//   ....[92]....
        /*06ac*/ 	.word	0x0000e790


	//   ....[93]....
        /*06b0*/ 	.word	0x0000e820


	//   ....[94]....
        /*06b4*/ 	.word	0x0000ee50


	//   ....[95]....
        /*06b8*/ 	.word	0x0000ee60


	//   ....[96]....
        /*06bc*/ 	.word	0x0000eef0


	//   ....[97]....
        /*06c0*/ 	.word	0x0000ef90


	//   ....[98]....
        /*06c4*/ 	.word	0x0000efb0


	//   ....[99]....
        /*06c8*/ 	.word	0x0000f030


	//   ....[100]....
        /*06cc*/ 	.word	0x0000f050


	//   ....[101]....
        /*06d0*/ 	.word	0x0000f060


	//   ....[102]....
        /*06d4*/ 	.word	0x0000f440


	//   ....[103]....
        /*06d8*/ 	.word	0x0000f470


	//   ....[104]....
        /*06dc*/ 	.word	0x0000f4b0


	//   ....[105]....
        /*06e0*/ 	.word	0x0000f4e0


	//   ....[106]....
        /*06e4*/ 	.word	0x0000f510


	//   ....[107]....
        /*06e8*/ 	.word	0x0000f540


	//   ....[108]....
        /*06ec*/ 	.word	0x0000f570


	//   ....[109]....
        /*06f0*/ 	.word	0x0000f5a0


	//   ....[110]....
        /*06f4*/ 	.word	0x0000f720


	//   ....[111]....
        /*06f8*/ 	.word	0x0000f750


	//   ....[112]....
        /*06fc*/ 	.word	0x0000f780


	//   ....[113]....
        /*0700*/ 	.word	0x0000f7b0


	//   ....[114]....
        /*0704*/ 	.word	0x0000f7e0


	//   ....[115]....
        /*0708*/ 	.word	0x0000f810


	//   ....[116]....
        /*070c*/ 	.word	0x0000f8d0


	//   ....[117]....
        /*0710*/ 	.word	0x0000f8f0


	//   ....[118]....
        /*0714*/ 	.word	0x0000f960


	//   ....[119]....
        /*0718*/ 	.word	0x00010000


	//   ....[120]....
        /*071c*/ 	.word	0x000105a0


	//   ....[121]....
        /*0720*/ 	.word	0x00010690


	//   ....[122]....
        /*0724*/ 	.word	0x00010730


	//   ....[123]....
        /*0728*/ 	.word	0x00010790


	//   ....[124]....
        /*072c*/ 	.word	0x000108a0


	//   ....[125]....
        /*0730*/ 	.word	0x00010910


	//   ....[126]....
        /*0734*/ 	.word	0x00010a20


	//   ....[127]....
        /*0738*/ 	.word	0x00010a90


	//   ....[128]....
        /*073c*/ 	.word	0x00010b30


	//   ....[129]....
        /*0740*/ 	.word	0x00010c70


	//   ....[130]....
        /*0744*/ 	.word	0x00010cc0


	//   ....[131]....
        /*0748*/ 	.word	0x00010d30


	//   ....[132]....
        /*074c*/ 	.word	0x00010e30


	//   ....[133]....
        /*0750*/ 	.word	0x00010ea0


	//   ....[134]....
        /*0754*/ 	.word	0x00010fa0


	//   ....[135]....
        /*0758*/ 	.word	0x00011020


	//   ....[136]....
        /*075c*/ 	.word	0x000110a0


	//   ....[137]....
        /*0760*/ 	.word	0x000111a0


	//   ....[138]....
        /*0764*/ 	.word	0x000112a0


	//   ....[139]....
        /*0768*/ 	.word	0x00011300


	//   ....[140]....
        /*076c*/ 	.word	0x000113e0


	//   ....[141]....
        /*0770*/ 	.word	0x00011520


	//   ....[142]....
        /*0774*/ 	.word	0x00011600


	//   ....[143]....
        /*0778*/ 	.word	0x00011680


	//   ....[144]....
        /*077c*/ 	.word	0x00011760


	//   ....[145]....
        /*0780*/ 	.word	0x000117c0


	//   ....[146]....
        /*0784*/ 	.word	0x00011890


	//   ....[147]....
        /*0788*/ 	.word	0x000118f0


	//   ....[148]....
        /*078c*/ 	.word	0x000119d0


	//   ....[149]....
        /*0790*/ 	.word	0x00011ac0


	//   ....[150]....
        /*0794*/ 	.word	0x00011b60


	//   ....[151]....
        /*0798*/ 	.word	0x00011bc0


	//   ....[152]....
        /*079c*/ 	.word	0x00011cc0


	//   ....[153]....
        /*07a0*/ 	.word	0x00011d20


	//   ....[154]....
        /*07a4*/ 	.word	0x00011e20


	//   ....[155]....
        /*07a8*/ 	.word	0x00011e80


	//   ....[156]....
        /*07ac*/ 	.word	0x00011f50


	//   ....[157]....
        /*07b0*/ 	.word	0x000120a0


	//   ....[158]....
        /*07b4*/ 	.word	0x00012150


	//   ....[159]....
        /*07b8*/ 	.word	0x00012260


	//   ....[160]....
        /*07bc*/ 	.word	0x00012340


	//   ....[161]....
        /*07c0*/ 	.word	0x000123a0


	//   ....[162]....
        /*07c4*/ 	.word	0x00012490


	//   ....[163]....
        /*07c8*/ 	.word	0x000124f0


	//   ....[164]....
        /*07cc*/ 	.word	0x000125d0


	//   ....[165]....
        /*07d0*/ 	.word	0x00012660


	//   ....[166]....
        /*07d4*/ 	.word	0x00012700


	//   ....[167]....
        /*07d8*/ 	.word	0x00012820


	//   ....[168]....
        /*07dc*/ 	.word	0x00012890


	//   ....[169]....
        /*07e0*/ 	.word	0x00012900


	//   ....[170]....
        /*07e4*/ 	.word	0x00012970


	//   ....[171]....
        /*07e8*/ 	.word	0x000129e0


	//   ....[172]....
        /*07ec*/ 	.word	0x00012a60


	//   ....[173]....
        /*07f0*/ 	.word	0x00012af0


	//   ....[174]....
        /*07f4*/ 	.word	0x00012b80


	//   ....[175]....
        /*07f8*/ 	.word	0x00012bf0


	//   ....[176]....
        /*07fc*/ 	.word	0x00012c60


	//   ....[177]....
        /*0800*/ 	.word	0x00012cd0


	//   ....[178]....
        /*0804*/ 	.word	0x00012d50


	//   ....[179]....
        /*0808*/ 	.word	0x00012dc0


	//   ....[180]....
        /*080c*/ 	.word	0x00012e60


	//   ....[181]....
        /*0810*/ 	.word	0x00012ef0


	//   ....[182]....
        /*0814*/ 	.word	0x00013020


	//----- nvinfo : EIATTR_REG_RECONFIG
	.align		4
.L_291:
        /*0818*/ 	.byte	0x01, 0x54
	.zero		2


	//----- nvinfo : EIATTR_SYSCALL_OFFSETS
	.align		4
        /*081c*/ 	.byte	0x04, 0x46
        /*081e*/ 	.short	(.L_293 - .L_292)


	//   ....[0]....
.L_292:
        /*0820*/ 	.word	0x000016e0


	//   ....[1]....
        /*0824*/ 	.word	0x0000bf40


	//   ....[2]....
        /*0828*/ 	.word	0x0000c090


	//   ....[3]....
        /*082c*/ 	.word	0x0000c180


	//   ....[4]....
        /*0830*/ 	.word	0x0000d030


	//----- nvinfo : EIATTR_MBARRIER_INSTR_OFFSETS
	.align		4
.L_293:
        /*0834*/ 	.byte	0x04, 0x39
        /*0836*/ 	.short	(.L_295 - .L_294)


	//   ....[0]....
.L_294:
        /*0838*/ 	.word	0x00000180
        /*083c*/ 	.word	0x000000ff
        /*0840*/ 	.word	0x0002d800
        /*0844*/ 	.short	0x0100
        /*0846*/ 	.byte	0x08
	.zero		1


	//   ....[1]....
        /*0848*/ 	.word	0x00000190
        /*084c*/ 	.word	0x000000ff
        /*0850*/ 	.word	0x0002d820
        /*0854*/ 	.short	0x0100
        /*0856*/ 	.byte	0x08
	.zero		1


	//   ....[2]....
        /*0858*/ 	.word	0x00000280
        /*085c*/ 	.word	0x000000ff
        /*0860*/ 	.word	0x0002d830
        /*0864*/ 	.short	0x0100
        /*0866*/ 	.byte	0x08
	.zero		1


	//   ....[3]....
        /*0868*/ 	.word	0x00000290
        /*086c*/ 	.word	0x000000ff
        /*0870*/ 	.word	0x0002d840
        /*0874*/ 	.short	0x0100
        /*0876*/ 	.byte	0x08
	.zero		1


	//   ....[4]....
        /*0878*/ 	.word	0x000002a0
        /*087c*/ 	.word	0x000000ff
        /*0880*/ 	.word	0x0002d838
        /*0884*/ 	.short	0x0100
        /*0886*/ 	.byte	0x08
	.zero		1


	//   ....[5]....
        /*0888*/ 	.word	0x000002b0
        /*088c*/ 	.word	0x000000ff
        /*0890*/ 	.word	0x0002d848
        /*0894*/ 	.short	0x0100
        /*0896*/ 	.byte	0x08
	.zero		1


	//   ....[6]....
        /*0898*/ 	.word	0x000003e0
        /*089c*/ 	.word	0x000000ff
        /*08a0*/ 	.word	0x0002d850
        /*08a4*/ 	.short	0x0100
        /*08a6*/ 	.byte	0x08
	.zero		1


	//   ....[7]....
        /*08a8*/ 	.word	0x000003f0
        /*08ac*/ 	.word	0x000000ff
        /*08b0*/ 	.word	0x0002d860
        /*08b4*/ 	.short	0x0100
        /*08b6*/ 	.byte	0x08
	.zero		1


	//   ....[8]....
        /*08b8*/ 	.word	0x00000400
        /*08bc*/ 	.word	0x000000ff
        /*08c0*/ 	.word	0x0002d858
        /*08c4*/ 	.short	0x0100
        /*08c6*/ 	.byte	0x08
	.zero		1


	//   ....[9]....
        /*08c8*/ 	.word	0x00000410
        /*08cc*/ 	.word	0x000000ff
        /*08d0*/ 	.word	0x0002d868
        /*08d4*/ 	.short	0x0100
        /*08d6*/ 	.byte	0x08
	.zero		1


	//   ....[10]....
        /*08d8*/ 	.word	0x00000500
        /*08dc*/ 	.word	0x000000ff
        /*08e0*/ 	.word	0x0002d870
        /*08e4*/ 	.short	0x0100
        /*08e6*/ 	.byte	0x06
	.zero		1


	//   ....[11]....
        /*08e8*/ 	.word	0x00000510
        /*08ec*/ 	.word	0x000000ff
        /*08f0*/ 	.word	0x0002d880
        /*08f4*/ 	.short	0x0100
        /*08f6*/ 	.byte	0x06
	.zero		1


	//   ....[12]....
        /*08f8*/ 	.word	0x00000520
        /*08fc*/ 	.word	0x000000ff
        /*0900*/ 	.word	0x0002d878
        /*0904*/ 	.short	0x0100
        /*0906*/ 	.byte	0x06
	.zero		1


	//   ....[13]....
        /*0908*/ 	.word	0x00000530
        /*090c*/ 	.word	0x000000ff
        /*0910*/ 	.word	0x0002d888
        /*0914*/ 	.short	0x0100
        /*0916*/ 	.byte	0x06
	.zero		1


	//   ....[14]....
        /*0918*/ 	.word	0x00000660
        /*091c*/ 	.word	0x000000ff
        /*0920*/ 	.word	0x0002d890
        /*0924*/ 	.short	0x0100
        /*0926*/ 	.byte	0x08
	.zero		1


	//   ....[15]....
        /*0928*/ 	.word	0x00000670
        /*092c*/ 	.word	0x000000ff
        /*0930*/ 	.word	0x0002d8a0
        /*0934*/ 	.short	0x0100
        /*0936*/ 	.byte	0x08
	.zero		1


	//   ....[16]....
        /*0938*/ 	.word	0x00000680
        /*093c*/ 	.word	0x000000ff
        /*0940*/ 	.word	0x0002d898
        /*0944*/ 	.short	0x0100
        /*0946*/ 	.byte	0x08
	.zero		1


	//   ....[17]....
        /*0948*/ 	.word	0x00000690
        /*094c*/ 	.word	0x000000ff
        /*0950*/ 	.word	0x0002d8a8
        /*0954*/ 	.short	0x0100
        /*0956*/ 	.byte	0x08
	.zero		1


	//   ....[18]....
        /*0958*/ 	.word	0x000007c0
        /*095c*/ 	.word	0x000000ff
        /*0960*/ 	.word	0x0002d8b0
        /*0964*/ 	.short	0x0100
        /*0966*/ 	.byte	0x08
	.zero		1


	//   ....[19]....
        /*0968*/ 	.word	0x000007d0
        /*096c*/ 	.word	0x000000ff
        /*0970*/ 	.word	0x0002d8c0
        /*0974*/ 	.short	0x0100
        /*0976*/ 	.byte	0x08
	.zero		1


	//   ....[20]....
        /*0978*/ 	.word	0x000007e0
        /*097c*/ 	.word	0x000000ff
        /*0980*/ 	.word	0x0002d8b8
        /*0984*/ 	.short	0x0100
        /*0986*/ 	.byte	0x08
	.zero		1


	//   ....[21]....
        /*0988*/ 	.word	0x000007f0
        /*098c*/ 	.word	0x000000ff
        /*0990*/ 	.word	0x0002d8c8
        /*0994*/ 	.short	0x0100
        /*0996*/ 	.byte	0x08
	.zero		1


	//   ....[22]....
        /*0998*/ 	.word	0x00001740
        /*099c*/ 	.word	0x000000ff
        /*09a0*/ 	.word	0x0002d800
        /*09a4*/ 	.short	0x010a
        /*09a6*/ 	.byte	0x28
	.zero		1


	//   ....[23]....
        /*09a8*/ 	.word	0x000017b0
        /*09ac*/ 	.word	0x00000003
        /*09b0*/ 	.word	0x0002d830
        /*09b4*/ 	.short	0x010a
        /*09b6*/ 	.byte	0x3f
	.zero		1


	//   ....[24]....
        /*09b8*/ 	.word	0x000017f0
        /*09bc*/ 	.word	0x00000003
        /*09c0*/ 	.word	0x0002d830
        /*09c4*/ 	.short	0x010a
        /*09c6*/ 	.byte	0x3f
	.zero		1


	//   ....[25]....
        /*09c8*/ 	.word	0x00002410
        /*09cc*/ 	.word	0x000000ff
        /*09d0*/ 	.word	0x00000000
        /*09d4*/ 	.short	0x0101
        /*09d6*/ 	.byte	0x06
	.zero		1


	//   ....[26]....
        /*09d8*/ 	.word	0x00003b40
        /*09dc*/ 	.word	0x000000ff
        /*09e0*/ 	.word	0x0002d830
        /*09e4*/ 	.short	0x010a
        /*09e6*/ 	.byte	0x07
	.zero		1


	//   ....[27]....
        /*09e8*/ 	.word	0x00003b80
        /*09ec*/ 	.word	0x000000ff
        /*09f0*/ 	.word	0x0002d830
        /*09f4*/ 	.short	0x010a
        /*09f6*/ 	.byte	0x07
	.zero		1


	//   ....[28]....
        /*09f8*/ 	.word	0x00003e60
        /*09fc*/ 	.word	0x000000ff
        /*0a00*/ 	.word	0x0002d850
        /*0a04*/ 	.short	0x010a
        /*0a06*/ 	.byte	0x07
	.zero		1


	//   ....[29]....
        /*0a08*/ 	.word	0x00003ea0
        /*0a0c*/ 	.word	0x000000ff
        /*0a10*/ 	.word	0x0002d850
        /*0a14*/ 	.short	0x010a
        /*0a16*/ 	.byte	0x07
	.zero		1


	//   ....[30]....
        /*0a18*/ 	.word	0x00004390
        /*0a1c*/ 	.word	0x000000ff
        /*0a20*/ 	.word	0x00000000
        /*0a24*/ 	.short	0x0101
        /*0a26*/ 	.byte	0x07
	.zero		1


	//   ....[31]....
        /*0a28*/ 	.word	0x00005ef0
        /*0a2c*/ 	.word	0x000000ff
        /*0a30*/ 	.word	0x00000000
        /*0a34*/ 	.short	0x0101
        /*0a36*/ 	.byte	0x06
	.zero		1


	//   ....[32]....
        /*0a38*/ 	.word	0x00006590
        /*0a3c*/ 	.word	0x000000ff
        /*0a40*/ 	.word	0x0002d830
        /*0a44*/ 	.short	0x010a
        /*0a46*/ 	.byte	0x07
	.zero		1


	//   ....[33]....
        /*0a48*/ 	.word	0x000065d0
        /*0a4c*/ 	.word	0x000000ff
        /*0a50*/ 	.word	0x0002d830
        /*0a54*/ 	.short	0x010a
        /*0a56*/ 	.byte	0x07
	.zero		1


	//   ....[34]....
        /*0a58*/ 	.word	0x000068b0
        /*0a5c*/ 	.word	0x000000ff
        /*0a60*/ 	.word	0x0002d850
        /*0a64*/ 	.short	0x010a
        /*0a66*/ 	.byte	0x07
	.zero		1


	//   ....[35]....
        /*0a68*/ 	.word	0x000068f0
        /*0a6c*/ 	.word	0x000000ff
        /*0a70*/ 	.word	0x0002d850
        /*0a74*/ 	.short	0x010a
        /*0a76*/ 	.byte	0x07
	.zero		1


	//   ....[36]....
        /*0a78*/ 	.word	0x00006e20
        /*0a7c*/ 	.word	0x000000ff
        /*0a80*/ 	.word	0x00000000
        /*0a84*/ 	.short	0x0101
        /*0a86*/ 	.byte	0x07
	.zero		1


	//   ....[37]....
        /*0a88*/ 	.word	0x00008000
        /*0a8c*/ 	.word	0x000000ff
        /*0a90*/ 	.word	0x00000000
        /*0a94*/ 	.short	0x0101
        /*0a96*/ 	.byte	0x06
	.zero		1


	//   ....[38]....
        /*0a98*/ 	.word	0x000085d0
        /*0a9c*/ 	.word	0x000000ff
        /*0aa0*/ 	.word	0x0002d850
        /*0aa4*/ 	.short	0x010a
        /*0aa6*/ 	.byte	0x04
	.zero		1


	//   ....[39]....
        /*0aa8*/ 	.word	0x00008610
        /*0aac*/ 	.word	0x000000ff
        /*0ab0*/ 	.word	0x0002d850
        /*0ab4*/ 	.short	0x010a
        /*0ab6*/ 	.byte	0x04
	.zero		1


	//   ....[40]....
        /*0ab8*/ 	.word	0x00008c80
        /*0abc*/ 	.word	0x000000ff
        /*0ac0*/ 	.word	0x00000000
        /*0ac4*/ 	.short	0x0101
        /*0ac6*/ 	.byte	0x04
	.zero		1


	//   ....[41]....
        /*0ac8*/ 	.word	0x00009e40
        /*0acc*/ 	.word	0x000000ff
        /*0ad0*/ 	.word	0x00000000
        /*0ad4*/ 	.short	0x0101
        /*0ad6*/ 	.byte	0x04
	.zero		1


	//   ....[42]....
        /*0ad8*/ 	.word	0x0000c780
        /*0adc*/ 	.word	0x00000002
        /*0ae0*/ 	.word	0x0002d840
        /*0ae4*/ 	.short	0x010a
        /*0ae6*/ 	.byte	0x3f
	.zero		1


	//   ....[43]....
        /*0ae8*/ 	.word	0x0000cd30
        /*0aec*/ 	.word	0x00000002
        /*0af0*/ 	.word	0x0002d830
        /*0af4*/ 	.short	0x0107
        /*0af6*/ 	.byte	0x3f
	.zero		1


	//   ....[44]....
        /*0af8*/ 	.word	0x0000ce10
        /*0afc*/ 	.word	0x00000002
        /*0b00*/ 	.word	0x0002d830
        /*0b04*/ 	.short	0x0101
        /*0b06*/ 	.byte	0x3f
	.zero		1


	//   ....[45]....
        /*0b08*/ 	.word	0x0000da20
        /*0b0c*/ 	.word	0x00000017
        /*0b10*/ 	.word	0x0002d800
        /*0b14*/ 	.short	0x0107
        /*0b16*/ 	.byte	0x3f
	.zero		1


	//   ....[46]....
        /*0b18*/ 	.word	0x0000db10
        /*0b1c*/ 	.word	0x00000017
        /*0b20*/ 	.word	0x0002d800
        /*0b24*/ 	.short	0x0101
        /*0b26*/ 	.byte	0x3f
	.zero		1


	//   ....[47]....
        /*0b28*/ 	.word	0x0000db30
        /*0b2c*/ 	.word	0x00000017
        /*0b30*/ 	.word	0x0002d820
        /*0b34*/ 	.short	0x010a
        /*0b36*/ 	.byte	0x3f
	.zero		1


	//   ....[48]....
        /*0b38*/ 	.word	0x0000df40
        /*0b3c*/ 	.word	0x00000005
        /*0b40*/ 	.word	0x0002d840
        /*0b44*/ 	.short	0x010a
        /*0b46*/ 	.byte	0x3f
	.zero		1


	//   ....[49]....
        /*0b48*/ 	.word	0x0000e3d0
        /*0b4c*/ 	.word	0x00000005
        /*0b50*/ 	.word	0x0002d830
        /*0b54*/ 	.short	0x0107
        /*0b56*/ 	.byte	0x3f
	.zero		1


	//   ....[50]....
        /*0b58*/ 	.word	0x0000e490
        /*0b5c*/ 	.word	0x00000005
        /*0b60*/ 	.word	0x0002d830
        /*0b64*/ 	.short	0x0101
        /*0b66*/ 	.byte	0x3f
	.zero		1


	//   ....[51]....
        /*0b68*/ 	.word	0x0000e4f0
        /*0b6c*/ 	.word	0x00000005
        /*0b70*/ 	.word	0x0002d860
        /*0b74*/ 	.short	0x010a
        /*0b76*/ 	.byte	0x3f
	.zero		1


	//   ....[52]....
        /*0b78*/ 	.word	0x0000ea10
        /*0b7c*/ 	.word	0x00000005
        /*0b80*/ 	.word	0x0002d850
        /*0b84*/ 	.short	0x0107
        /*0b86*/ 	.byte	0x3f
	.zero		1


	//   ....[53]....
        /*0b88*/ 	.word	0x0000eb10
        /*0b8c*/ 	.word	0x00000005
        /*0b90*/ 	.word	0x0002d850
        /*0b94*/ 	.short	0x0101
        /*0b96*/ 	.byte	0x3f
	.zero		1


	//   ....[54]....
        /*0b98*/ 	.word	0x0000ed10
        /*0b9c*/ 	.word	0x00000000
        /*0ba0*/ 	.word	0x0002d860
        /*0ba4*/ 	.short	0x010a
        /*0ba6*/ 	.byte	0x3f
	.zero		1


	//   ....[55]....
        /*0ba8*/ 	.word	0x0000f190
        /*0bac*/ 	.word	0x00000000
        /*0bb0*/ 	.word	0x0002d850
        /*0bb4*/ 	.short	0x0107
        /*0bb6*/ 	.byte	0x3f
	.zero		1


	//   ....[56]....
        /*0bb8*/ 	.word	0x0000f260
        /*0bbc*/ 	.word	0x00000000
        /*0bc0*/ 	.word	0x0002d850
        /*0bc4*/ 	.short	0x0101
        /*0bc6*/ 	.byte	0x3f
	.zero		1


	//   ....[57]....
        /*0bc8*/ 	.word	0x0000ff80
        /*0bcc*/ 	.word	0x00000005
        /*0bd0*/ 	.word	0x0002d820
        /*0bd4*/ 	.short	0x010a
        /*0bd6*/ 	.byte	0x3f
	.zero		1


	//   ....[58]....
        /*0bd8*/ 	.word	0x00010100
        /*0bdc*/ 	.word	0x00000003
        /*0be0*/ 	.word	0x0002d840
        /*0be4*/ 	.short	0x010a
        /*0be6*/ 	.byte	0x3f
	.zero		1


	//   ....[59]....
        /*0be8*/ 	.word	0x000101a0
        /*0bec*/ 	.word	0x00000005
        /*0bf0*/ 	.word	0x0002d840
        /*0bf4*/ 	.short	0x010a
        /*0bf6*/ 	.byte	0x3f
	.zero		1


	//   ....[60]....
        /*0bf8*/ 	.word	0x000101e0
        /*0bfc*/ 	.word	0x00000003
        /*0c00*/ 	.word	0x0002d860
        /*0c04*/ 	.short	0x010a
        /*0c06*/ 	.byte	0x3f
	.zero		1


	//   ....[61]....
        /*0c08*/ 	.word	0x00010220
        /*0c0c*/ 	.word	0x00000005
        /*0c10*/ 	.word	0x0002d860
        /*0c14*/ 	.short	0x010a
        /*0c16*/ 	.byte	0x3f
	.zero		1


	//   ....[62]....
        /*0c18*/ 	.word	0x00010290
        /*0c1c*/ 	.word	0x00000003
        /*0c20*/ 	.word	0x0002d800
        /*0c24*/ 	.short	0x010a
        /*0c26*/ 	.byte	0x3f
	.zero		1


	//   ....[63]....
        /*0c28*/ 	.word	0x000102e0
        /*0c2c*/ 	.word	0x00000003
        /*0c30*/ 	.word	0x0002d830
        /*0c34*/ 	.short	0x010a
        /*0c36*/ 	.byte	0x3f
	.zero		1


	//   ....[64]....
        /*0c38*/ 	.word	0x00010340
        /*0c3c*/ 	.word	0x00000005
        /*0c40*/ 	.word	0x0002d830
        /*0c44*/ 	.short	0x010a
        /*0c46*/ 	.byte	0x3f
	.zero		1


	//   ....[65]....
        /*0c48*/ 	.word	0x000103a0
        /*0c4c*/ 	.word	0x00000005
        /*0c50*/ 	.word	0x0002d850
        /*0c54*/ 	.short	0x010a
        /*0c56*/ 	.byte	0x3f
	.zero		1


	//   ....[66]....
        /*0c58*/ 	.word	0x00010400
        /*0c5c*/ 	.word	0x00000005
        /*0c60*/ 	.word	0x0002d830
        /*0c64*/ 	.short	0x010a
        /*0c66*/ 	.byte	0x3f
	.zero		1


	//   ....[67]....
        /*0c68*/ 	.word	0x00010460
        /*0c6c*/ 	.word	0x00000005
        /*0c70*/ 	.word	0x0002d850
        /*0c74*/ 	.short	0x010a
        /*0c76*/ 	.byte	0x3f
	.zero		1


	//   ....[68]....
        /*0c78*/ 	.word	0x000104c0
        /*0c7c*/ 	.word	0x00000008
        /*0c80*/ 	.word	0x0002d850
        /*0c84*/ 	.short	0x010a
        /*0c86*/ 	.byte	0x3f
	.zero		1


	//   ....[69]....
        /*0c88*/ 	.word	0x000105e0
        /*0c8c*/ 	.word	0x00000002
        /*0c90*/ 	.word	0x0002d840
        /*0c94*/ 	.short	0x010a
        /*0c96*/ 	.byte	0x3f
	.zero		1


	//   ....[70]....
        /*0c98*/ 	.word	0x00011420
        /*0c9c*/ 	.word	0x00000017
        /*0ca0*/ 	.word	0x0002d820
        /*0ca4*/ 	.short	0x010a
        /*0ca6*/ 	.byte	0x3f
	.zero		1


	//   ....[71]....
        /*0ca8*/ 	.word	0x00011470
        /*0cac*/ 	.word	0x00000005
        /*0cb0*/ 	.word	0x0002d840
        /*0cb4*/ 	.short	0x010a
        /*0cb6*/ 	.byte	0x3f
	.zero		1


	//   ....[72]....
        /*0cb8*/ 	.word	0x00011a10
        /*0cbc*/ 	.word	0x00000005
        /*0cc0*/ 	.word	0x0002d860
        /*0cc4*/ 	.short	0x010a
        /*0cc6*/ 	.byte	0x3f
	.zero		1


	//   ....[73]....
        /*0cc8*/ 	.word	0x00011ff0
        /*0ccc*/ 	.word	0x00000000
        /*0cd0*/ 	.word	0x0002d860
        /*0cd4*/ 	.short	0x010a
        /*0cd6*/ 	.byte	0x3f
	.zero		1


	//   ....[74]....
        /*0cd8*/ 	.word	0x00012f40
        /*0cdc*/ 	.word	0x00000005
        /*0ce0*/ 	.word	0x0002d820
        /*0ce4*/ 	.short	0x010a
        /*0ce6*/ 	.byte	0x3f
	.zero		1


	//   ....[75]....
        /*0ce8*/ 	.word	0x000130e0
        /*0cec*/ 	.word	0x00000003
        /*0cf0*/ 	.word	0x0002d840
        /*0cf4*/ 	.short	0x010a
        /*0cf6*/ 	.byte	0x3f
	.zero		1


	//   ....[76]....
        /*0cf8*/ 	.word	0x00013130
        /*0cfc*/ 	.word	0x00000005
        /*0d00*/ 	.word	0x0002d840
        /*0d04*/ 	.short	0x010a
        /*0d06*/ 	.byte	0x3f
	.zero		1


	//   ....[77]....
        /*0d08*/ 	.word	0x00013180
        /*0d0c*/ 	.word	0x00000003
        /*0d10*/ 	.word	0x0002d860
        /*0d14*/ 	.short	0x010a
        /*0d16*/ 	.byte	0x3f
	.zero		1


	//----- nvinfo : EIATTR_NUM_MBARRIERS
	.align		4
.L_295:
        /*0d18*/ 	.byte	0x03, 0x38
        /*0d1a*/ 	.short	0x0016


	//----- nvinfo : EIATTR_EXIT_INSTR_OFFSETS
	.align		4
        /*0d1c*/ 	.byte	0x04, 0x1c
        /*0d1e*/ 	.short	(.L_297 - .L_296)


	//   ....[0]....
.L_296:
        /*0d20*/ 	.word	0x000009a0


	//   ....[1]....
        /*0d24*/ 	.word	0x0000a9b0


	//   ....[2]....
        /*0d28*/ 	.word	0x00010270


	//----- nvinfo : EIATTR_MAX_THREADS
	.align		4
.L_297:
        /*0d2c*/ 	.byte	0x04, 0x05
        /*0d2e*/ 	.short	(.L_299 - .L_298)
.L_298:
        /*0d30*/ 	.word	0x00000200
        /*0d34*/ 	.word	0x00000001
        /*0d38*/ 	.word	0x00000001


	//----- nvinfo : EIATTR_CRS_STACK_SIZE
	.align		4
.L_299:
        /*0d3c*/ 	.byte	0x04, 0x1e
        /*0d3e*/ 	.short	(.L_301 - .L_300)
.L_300:
        /*0d40*/ 	.word	0x00000000


	//----- nvinfo : EIATTR_CBANK_PARAM_SIZE
	.align		4
.L_301:
        /*0d44*/ 	.byte	0x03, 0x19
        /*0d46*/ 	.short	0x0af0


	//----- nvinfo : EIATTR_PARAM_CBANK
	.align		4
        /*0d48*/ 	.byte	0x04, 0x0a
        /*0d4a*/ 	.short	(.L_303 - .L_302)
	.align		4
.L_302:
        /*0d4c*/ 	.word	index@(.nv.constant0._ZN7cutlass13device_kernelIN5flash11enable_sm90INS1_16FlashAttnFwdSm90INS1_25CollectiveMainloopFwdSm90ILi2EN4cute5tupleIJNS5_1CILi1EEES8_S8_EEENS6_IJNS7_ILi192EEENS7_ILi128EEENS7_ILi96EEEEEELi96ENS_10bfloat16_tEfNS_4arch4Sm90ELb1ELb0ELb0ELb1ELb1ELb0ELb0ELb0ELb1ELb1ELb0ELb0EEENS1_21CollectiveEpilogueFwdINS6_IJSA_SC_SB_EEES9_SE_SG_Li384ELb1ELb1ELb0ELb0EEENS1_36VarlenDynamicPersistentTileSchedulerILi192ELi128ELi384ELi128ELb0ELb1ELb1ELb1ELb1ELb1EEEEEEEEEvNT_6ParamsE)
        /*0d50*/ 	.short	0x0210
        /*0d52*/ 	.short	0x0af0


	//----- nvinfo : EIATTR_SW_WAR
	.align		4
.L_303:
        /*0d54*/ 	.byte	0x04, 0x36
        /*0d56*/ 	.short	(.L_305 - .L_304)
.L_304:
        /*0d58*/ 	.word	0x00000008
.L_305:


//--------------------- .nv.info._ZN7cutlass13device_kernelIN5flash11enable_sm90INS1_16FlashAttnFwdSm90INS1_25CollectiveMainloopFwdSm90ILi2EN4cute5tupleIJNS5_1CILi1EEES8_S8_EEENS6_IJNS7_ILi192EEENS7_ILi128EEENS7_ILi96EEEEEELi96ENS_10bfloat16_tEfNS_4arch4Sm90ELb1ELb0ELb0ELb1ELb1ELb1ELb0ELb0ELb1ELb1ELb0ELb0EEENS1_21CollectiveEpilogueFwdINS6_IJSA_SC_SB_EEES9_SE_SG_Li384ELb1ELb1ELb0ELb0EEENS1_36VarlenDynamicPersistentTileSchedulerILi192ELi128ELi384ELi128ELb0ELb1ELb1ELb1ELb1ELb1EEEEEEEEEvNT_6ParamsE --------------------------
	.section	.nv.info._ZN7cutlass13device_kernelIN5flash11enable_sm90INS1_16FlashAttnFwdSm90INS1_25CollectiveMainloopFwdSm90ILi2EN4cute5tupleIJNS5_1CILi1EEES8_S8_EEENS6_IJNS7_ILi192EEENS7_ILi128EEENS7_ILi96EEEEEELi96ENS_10bfloat16_tEfNS_4arch4Sm90ELb1ELb0ELb0ELb1ELb1ELb1ELb0ELb0ELb1ELb1ELb0ELb0EEENS1_21CollectiveEpilogueFwdINS6_IJSA_SC_SB_EEES9_SE_SG_Li384ELb1ELb1ELb0ELb0EEENS1_36VarlenDynamicPersistentTileSchedulerILi192ELi128ELi384ELi128ELb0ELb1ELb1ELb1ELb1ELb1EEEEEEEEEvNT_6ParamsE,"",@"SHT_CUDA_INFO"
	.sectionflags	@""
	.align	4


	//----- nvinfo : EIATTR_CUDA_API_VERSION
	.align		4
        /*0000*/ 	.byte	0x04, 0x37
        /*0002*/ 	.short	(.L_307 - .L_306)
.L_306:
        /*0004*/ 	.word	0x00000082


	//----- nvinfo : EIATTR_KPARAM_INFO
	.align		4
.L_307:
        /*0008*/ 	.byte	0x04, 0x17
        /*000a*/ 	.short	(.L_309 - .L_308)
.L_308:
        /*000c*/ 	.word	0x00000000
        /*0010*/ 	.short	0x0000
        /*0012*/ 	.short	0x0070
        /*0014*/ 	.byte	0x00, 0xf0, 0x01, 0x2a


	//----- nvinfo : EIATTR_SPARSE_MMA_MASK
	.align		4
.L_309:
        /*0018*/ 	.byte	0x03, 0x50
        /*001a*/ 	.short	0x0000


	//----- nvinfo : EIATTR_MAXREG_COUNT
	.align		4
        /*001c*/ 	.byte	0x03, 0x1b
        /*001e*/ 	.short	0x0080


	//----- nvinfo : EIATTR_NUM_BARRIERS
	.align		4
        /*0020*/ 	.byte	0x02, 0x4c
        /*0022*/ 	.byte	0x10
	.zero		1


	//----- nvinfo : EIATTR_EXTERNS
	.align		4
        /*0024*/ 	.byte	0x04, 0x0f
        /*0026*/ 	.short	(.L_311 - .L_310)


	//   ....[0]....
	.align		4
.L_310:
        /*0028*/ 	.word	index@(__assertfail)


	//----- nvinfo : EIATTR_ANNOTATIONS
	.align		4
.L_311:
        /*002c*/ 	.byte	0x04, 0x55
        /*002e*/ 	.short	(.L_313 - .L_312)


	//   ....[0]....
.L_312:
        /* <DEDUP_REMOVED lines=102> */


	//----- nvinfo : EIATTR_MERCURY_ISA_VERSION
	.align		4
.L_313:
        /*0680*/ 	.byte	0x03, 0x5f
        /*0682*/ 	.short	0x0101


	//----- nvinfo : EIATTR_UNUSED_LOAD_BYTE_OFFSET
	.align		4
        /*0684*/ 	.byte	0x04, 0x44
        /*0686*/ 	.short	(.L_315 - .L_314)


	//   ....[0]....
.L_314:
        /*0688*/ 	.word	0x00000a90
        /*068c*/ 	.word	0x0000fff0


	//   ....[1]....
        /*0690*/ 	.word	0x00013f70
        /*0694*/ 	.word	0x0000fff0


	//----- nvinfo : EIATTR_INT_WARP_WIDE_INSTR_OFFSETS
	.align		4
.L_315:
        /*0698*/ 	.byte	0x04, 0x31
        /*069a*/ 	.short	(.L_317 - .L_316)


	//   ....[0]....
.L_316:
        /*069c*/ 	.word	0x00000130


	//   ....[1]....
        /*06a0*/ 	.word	0x00000170


	//   ....[2]....
        /*06a4*/ 	.word	0x000001e0


	//   ....[3]....
        /*06a8*/ 	.word	0x00018740


	//   ....[4]....
        /*06ac*/ 	.word	0x000187d0


	//   ....[5]....
        /*06b0*/ 	.word	0x0001b4e0


	//   ....[6]....
        /*06b4*/ 	.word	0x0001b570


	//----- nvinfo : EIATTR_COOP_GROUP_MASK_REGIDS
	.align		4
.L_317:
        /*06b8*/ 	.byte	0x04, 0x29
        /*06ba*/ 	.short	(.L_319 - .L_318)


	//   ....[0]....
.L_318:
        /*06bc*/ 	.word	0xffffffff


	//   ....[1]....
        /*06c0*/ 	.word	0xffffffff


	//   ....[2]....
        /*06c4*/ 	.word	0xffffffff


	//   ....[3]....
        /*06c8*/ 	.word	0xffffffff


	//   ....[4]....
        /*06cc*/ 	.word	0xffffffff


	//   ....[5]....
        /*06d0*/ 	.word	0xffffffff


	//   ....[6]....
        /*06d4*/ 	.word	0xffffffff


	//   ....[7]....
        /*06d8*/ 	.word	0xffffffff


	//   ....[8]....
        /*06dc*/ 	.word	0xffffffff


	//   ....[9]....
        /*06e0*/ 	.word	0xffffffff


	//   ....[10]....
        /*06e4*/ 	.word	0xffffffff


	//   ....[11]....
        /*06e8*/ 	.word	0xffffffff


	//   ....[12]....
        /*06ec*/ 	.word	0xffffffff


	//   ....[13]....
        /*06f0*/ 	.word	0xffffffff


	//   ....[14]....
        /*06f4*/ 	.word	0xffffffff


	//   ....[15]....
        /*06f8*/ 	.word	0xffffffff


	//   ....[16]....
        /*06fc*/ 	.word	0xffffffff


	//   ....[17]....
        /*0700*/ 	.word	0xffffffff


	//   ....[18]....
        /*0704*/ 	.word	0xffffffff


	//   ....[19]....
        /*0708*/ 	.word	0xffffffff


	//   ....[20]....
        /*070c*/ 	.word	0xffffffff


	//   ....[21]....
        /*0710*/ 	.word	0xffffffff


	//   ....[22]....
        /*0714*/ 	.word	0xffffffff


	//   ....[23]....
        /*0718*/ 	.word	0xffffffff


	//   ....[24]....
        /*071c*/ 	.word	0xffffffff


	//   ....[25]....
        /*0720*/ 	.word	0xffffffff


	//   ....[26]....
        /*0724*/ 	.word	0xffffffff


	//   ....[27]....
        /*0728*/ 	.word	0xffffffff


	//   ....[28]....
        /*072c*/ 	.word	0xffffffff


	//   ....[29]....
        /*0730*/ 	.word	0xffffffff


	//   ....[30]....
        /*0734*/ 	.word	0xffffffff


	//   ....[31]....
        /*0738*/ 	.word	0xffffffff


	//   ....[32]....
        /*073c*/ 	.word	0xffffffff


	//   ....[33]....
        /*0740*/ 	.word	0xffffffff


	//   ....[34]....
        /*0744*/ 	.word	0xffffffff


	//   ....[35]....
        /*0748*/ 	.word	0xffffffff


	//   ....[36]....
        /*074c*/ 	.word	0xffffffff


	//   ....[37]....
        /*0750*/ 	.word	0xffffffff


	//   ....[38]....
        /*0754*/ 	.word	0xffffffff


	//   ....[39]....
        /*0758*/ 	.word	0xffffffff


	//   ....[40]....
        /*075c*/ 	.word	0xffffffff


	//   ....[41]....
        /*0760*/ 	.word	0xffffffff


	//   ....[42]....
        /*0764*/ 	.word	0xffffffff


	//   ....[43]....
        /*0768*/ 	.word	0xffffffff


	//   ....[44]....
        /*076c*/ 	.word	0xffffffff


	//   ....[45]....
        /*0770*/ 	.word	0xffffffff


	//   ....[46]....
        /*0774*/ 	.word	0xffffffff


	//   ....[47]....
        /*0778*/ 	.word	0xffffffff


	//   ....[48]....
        /*077c*/ 	.word	0xffffffff


	//   ....[49]....
        /*0780*/ 	.word	0xffffffff


	//   ....[50]....
        /*0784*/ 	.word	0xffffffff


	//   ....[51]....
        /*0788*/ 	.word	0xffffffff


	//   ....[52]....
        /*078c*/ 	.word	0xffffffff


	//   ....[53]....
        /*0790*/ 	.word	0xffffffff


	//   ....[54]....
        /*0794*/ 	.word	0xffffffff


	//   ....[55]....
        /*0798*/ 	.word	0xffffffff


	//   ....[56]....
        /*079c*/ 	.word	0xffffffff


	//   ....[57]....
        /*07a0*/ 	.word	0xffffffff


	//   ....[58]....
        /*07a4*/ 	.word	0xffffffff


	//   ....[59]....
        /*07a8*/ 	.word	0xffffffff


	//   ....[60]....
        /*07ac*/ 	.word	0xffffffff


	//   ....[61]....
        /*07b0*/ 	.word	0xffffffff


	//   ....[62]....
        /*07b4*/ 	.word	0xffffffff


	//   ....[63]....
        /*07b8*/ 	.word	0xffffffff


	//   ....[64]....
        /*07bc*/ 	.word	0xffffffff


	//   ....[65]....
        /*07c0*/ 	.word	0xffffffff


	//   ....[66]....
        /*07c4*/ 	.word	0xffffffff


	//   ....[67]....
        /*07c8*/ 	.word	0xffffffff


	//   ....[68]....
        /*07cc*/ 	.word	0xffffffff


	//   ....[69]....
        /*07d0*/ 	.word	0xffffffff


	//   ....[70]....
        /*07d4*/ 	.word	0xffffffff


	//   ....[71]....
        /*07d8*/ 	.word	0xffffffff


	//   ....[72]....
        /*07dc*/ 	.word	0xffffffff


	//   ....[73]....
        /*07e0*/ 	.word	0xffffffff


	//   ....[74]....
        /*07e4*/ 	.word	0xffffffff


	//   ....[75]....
        /*07e8*/ 	.word	0xffffffff


	//   ....[76]....
        /*07ec*/ 	.word	0xffffffff


	//   ....[77]....
        /*07f0*/ 	.word	0xffffffff


	//   ....[78]....
        /*07f4*/ 	.word	0xffffffff


	//   ....[79]....
        /*07f8*/ 	.word	0xffffffff


	//   ....[80]....
        /*07fc*/ 	.word	0xffffffff


	//   ....[81]....
        /*0800*/ 	.word	0xffffffff


	//   ....[82]....
        /*0804*/ 	.word	0xffffffff


	//   ....[83]....
        /*0808*/ 	.word	0xffffffff


	//   ....[84]....
        /*080c*/ 	.word	0xffffffff


	//   ....[85]....
        /*0810*/ 	.word	0xffffffff


	//   ....[86]....
        /*0814*/ 	.word	0xffffffff


	//   ....[87]....
        /*0818*/ 	.word	0xffffffff


	//   ....[88]....
        /*081c*/ 	.word	0xffffffff


	//   ....[89]....
        /*0820*/ 	.word	0xffffffff


	//   ....[90]....
        /*0824*/ 	.word	0xffffffff


	//   ....[91]....
        /*0828*/ 	.word	0xffffffff


	//   ....[92]....
        /*082c*/ 	.word	0xffffffff


	//   ....[93]....
        /*0830*/ 	.word	0xffffffff


	//   ....[94]....
        /*0834*/ 	.word	0xffffffff


	//   ....[95]....
        /*0838*/ 	.word	0xffffffff


	//   ....[96]....
        /*083c*/ 	.word	0xffffffff


	//   ....[97]....
        /*0840*/ 	.word	0xffffffff


	//   ....[98]....
        /*0844*/ 	.word	0xffffffff


	//   ....[99]....
        /*0848*/ 	.word	0xffffffff


	//   ....[100]....
        /*084c*/ 	.word	0xffffffff


	//   ....[101]....
        /*0850*/ 	.word	0xffffffff


	//   ....[102]....
        /*0854*/ 	.word	0xffffffff


	//   ....[103]....
        /*0858*/ 	.word	0xffffffff


	//   ....[104]....
        /*085c*/ 	.word	0xffffffff


	//   ....[105]....
        /*0860*/ 	.word	0xffffffff


	//   ....[106]....
        /*0864*/ 	.word	0xffffffff


	//   ....[107]....
        /*0868*/ 	.word	0xffffffff


	//   ....[108]....
        /*086c*/ 	.word	0xffffffff


	//   ....[109]....
        /*0870*/ 	.word	0xffffffff


	//   ....[110]....
        /*0874*/ 	.word	0xffffffff


	//   ....[111]....
        /*0878*/ 	.word	0xffffffff


	//   ....[112]....
        /*087c*/ 	.word	0xffffffff


	//   ....[113]....
        /*0880*/ 	.word	0xffffffff


	//   ....[114]....
        /*0884*/ 	.word	0xffffffff


	//   ....[115]....
        /*0888*/ 	.word	0xffffffff


	//   ....[116]....
        /*088c*/ 	.word	0xffffffff


	//   ....[117]....
        /*0890*/ 	.word	0xffffffff


	//   ....[118]....
        /*0894*/ 	.word	0xffffffff


	//   ....[119]....
        /*0898*/ 	.word	0xffffffff


	//   ....[120]....
        /*089c*/ 	.word	0xffffffff


	//   ....[121]....
        /*08a0*/ 	.word	0xffffffff


	//   ....[122]....
        /*08a4*/ 	.word	0xffffffff


	//   ....[123]....
        /*08a8*/ 	.word	0xffffffff


	//   ....[124]....
        /*08ac*/ 	.word	0xffffffff


	//   ....[125]....
        /*08b0*/ 	.word	0xffffffff


	//   ....[126]....
        /*08b4*/ 	.word	0xffffffff


	//   ....[127]....
        /*08b8*/ 	.word	0xffffffff


	//   ....[128]....
        /*08bc*/ 	.word	0xffffffff


	//   ....[129]....
        /*08c0*/ 	.word	0xffffffff


	//   ....[130]....
        /*08c4*/ 	.word	0xffffffff


	//   ....[131]....
        /*08c8*/ 	.word	0xffffffff


	//   ....[132]....
        /*08cc*/ 	.word	0xffffffff


	//   ....[133]....
        /*08d0*/ 	.word	0xffffffff


	//   ....[134]....
        /*08d4*/ 	.word	0xffffffff


	//   ....[135]....
        /*08d8*/ 	.word	0xffffffff


	//   ....[136]....
        /*08dc*/ 	.word	0xffffffff


	//   ....[137]....
        /*08e0*/ 	.word	0xffffffff


	//   ....[138]....
        /*08e4*/ 	.word	0x0500000f


	//   ....[139]....
        /*08e8*/ 	.word	0x0500000f


	//   ....[140]....
        /*08ec*/ 	.word	0x0500000f


	//   ....[141]....
        /*08f0*/ 	.word	0x0500000f


	//   ....[142]....
        /*08f4*/ 	.word	0x0500000f


	//   ....[143]....
        /*08f8*/ 	.word	0x0500000f


	//   ....[144]....
        /*08fc*/ 	.word	0x0500000f


	//   ....[145]....
        /*0900*/ 	.word	0x0500000f


	//   ....[146]....
        /*0904*/ 	.word	0x0500000f


	//   ....[147]....
        /*0908*/ 	.word	0x0500000f


	//   ....[148]....
        /*090c*/ 	.word	0x0500000f


	//   ....[149]....
        /*0910*/ 	.word	0x0500000f


	//   ....[150]....
        /*0914*/ 	.word	0x0500000f


	//   ....[151]....
        /*0918*/ 	.word	0x0500000f


	//   ....[152]....
        /*091c*/ 	.word	0x0500000f


	//   ....[153]....
        /*0920*/ 	.word	0x0500000f


	//   ....[154]....
        /*0924*/ 	.word	0x0500000f


	//   ....[155]....
        /*0928*/ 	.word	0x0500000f


	//   ....[156]....
        /*092c*/ 	.word	0x0500000f


	//   ....[157]....
        /*0930*/ 	.word	0x0500000f


	//   ....[158]....
        /*0934*/ 	.word	0x0500000f


	//   ....[159]....
        /*0938*/ 	.word	0x0500000f


	//   ....[160]....
        /*093c*/ 	.word	0x0500000f


	//   ....[161]....
        /*0940*/ 	.word	0x0500000f


	//   ....[162]....
        /*0944*/ 	.word	0x0500000f


	//   ....[163]....
        /*0948*/ 	.word	0x0500000f


	//   ....[164]....
        /*094c*/ 	.word	0x0500000f


	//   ....[165]....
        /*0950*/ 	.word	0x0500000f


	//   ....[166]....
        /*0954*/ 	.word	0x0500000f


	//   ....[167]....
        /*0958*/ 	.word	0x0500000f


	//   ....[168]....
        /*095c*/ 	.word	0x0500000f


	//   ....[169]....
        /*0960*/ 	.word	0x0500000f


	//   ....[170]....
        /*0964*/ 	.word	0x0500000f


	//   ....[171]....
        /*0968*/ 	.word	0x0500000f


	//   ....[172]....
        /*096c*/ 	.word	0x0500000f


	//   ....[173]....
        /*0970*/ 	.word	0x0500000f


	//   ....[174]....
        /*0974*/ 	.word	0x0500000f


	//   ....[175]....
        /*0978*/ 	.word	0x0500000f


	//   ....[176]....
        /*097c*/ 	.word	0x0500000f


	//   ....[177]....
        /*0980*/ 	.word	0x0500000f


	//   ....[178]....
        /*0984*/ 	.word	0x0500000f


	//   ....[179]....
        /*0988*/ 	.word	0x0500000f


	//   ....[180]....
        /*098c*/ 	.word	0x0500000f


	//   ....[181]....
        /*0990*/ 	.word	0x0500000f


	//   ....[182]....
        /*0994*/ 	.word	0x0500000f


	//   ....[183]....
        /*0998*/ 	.word	0x0500000f


	//   ....[184]....
        /*099c*/ 	.word	0x0500000f


	//   ....[185]....
        /*09a0*/ 	.word	0x0500000f


	//   ....[186]....
        /*09a4*/ 	.word	0x0500000f


	//   ....[187]....
        /*09a8*/ 	.word	0x0500000f


	//   ....[188]....
        /*09ac*/ 	.word	0x0500000f


	//   ....[189]....
        /*09b0*/ 	.word	0x0500000f


	//   ....[190]....
        /*09b4*/ 	.word	0x0500000f


	//   ....[191]....
        /*09b8*/ 	.word	0x0500000f


	//   ....[192]....
        /*09bc*/ 	.word	0x0500000f


	//   ....[193]....
        /*09c0*/ 	.word	0x0500000f


	//   ....[194]....
        /*09c4*/ 	.word	0x0500000f


	//   ....[195]....
        /*09c8*/ 	.word	0x0500000f


	//   ....[196]....
        /*09cc*/ 	.word	0x0500000f


	//   ....[197]....
        /*09d0*/ 	.word	0x0500000f


	//   ....[198]....
        /*09d4*/ 	.word	0x0500000f


	//   ....[199]....
        /*09d8*/ 	.word	0x0500000f


	//   ....[200]....
        /*09dc*/ 	.word	0x0500000f


	//   ....[201]....
        /*09e0*/ 	.word	0x0500000f


	//   ....[202]....
        /*09e4*/ 	.word	0x0500000f


	//   ....[203]....
        /*09e8*/ 	.word	0x0500000f


	//   ....[204]....
        /*09ec*/ 	.word	0x0500000f


	//   ....[205]....
        /*09f0*/ 	.word	0x0500000f


	//   ....[206]....
        /*09f4*/ 	.word	0x0500000f


	//   ....[207]....
        /*09f8*/ 	.word	0x0500000f


	//   ....[208]....
        /*09fc*/ 	.word	0x0500000f


	//   ....[209]....
        /*0a00*/ 	.word	0x0500000f


	//   ....[210]....
        /*0a04*/ 	.word	0x0500000f


	//   ....[211]....
        /*0a08*/ 	.word	0x0500000f


	//   ....[212]....
        /*0a0c*/ 	.word	0x0500000f


	//   ....[213]....
        /*0a10*/ 	.word	0x0500000f


	//   ....[214]....
        /*0a14*/ 	.word	0x0500000f


	//   ....[215]....
        /*0a18*/ 	.word	0x0500000f


	//   ....[216]....
        /*0a1c*/ 	.word	0x0500000f


	//   ....[217]....
        /*0a20*/ 	.word	0x0500000f


	//   ....[218]....
        /*0a24*/ 	.word	0x0500000f


	//   ....[219]....
        /*0a28*/ 	.word	0x0500000f


	//   ....[220]....
        /*0a2c*/ 	.word	0x0500000f


	//----- nvinfo : EIATTR_COOP_GROUP_INSTR_OFFSETS
	.align		4
.L_319:
        /*0a30*/ 	.byte	0x04, 0x28
        /*0a32*/ 	.short	(.L_321 - .L_320)


	//   ....[0]....
.L_320:
        /*0a34*/ 	.word	0x00000070


	//   ....[1]....
        /*0a38*/ 	.word	0x00000140


	//   ....[2]....
        /*0a3c*/ 	.word	0x00000190


	//   ....[3]....
        /*0a40*/ 	.word	0x000003c0


	//   ....[4]....
        /*0a44*/ 	.word	0x00000520


	//   ....[5]....
        /*0a48*/ 	.word	0x00000640


	//   ....[6]....
        /*0a4c*/ 	.word	0x000007a0


	//   ....[7]....
        /*0a50*/ 	.word	0x000032d0


	//   ....[8]....
        /*0a54*/ 	.word	0x000032e0


	//   ....[9]....
        /*0a58*/ 	.word	0x00004f60


	//   ....[10]....
        /*0a5c*/ 	.word	0x00004f70


	//   ....[11]....
        /*0a60*/ 	.word	0x000069f0


	//   ....[12]....
        /*0a64*/ 	.word	0x00006a00


	//   ....[13]....
        /*0a68*/ 	.word	0x00006f30


	//   ....[14]....
        /*0a6c*/ 	.word	0x00006f50


	//   ....[15]....
        /*0a70*/ 	.word	0x000076b0


	//   ....[16]....
        /*0a74*/ 	.word	0x00007e30


	//   ....[17]....
        /*0a78*/ 	.word	0x00007e40


	//   ....[18]....
        /*0a7c*/ 	.word	0x00007e50


	//   ....[19]....
        /*0a80*/ 	.word	0x00007e60


	//   ....[20]....
        /*0a84*/ 	.word	0x00009d80


	//   ....[21]....
        /*0a88*/ 	.word	0x00009d90


	//   ....[22]....
        /*0a8c*/ 	.word	0x00009da0


	//   ....[23]....
        /*0a90*/ 	.word	0x00009db0


	//   ....[24]....
        /*0a94*/ 	.word	0x0000c110


	//   ....[25]....
        /*0a98*/ 	.word	0x0000c780


	//   ....[26]....
        /*0a9c*/ 	.word	0x0000c790


	//   ....[27]....
        /*0aa0*/ 	.word	0x0000c7b0


	//   ....[28]....
        /*0aa4*/ 	.word	0x0000ce30


	//   ....[29]....
        /*0aa8*/ 	.word	0x0000ce50


	//   ....[30]....
        /*0aac*/ 	.word	0x0000df90


	//   ....[31]....
        /*0ab0*/ 	.word	0x0000ed40


	//   ....[32]....
        /*0ab4*/ 	.word	0x0000ed60


	//   ....[33]....
        /*0ab8*/ 	.word	0x0000f580


	//   ....[34]....
        /*0abc*/ 	.word	0x0000f680


	//   ....[35]....
        /*0ac0*/ 	.word	0x0000fda0


	//   ....[36]....
        /*0ac4*/ 	.word	0x0000fe00


	//   ....[37]....
        /*0ac8*/ 	.word	0x00010e20


	//   ....[38]....
        /*0acc*/ 	.word	0x00011ce0


	//   ....[39]....
        /*0ad0*/ 	.word	0x00011d00


	//   ....[40]....
        /*0ad4*/ 	.word	0x00011f50


	//   ....[41]....
        /*0ad8*/ 	.word	0x00011f70


	//   ....[42]....
        /*0adc*/ 	.word	0x000132b0


	//   ....[43]....
        /*0ae0*/ 	.word	0x000134b0


	//   ....[44]....
        /*0ae4*/ 	.word	0x00013970


	//   ....[45]....
        /*0ae8*/ 	.word	0x000139b0


	//   ....[46]....
        /*0aec*/ 	.word	0x000139c0


	//   ....[47]....
        /*0af0*/ 	.word	0x000149e0


	//   ....[48]....
        /*0af4*/ 	.word	0x00014a20


	//   ....[49]....
        /*0af8*/ 	.word	0x00014a50


	//   ....[50]....
        /*0afc*/ 	.word	0x00014a70


	//   ....[51]....
        /*0b00*/ 	.word	0x00014f20


	//   ....[52]....
        /*0b04*/ 	.word	0x00014f40


	//   ....[53]....
        /*0b08*/ 	.word	0x00015060


	//   ....[54]....
        /*0b0c*/ 	.word	0x00015080


	//   ....[55]....
        /*0b10*/ 	.word	0x00015970


	//   ....[56]....
        /*0b14*/ 	.word	0x00015980


	//   ....[57]....
        /*0b18*/ 	.word	0x00015ae0


	//   ....[58]....
        /*0b1c*/ 	.word	0x00015af0


	//   ....[59]....
        /*0b20*/ 	.word	0x00015c90


	//   ....[60]....
        /*0b24*/ 	.word	0x00015e60


	//   ....[61]....
        /*0b28*/ 	.word	0x00015e90


	//   ....[62]....
        /*0b2c*/ 	.word	0x00015ec0


	//   ....[63]....
        /*0b30*/ 	.word	0x00015ef0


	//   ....[64]....
        /*0b34*/ 	.word	0x00015f20


	//   ....[65]....
        /*0b38*/ 	.word	0x00015f50


	//   ....[66]....
        /*0b3c*/ 	.word	0x000160c0


	//   ....[67]....
        /*0b40*/ 	.word	0x000160f0


	//   ....[68]....
        /*0b44*/ 	.word	0x00016120


	//   ....[69]....
        /*0b48*/ 	.word	0x00016150


	//   ....[70]....
        /*0b4c*/ 	.word	0x00016180


	//   ....[71]....
        /*0b50*/ 	.word	0x000161b0


	//   ....[72]....
        /*0b54*/ 	.word	0x00016250


	//   ....[73]....
        /*0b58*/ 	.word	0x000162b0


	//   ....[74]....
        /*0b5c*/ 	.word	0x00016350


	//   ....[75]....
        /*0b60*/ 	.word	0x000171b0


	//   ....[76]....
        /*0b64*/ 	.word	0x000193d0


	//   ....[77]....
        /*0b68*/ 	.word	0x000193e0


	//   ....[78]....
        /*0b6c*/ 	.word	0x000194a0


	//   ....[79]....
        /*0b70*/ 	.word	0x000194b0


	//   ....[80]....
        /*0b74*/ 	.word	0x00019560


	//   ....[81]....
        /*0b78*/ 	.word	0x00019570


	//   ....[82]....
        /*0b7c*/ 	.word	0x00019580


	//   ....[83]....
        /*0b80*/ 	.word	0x00019590


	//   ....[84]....
        /*0b84*/ 	.word	0x00019f90


	//   ....[85]....
        /*0b88*/ 	.word	0x00019fa0


	//   ....[86]....
        /*0b8c*/ 	.word	0x00019fc0


	//   ....[87]....
        /*0b90*/ 	.word	0x0001a070


	//   ....[88]....
        /*0b94*/ 	.word	0x0001a0a0


	//   ....[89]....
        /*0b98*/ 	.word	0x0001a0c0


	//   ....[90]....
        /*0b9c*/ 	.word	0x0001a140


	//   ....[91]....
        /*0ba0*/ 	.word	0x0001a150


	//   ....[92]....
        /*0ba4*/ 	.word	0x0001a220


	//   ....[93]....
        /*0ba8*/ 	.word	0x0001a260


	//   ....[94]....
        /*0bac*/ 	.word	0x0001a270


	//   ....[95]....
        /*0bb0*/ 	.word	0x0001a2f0


	//   ....[96]....
        /*0bb4*/ 	.word	0x0001aae0


	//   ....[97]....
        /*0bb8*/ 	.word	0x0001aaf0


	//   ....[98]....
        /*0bbc*/ 	.word	0x0001ab10


	//   ....[99]....
        /*0bc0*/ 	.word	0x0001ab90


	//   ....[100]....
        /*0bc4*/ 	.word	0x0001aba0


	//   ....[101]....
        /*0bc8*/ 	.word	0x0001ac00


	//   ....[102]....
        /*0bcc*/ 	.word	0x0001ac30


	//   ....[103]....
        /*0bd0*/ 	.word	0x0001ac70


	//   ....[104]....
        /*0bd4*/ 	.word	0x0001af20


	//   ....[105]....
        /*0bd8*/ 	.word	0x0001af40


	//   ....[106]....
        /*0bdc*/ 	.word	0x0001afe0


	//   ....[107]....
        /*0be0*/ 	.word	0x0001aff0


	//   ....[108]....
        /*0be4*/ 	.word	0x0001b080


	//   ....[109]....
        /*0be8*/ 	.word	0x0001b090


	//   ....[110]....
        /*0bec*/ 	.word	0x0001b0a0


	//   ....[111]....
        /*0bf0*/ 	.word	0x0001b130


	//   ....[112]....
        /*0bf4*/ 	.word	0x0001b720


	//   ....[113]....
        /*0bf8*/ 	.word	0x0001b730


	//   ....[114]....
        /*0bfc*/ 	.word	0x0001b7c0


	//   ....[115]....
        /*0c00*/ 	.word	0x0001b860


	//   ....[116]....
        /*0c04*/ 	.word	0x0001b880


	//   ....[117]....
        /*0c08*/ 	.word	0x0001b900


	//   ....[118]....
        /*0c0c*/ 	.word	0x0001b920


	//   ....[119]....
        /*0c10*/ 	.word	0x0001b930


	//   ....[120]....
        /*0c14*/ 	.word	0x0001bd30


	//   ....[121]....
        /*0c18*/ 	.word	0x0001bd60


	//   ....[122]....
        /*0c1c*/ 	.word	0x0001bda0


	//   ....[123]....
        /*0c20*/ 	.word	0x0001bdd0


	//   ....[124]....
        /*0c24*/ 	.word	0x0001be00


	//   ....[125]....
        /*0c28*/ 	.word	0x0001be30


	//   ....[126]....
        /*0c2c*/ 	.word	0x0001be60


	//   ....[127]....
        /*0c30*/ 	.word	0x0001be90


	//   ....[128]....
        /*0c34*/ 	.word	0x0001c010


	//   ....[129]....
        /*0c38*/ 	.word	0x0001c040


	//   ....[130]....
        /*0c3c*/ 	.word	0x0001c070


	//   ....[131]....
        /*0c40*/ 	.word	0x0001c0a0


	//   ....[132]....
        /*0c44*/ 	.word	0x0001c0d0


	//   ....[133]....
        /*0c48*/ 	.word	0x0001c100


	//   ....[134]....
        /*0c4c*/ 	.word	0x0001c1c0


	//   ....[135]....
        /*0c50*/ 	.word	0x0001c1e0


	//   ....[136]....
        /*0c54*/ 	.word	0x0001c250


	//   ....[137]....
        /*0c58*/ 	.word	0x0001c8f0


	//   ....[138]....
        /*0c5c*/ 	.word	0x0001cc30


	//   ....[139]....
        /*0c60*/ 	.word	0x0001ccc0


	//   ....[140]....
        /*0c64*/ 	.word	0x0001cdb0


	//   ....[141]....
        /*0c68*/ 	.word	0x0001ce40


	//   ....[142]....
        /*0c6c*/ 	.word	0x0001cf20


	//   ....[143]....
        /*0c70*/ 	.word	0x0001cfb0


	//   ....[144]....
        /*0c74*/ 	.word	0x0001d0f0


	//   ....[145]....
        /*0c78*/ 	.word	0x0001d190


	//   ....[146]....
        /*0c7c*/ 	.word	0x0001d220


	//   ....[147]....
        /*0c80*/ 	.word	0x0001d270


	//   ....[148]....
        /*0c84*/ 	.word	0x0001d2c0


	//   ....[149]....
        /*0c88*/ 	.word	0x0001d3a0


	//   ....[150]....
        /*0c8c*/ 	.word	0x0001d430


	//   ....[151]....
        /*0c90*/ 	.word	0x0001d480


	//   ....[152]....
        /*0c94*/ 	.word	0x0001d4d0


	//   ....[153]....
        /*0c98*/ 	.word	0x0001d790


	//   ....[154]....
        /*0c9c*/ 	.word	0x0001d7e0


	//   ....[155]....
        /*0ca0*/ 	.word	0x0001d870


	//   ....[156]....
        /*0ca4*/ 	.word	0x0001d900


	//   ....[157]....
        /*0ca8*/ 	.word	0x0001d9c0


	//   ....[158]....
        /*0cac*/ 	.word	0x0001dca0


	//   ....[159]....
        /*0cb0*/ 	.word	0x0001dd90


	//   ....[160]....
        /*0cb4*/ 	.word	0x0001de20


	//   ....[161]....
        /*0cb8*/ 	.word	0x0001de80


	//   ....[162]....
        /*0cbc*/ 	.word	0x0001dfa0


	//   ....[163]....
        /*0cc0*/ 	.word	0x0001e000


	//   ....[164]....
        /*0cc4*/ 	.word	0x0001e120


	//   ....[165]....
        /*0cc8*/ 	.word	0x0001e180


	//   ....[166]....
        /*0ccc*/ 	.word	0x0001e230


	//   ....[167]....
        /*0cd0*/ 	.word	0x0001e350


	//   ....[168]....
        /*0cd4*/ 	.word	0x0001e3c0


	//   ....[169]....
        /*0cd8*/ 	.word	0x0001e420


	//   ....[170]....
        /*0cdc*/ 	.word	0x0001e4c0


	//   ....[171]....
        /*0ce0*/ 	.word	0x0001e590


	//   ....[172]....
        /*0ce4*/ 	.word	0x0001e630


	//   ....[173]....
        /*0ce8*/ 	.word	0x0001e710


	//   ....[174]....
        /*0cec*/ 	.word	0x0001e7a0


	//   ....[175]....
        /*0cf0*/ 	.word	0x0001e870


	//   ....[176]....
        /*0cf4*/ 	.word	0x0001e900


	//   ....[177]....
        /*0cf8*/ 	.word	0x0001e9e0


	//   ....[178]....
        /*0cfc*/ 	.word	0x0001eaa0


	//   ....[179]....
        /*0d00*/ 	.word	0x0001ec20


	//   ....[180]....
        /*0d04*/ 	.word	0x0001ed00


	//   ....[181]....
        /*0d08*/ 	.word	0x0001ed80


	//   ....[182]....
        /*0d0c*/ 	.word	0x0001ee60


	//   ....[183]....
        /*0d10*/ 	.word	0x0001eec0


	//   ....[184]....
        /*0d14*/ 	.word	0x0001ef90


	//   ....[185]....
        /*0d18*/ 	.word	0x0001eff0


	//   ....[186]....
        /*0d1c*/ 	.word	0x0001f0d0


	//   ....[187]....
        /*0d20*/ 	.word	0x0001f1c0


	//   ....[188]....
        /*0d24*/ 	.word	0x0001f260


	//   ....[189]....
        /*0d28*/ 	.word	0x0001f2c0


	//   ....[190]....
        /*0d2c*/ 	.word	0x0001f3c0


	//   ....[191]....
        /*0d30*/ 	.word	0x0001f420


	//   ....[192]....
        /*0d34*/ 	.word	0x0001f520


	//   ....[193]....
        /*0d38*/ 	.word	0x0001f580


	//   ....[194]....
        /*0d3c*/ 	.word	0x0001f650


	//   ....[195]....
        /*0d40*/ 	.word	0x0001f7a0


	//   ....[196]....
        /*0d44*/ 	.word	0x0001f850


	//   ....[197]....
        /*0d48*/ 	.word	0x0001f960


	//   ....[198]....
        /*0d4c*/ 	.word	0x0001fa40


	//   ....[199]....
        /*0d50*/ 	.word	0x0001faa0


	//   ....[200]....
        /*0d54*/ 	.word	0x0001fb90


	//   ....[201]....
        /*0d58*/ 	.word	0x0001fbf0


	//   ....[202]....
        /*0d5c*/ 	.word	0x0001fcd0


	//   ....[203]....
        /*0d60*/ 	.word	0x0001fd60


	//   ....[204]....
        /*0d64*/ 	.word	0x0001fe00


	//   ....[205]....
        /*0d68*/ 	.word	0x0001ff20


	//   ....[206]....
        /*0d6c*/ 	.word	0x0001ff90


	//   ....[207]....
        /*0d70*/ 	.word	0x00020000


	//   ....[208]....
        /*0d74*/ 	.word	0x00020070


	//   ....[209]....
        /*0d78*/ 	.word	0x000200e0


	//   ....[210]....
        /*0d7c*/ 	.word	0x00020160


	//   ....[211]....
        /*0d80*/ 	.word	0x000201f0


	//   ....[212]....
        /*0d84*/ 	.word	0x00020280


	//   ....[213]....
        /*0d88*/ 	.word	0x000202f0


	//   ....[214]....
        /*0d8c*/ 	.word	0x00020360


	//   ....[215]....
        /*0d90*/ 	.word	0x000203d0


	//   ....[216]....
        /*0d94*/ 	.word	0x00020450


	//   ....[217]....
        /*0d98*/ 	.word	0x000204c0


	//   ....[218]....
        /*0d9c*/ 	.word	0x00020560


	//   ....[219]....
        /*0da0*/ 	.word	0x000205f0


	//   ....[220]....
        /*0da4*/ 	.word	0x00020720


	//----- nvinfo : EIATTR_REG_RECONFIG
	.align		4
.L_321:
        /*0da8*/ 	.byte	0x01, 0x54
	.zero		2


	//----- nvinfo : EIATTR_SYSCALL_OFFSETS
	.align		4
        /*0dac*/ 	.byte	0x04, 0x46
        /*0dae*/ 	.short	(.L_323 - .L_322)


	//   ....[0]....
.L_322:
        /*0db0*/ 	.word	0x00001d00


	//   ....[1]....
        /*0db4*/ 	.word	0x00001e50


	//   ....[2]....
        /*0db8*/ 	.word	0x000078c0


	//   ....[3]....
        /*0dbc*/ 	.word	0x00007be0


	//   ....[4]....
        /*0dc0*/ 	.word	0x00018930


	//   ....[5]....
        /*0dc4*/ 	.word	0x00018a80


	//   ....[6]....
        /*0dc8*/ 	.word	0x00018b70


	//   ....[7]....
        /*0dcc*/ 	.word	0x00019a00


	//----- nvinfo : EIATTR_MBARRIER_INSTR_OFFSETS
	.align		4
.L_323:
        /*0dd0*/ 	.byte	0x04, 0x39
        /*0dd2*/ 	.short	(.L_325 - .L_324)


	//   ....[0]....
.L_324:
        /*0dd4*/ 	.word	0x00000270
        /*0dd8*/ 	.word	0x000000ff
        /*0ddc*/ 	.word	0x0002d800
        /*0de0*/ 	.short	0x0100
        /*0de2*/ 	.byte	0x08
	.zero		1


	//   ....[1]....
        /*0de4*/ 	.word	0x00000280
        /*0de8*/ 	.word	0x000000ff
        /*0dec*/ 	.word	0x0002d820
        /*0df0*/ 	.short	0x0100
        /*0df2*/ 	.byte	0x08
	.zero		1


	//   ....[2]....
        /*0df4*/ 	.word	0x00000370
        /*0df8*/ 	.word	0x000000ff
        /*0dfc*/ 	.word	0x0002d830
        /*0e00*/ 	.short	0x0100
        /*0e02*/ 	.byte	0x08
	.zero		1


	//   ....[3]....
        /*0e04*/ 	.word	0x00000380
        /*0e08*/ 	.word	0x000000ff
        /*0e0c*/ 	.word	0x0002d840
        /*0e10*/ 	.short	0x0100
        /*0e12*/ 	.byte	0x08
	.zero		1


	//   ....[4]....
        /*0e14*/ 	.word	0x00000390
        /*0e18*/ 	.word	0x000000ff
        /*0e1c*/ 	.word	0x0002d838
        /*0e20*/ 	.short	0x0100
        /*0e22*/ 	.byte	0x08
	.zero		1


	//   ....[5]....
        /*0e24*/ 	.word	0x000003a0
        /*0e28*/ 	.word	0x000000ff
        /*0e2c*/ 	.word	0x0002d848
        /*0e30*/ 	.short	0x0100
        /*0e32*/ 	.byte	0x08
	.zero		1


	//   ....[6]....
        /*0e34*/ 	.word	0x000004d0
        /*0e38*/ 	.word	0x000000ff
        /*0e3c*/ 	.word	0x0002d850
        /*0e40*/ 	.short	0x0100
        /*0e42*/ 	.byte	0x08
	.zero		1


	//   ....[7]....
        /*0e44*/ 	.word	0x000004e0
        /*0e48*/ 	.word	0x000000ff
        /*0e4c*/ 	.word	0x0002d860
        /*0e50*/ 	.short	0x0100
        /*0e52*/ 	.byte	0x08
	.zero		1


	//   ....[8]....
        /*0e54*/ 	.word	0x000004f0
        /*0e58*/ 	.word	0x000000ff
        /*0e5c*/ 	.word	0x0002d858
        /*0e60*/ 	.short	0x0100
        /*0e62*/ 	.byte	0x08
	.zero		1


	//   ....[9]....
        /*0e64*/ 	.word	0x00000500
        /*0e68*/ 	.word	0x000000ff
        /*0e6c*/ 	.word	0x0002d868
        /*0e70*/ 	.short	0x0100
        /*0e72*/ 	.byte	0x08
	.zero		1


	//   ....[10]....
        /*0e74*/ 	.word	0x000005f0
        /*0e78*/ 	.word	0x000000ff
        /*0e7c*/ 	.word	0x0002d870
        /*0e80*/ 	.short	0x0100
        /*0e82*/ 	.byte	0x06
	.zero		1


	//   ....[11]....
        /*0e84*/ 	.word	0x00000600
        /*0e88*/ 	.word	0x000000ff
        /*0e8c*/ 	.word	0x0002d880
        /*0e90*/ 	.short	0x0100
        /*0e92*/ 	.byte	0x06
	.zero		1


	//   ....[12]....
        /*0e94*/ 	.word	0x00000610
        /*0e98*/ 	.word	0x000000ff
        /*0e9c*/ 	.word	0x0002d878
        /*0ea0*/ 	.short	0x0100
        /*0ea2*/ 	.byte	0x06
	.zero		1


	//   ....[13]....
        /*0ea4*/ 	.word	0x00000620
        /*0ea8*/ 	.word	0x000000ff
        /*0eac*/ 	.word	0x0002d888
        /*0eb0*/ 	.short	0x0100
        /*0eb2*/ 	.byte	0x06
	.zero		1


	//   ....[14]....
        /*0eb4*/ 	.word	0x00000750
        /*0eb8*/ 	.word	0x000000ff
        /*0ebc*/ 	.word	0x0002d890
        /*0ec0*/ 	.short	0x0100
        /*0ec2*/ 	.byte	0x08
	.zero		1


	//   ....[15]....
        /*0ec4*/ 	.word	0x00000760
        /*0ec8*/ 	.word	0x000000ff
        /*0ecc*/ 	.word	0x0002d8a0
        /*0ed0*/ 	.short	0x0100
        /*0ed2*/ 	.byte	0x08
	.zero		1


	//   ....[16]....
        /*0ed4*/ 	.word	0x00000770
        /*0ed8*/ 	.word	0x000000ff
        /*0edc*/ 	.word	0x0002d898
        /*0ee0*/ 	.short	0x0100
        /*0ee2*/ 	.byte	0x08
	.zero		1


	//   ....[17]....
        /*0ee4*/ 	.word	0x00000780
        /*0ee8*/ 	.word	0x000000ff
        /*0eec*/ 	.word	0x0002d8a8
        /*0ef0*/ 	.short	0x0100
        /*0ef2*/ 	.byte	0x08
	.zero		1


	//   ....[18]....
        /*0ef4*/ 	.word	0x000008b0
        /*0ef8*/ 	.word	0x000000ff
        /*0efc*/ 	.word	0x0002d8b0
        /*0f00*/ 	.short	0x0100
        /*0f02*/ 	.byte	0x08
	.zero		1


	//   ....[19]....
        /*0f04*/ 	.word	0x000008c0
        /*0f08*/ 	.word	0x000000ff
        /*0f0c*/ 	.word	0x0002d8c0
        /*0f10*/ 	.short	0x0100
        /*0f12*/ 	.byte	0x08
	.zero		1


	//   ....[20]....
        /*0f14*/ 	.word	0x000008d0
        /*0f18*/ 	.word	0x000000ff
        /*0f1c*/ 	.word	0x0002d8b8
        /*0f20*/ 	.short	0x0100
        /*0f22*/ 	.byte	0x08
	.zero		1


	//   ....[21]....
        /*0f24*/ 	.word	0x000008e0
        /*0f28*/ 	.word	0x000000ff
        /*0f2c*/ 	.word	0x0002d8c8
        /*0f30*/ 	.short	0x0100
        /*0f32*/ 	.byte	0x08
	.zero		1


	//   ....[22]....
        /*0f34*/ 	.word	0x00003280
        /*0f38*/ 	.word	0x00000023
        /*0f3c*/ 	.word	0x0002d890
        /*0f40*/ 	.short	0x010a
        /*0f42*/ 	.byte	0x3f
	.zero		1


	//   ....[23]....
        /*0f44*/ 	.word	0x00004f10
        /*0f48*/ 	.word	0x00000023
        /*0f4c*/ 	.word	0x0002d890
        /*0f50*/ 	.short	0x010a
        /*0f52*/ 	.byte	0x3f
	.zero		1


	//   ....[24]....
        /*0f54*/ 	.word	0x00006840
        /*0f58*/ 	.word	0x00000023
        /*0f5c*/ 	.word	0x0002d890
        /*0f60*/ 	.short	0x010a
        /*0f62*/ 	.byte	0x3f
	.zero		1


	//   ....[25]....
        /*0f64*/ 	.word	0x00006d80
        /*0f68*/ 	.word	0x0000000b
        /*0f6c*/ 	.word	0x00000000
        /*0f70*/ 	.short	0x0101
        /*0f72*/ 	.byte	0x3f
	.zero		1


	//   ....[26]....
        /*0f74*/ 	.word	0x00006dc0
        /*0f78*/ 	.word	0x00000023
        /*0f7c*/ 	.word	0x0002d8b0
        /*0f80*/ 	.short	0x010a
        /*0f82*/ 	.byte	0x3f
	.zero		1


	//   ....[27]....
        /*0f84*/ 	.word	0x000072c0
        /*0f88*/ 	.word	0x00000023
        /*0f8c*/ 	.word	0x00000000
        /*0f90*/ 	.short	0x0101
        /*0f92*/ 	.byte	0x3f
	.zero		1


	//   ....[28]....
        /*0f94*/ 	.word	0x00007960
        /*0f98*/ 	.word	0x00000002
        /*0f9c*/ 	.word	0x0002d800
        /*0fa0*/ 	.short	0x010a
        /*0fa2*/ 	.byte	0x3f
	.zero		1


	//   ....[29]....
        /*0fa4*/ 	.word	0x000079b0
        /*0fa8*/ 	.word	0x00000002
        /*0fac*/ 	.word	0x0002d800
        /*0fb0*/ 	.short	0x010a
        /*0fb2*/ 	.byte	0x3f
	.zero		1


	//   ....[30]....
        /*0fb4*/ 	.word	0x000085d0
        /*0fb8*/ 	.word	0x00000002
        /*0fbc*/ 	.word	0x0002d800
        /*0fc0*/ 	.short	0x010a
        /*0fc2*/ 	.byte	0x3f
	.zero		1


	//   ....[31]....
        /*0fc4*/ 	.word	0x0000a2f0
        /*0fc8*/ 	.word	0x00000002
        /*0fcc*/ 	.word	0x0002d800
        /*0fd0*/ 	.short	0x010a
        /*0fd2*/ 	.byte	0x3f
	.zero		1


	//   ....[32]....
        /*0fd4*/ 	.word	0x0000bad0
        /*0fd8*/ 	.word	0x00000000
        /*0fdc*/ 	.word	0x0002d830
        /*0fe0*/ 	.short	0x010a
        /*0fe2*/ 	.byte	0x3f
	.zero		1


	//   ....[33]....
        /*0fe4*/ 	.word	0x0000bb80
        /*0fe8*/ 	.word	0x00000000
        /*0fec*/ 	.word	0x0002d830
        /*0ff0*/ 	.short	0x010a
        /*0ff2*/ 	.byte	0x3f
	.zero		1


	//   ....[34]....
        /*0ff4*/ 	.word	0x0000d340
        /*0ff8*/ 	.word	0x00000000
        /*0ffc*/ 	.word	0x00000000
        /*1000*/ 	.short	0x0101
        /*1002*/ 	.byte	0x3f
	.zero		1


	//   ....[35]....
        /*1004*/ 	.word	0x0000e0e0
        /*1008*/ 	.word	0x00000003
        /*100c*/ 	.word	0x0002d830
        /*1010*/ 	.short	0x010a
        /*1012*/ 	.byte	0x3f
	.zero		1


	//   ....[36]....
        /*1014*/ 	.word	0x0000e130
        /*1018*/ 	.word	0x00000003
        /*101c*/ 	.word	0x0002d830
        /*1020*/ 	.short	0x010a
        /*1022*/ 	.byte	0x3f
	.zero		1


	//   ....[37]....
        /*1024*/ 	.word	0x0000e580
        /*1028*/ 	.word	0x00000004
        /*102c*/ 	.word	0x0002d850
        /*1030*/ 	.short	0x010a
        /*1032*/ 	.byte	0x3f
	.zero		1


	//   ....[38]....
        /*1034*/ 	.word	0x0000e5c0
        /*1038*/ 	.word	0x00000004
        /*103c*/ 	.word	0x0002d850
        /*1040*/ 	.short	0x010a
        /*1042*/ 	.byte	0x3f
	.zero		1


	//   ....[39]....
        /*1044*/ 	.word	0x0000ecd0
        /*1048*/ 	.word	0x0000000f
        /*104c*/ 	.word	0x00000000
        /*1050*/ 	.short	0x0101
        /*1052*/ 	.byte	0x3f
	.zero		1


	//   ....[40]....
        /*1054*/ 	.word	0x00010800
        /*1058*/ 	.word	0x00000007
        /*105c*/ 	.word	0x00000000
        /*1060*/ 	.short	0x0101
        /*1062*/ 	.byte	0x3f
	.zero		1


	//   ....[41]....
        /*1064*/ 	.word	0x00010f80
        /*1068*/ 	.word	0x00000003
        /*106c*/ 	.word	0x0002d830
        /*1070*/ 	.short	0x010a
        /*1072*/ 	.byte	0x3f
	.zero		1


	//   ....[42]....
        /*1074*/ 	.word	0x00010fd0
        /*1078*/ 	.word	0x00000003
        /*107c*/ 	.word	0x0002d830
        /*1080*/ 	.short	0x010a
        /*1082*/ 	.byte	0x3f
	.zero		1


	//   ....[43]....
        /*1084*/ 	.word	0x00011420
        /*1088*/ 	.word	0x00000004
        /*108c*/ 	.word	0x0002d850
        /*1090*/ 	.short	0x010a
        /*1092*/ 	.byte	0x3f
	.zero		1


	//   ....[44]....
        /*1094*/ 	.word	0x00011460
        /*1098*/ 	.word	0x00000004
        /*109c*/ 	.word	0x0002d850
        /*10a0*/ 	.short	0x010a
        /*10a2*/ 	.byte	0x3f
	.zero		1


	//   ....[45]....
        /*10a4*/ 	.word	0x00011ad0
        /*10a8*/ 	.word	0x00000003
        /*10ac*/ 	.word	0x00000000
        /*10b0*/ 	.short	0x0101
        /*10b2*/ 	.byte	0x3f
	.zero		1


	//   ....[46]....
        /*10b4*/ 	.word	0x00012d00
        /*10b8*/ 	.word	0x00000005
        /*10bc*/ 	.word	0x00000000
        /*10c0*/ 	.short	0x0101
        /*10c2*/ 	.byte	0x3f
	.zero		1


	//   ....[47]....
        /*10c4*/ 	.word	0x00013330
        /*10c8*/ 	.word	0x00000005
        /*10cc*/ 	.word	0x0002d850
        /*10d0*/ 	.short	0x010a
        /*10d2*/ 	.byte	0x3f
	.zero		1


	//   ....[48]....
        /*10d4*/ 	.word	0x000133e0
        /*10d8*/ 	.word	0x00000005
        /*10dc*/ 	.word	0x0002d850
        /*10e0*/ 	.short	0x010a
        /*10e2*/ 	.byte	0x3f
	.zero		1


	//   ....[49]....
        /*10e4*/ 	.word	0x00013be0
        /*10e8*/ 	.word	0x00000005
        /*10ec*/ 	.word	0x00000000
        /*10f0*/ 	.short	0x0101
        /*10f2*/ 	.byte	0x3f
	.zero		1


	//   ....[50]....
        /*10f4*/ 	.word	0x00014f30
        /*10f8*/ 	.word	0x00000000
        /*10fc*/ 	.word	0x00000000
        /*1100*/ 	.short	0x0101
        /*1102*/ 	.byte	0x3f
	.zero		1


	//   ....[51]....
        /*1104*/ 	.word	0x00017290
        /*1108*/ 	.word	0x00000016
        /*110c*/ 	.word	0x0002d820
        /*1110*/ 	.short	0x010a
        /*1112*/ 	.byte	0x3f
	.zero		1


	//   ....[52]....
        /*1114*/ 	.word	0x00017350
        /*1118*/ 	.word	0x00000008
        /*111c*/ 	.word	0x0002d8a0
        /*1120*/ 	.short	0x010a
        /*1122*/ 	.byte	0x3f
	.zero		1


	//   ....[53]....
        /*1124*/ 	.word	0x00017780
        /*1128*/ 	.word	0x00000008
        /*112c*/ 	.word	0x0002d8c0
        /*1130*/ 	.short	0x010a
        /*1132*/ 	.byte	0x3f
	.zero		1


	//   ....[54]....
        /*1134*/ 	.word	0x00017ce0
        /*1138*/ 	.word	0x00000008
        /*113c*/ 	.word	0x0002d8a0
        /*1140*/ 	.short	0x010a
        /*1142*/ 	.byte	0x3f
	.zero		1


	//   ....[55]....
        /*1144*/ 	.word	0x00018100
        /*1148*/ 	.word	0x00000008
        /*114c*/ 	.word	0x0002d8c0
        /*1150*/ 	.short	0x010a
        /*1152*/ 	.byte	0x3f
	.zero		1


	//   ....[56]....
        /*1154*/ 	.word	0x00019160
        /*1158*/ 	.word	0x00000000
        /*115c*/ 	.word	0x0002d840
        /*1160*/ 	.short	0x010a
        /*1162*/ 	.byte	0x3f
	.zero		1


	//   ....[57]....
        /*1164*/ 	.word	0x000196e0
        /*1168*/ 	.word	0x00000000
        /*116c*/ 	.word	0x0002d830
        /*1170*/ 	.short	0x0107
        /*1172*/ 	.byte	0x3f
	.zero		1


	//   ....[58]....
        /*1174*/ 	.word	0x000197b0
        /*1178*/ 	.word	0x00000000
        /*117c*/ 	.word	0x0002d830
        /*1180*/ 	.short	0x0101
        /*1182*/ 	.byte	0x3f
	.zero		1


	//   ....[59]....
        /*1184*/ 	.word	0x0001a3c0
        /*1188*/ 	.word	0x00000016
        /*118c*/ 	.word	0x0002d800
        /*1190*/ 	.short	0x0107
        /*1192*/ 	.byte	0x3f
	.zero		1


	//   ....[60]....
        /*1194*/ 	.word	0x0001a4b0
        /*1198*/ 	.word	0x00000016
        /*119c*/ 	.word	0x0002d800
        /*11a0*/ 	.short	0x0101
        /*11a2*/ 	.byte	0x3f
	.zero		1


	//   ....[61]....
        /*11a4*/ 	.word	0x0001a4d0
        /*11a8*/ 	.word	0x00000016
        /*11ac*/ 	.word	0x0002d820
        /*11b0*/ 	.short	0x010a
        /*11b2*/ 	.byte	0x3f
	.zero		1


	//   ....[62]....
        /*11b4*/ 	.word	0x0001a8e0
        /*11b8*/ 	.word	0x00000005
        /*11bc*/ 	.word	0x0002d840
        /*11c0*/ 	.short	0x010a
        /*11c2*/ 	.byte	0x3f
	.zero		1


	//   ....[63]....
        /*11c4*/ 	.word	0x0001ad20
        /*11c8*/ 	.word	0x00000005
        /*11cc*/ 	.word	0x0002d830
        /*11d0*/ 	.short	0x0107
        /*11d2*/ 	.byte	0x3f
	.zero		1


	//   ....[64]....
        /*11d4*/ 	.word	0x0001ade0
        /*11d8*/ 	.word	0x00000005
        /*11dc*/ 	.word	0x0002d830
        /*11e0*/ 	.short	0x0101
        /*11e2*/ 	.byte	0x3f
	.zero		1


	//   ....[65]....
        /*11e4*/ 	.word	0x0001ae40
        /*11e8*/ 	.word	0x00000005
        /*11ec*/ 	.word	0x0002d860
        /*11f0*/ 	.short	0x010a
        /*11f2*/ 	.byte	0x3f
	.zero		1


	//   ....[66]....
        /*11f4*/ 	.word	0x0001b320
        /*11f8*/ 	.word	0x00000005
        /*11fc*/ 	.word	0x0002d850
        /*1200*/ 	.short	0x0107
        /*1202*/ 	.byte	0x3f
	.zero		1


	//   ....[67]....
        /*1204*/ 	.word	0x0001b410
        /*1208*/ 	.word	0x00000005
        /*120c*/ 	.word	0x0002d850
        /*1210*/ 	.short	0x0101
        /*1212*/ 	.byte	0x3f
	.zero		1


	//   ....[68]....
        /*1214*/ 	.word	0x0001b630
        /*1218*/ 	.word	0x00000000
        /*121c*/ 	.word	0x0002d860
        /*1220*/ 	.short	0x010a
        /*1222*/ 	.byte	0x3f
	.zero		1


	//   ....[69]....
        /*1224*/ 	.word	0x0001ba60
        /*1228*/ 	.word	0x00000000
        /*122c*/ 	.word	0x0002d850
        /*1230*/ 	.short	0x0107
        /*1232*/ 	.byte	0x3f
	.zero		1


	//   ....[70]....
        /*1234*/ 	.word	0x0001bb40
        /*1238*/ 	.word	0x00000000
        /*123c*/ 	.word	0x0002d850
        /*1240*/ 	.short	0x0101
        /*1242*/ 	.byte	0x3f
	.zero		1


	//   ....[71]....
        /*1244*/ 	.word	0x0001c870
        /*1248*/ 	.word	0x00000005
        /*124c*/ 	.word	0x0002d820
        /*1250*/ 	.short	0x010a
        /*1252*/ 	.byte	0x3f
	.zero		1


	//   ....[72]....
        /*1254*/ 	.word	0x0001ca10
        /*1258*/ 	.word	0x00000003
        /*125c*/ 	.word	0x0002d840
        /*1260*/ 	.short	0x010a
        /*1262*/ 	.byte	0x3f
	.zero		1


	//   ....[73]....
        /*1264*/ 	.word	0x0001caa0
        /*1268*/ 	.word	0x00000005
        /*126c*/ 	.word	0x0002d840
        /*1270*/ 	.short	0x010a
        /*1272*/ 	.byte	0x3f
	.zero		1


	//   ....[74]....
        /*1274*/ 	.word	0x0001cae0
        /*1278*/ 	.word	0x00000003
        /*127c*/ 	.word	0x0002d860
        /*1280*/ 	.short	0x010a
        /*1282*/ 	.byte	0x3f
	.zero		1


	//   ....[75]....
        /*1284*/ 	.word	0x0001cb20
        /*1288*/ 	.word	0x00000005
        /*128c*/ 	.word	0x0002d860
        /*1290*/ 	.short	0x010a
        /*1292*/ 	.byte	0x3f
	.zero		1


	//   ....[76]....
        /*1294*/ 	.word	0x0001cb80
        /*1298*/ 	.word	0x00000023
        /*129c*/ 	.word	0x0002d890
        /*12a0*/ 	.short	0x010a
        /*12a2*/ 	.byte	0x3f
	.zero		1


	//   ....[77]....
        /*12a4*/ 	.word	0x0001cd00
        /*12a8*/ 	.word	0x00000023
        /*12ac*/ 	.word	0x0002d890
        /*12b0*/ 	.short	0x010a
        /*12b2*/ 	.byte	0x3f
	.zero		1


	//   ....[78]....
        /*12b4*/ 	.word	0x0001ce80
        /*12b8*/ 	.word	0x00000023
        /*12bc*/ 	.word	0x0002d890
        /*12c0*/ 	.short	0x010a
        /*12c2*/ 	.byte	0x3f
	.zero		1


	//   ....[79]....
        /*12c4*/ 	.word	0x0001cff0
        /*12c8*/ 	.word	0x00000023
        /*12cc*/ 	.word	0x0002d8b0
        /*12d0*/ 	.short	0x010a
        /*12d2*/ 	.byte	0x3f
	.zero		1


	//   ....[80]....
        /*12d4*/ 	.word	0x0001d300
        /*12d8*/ 	.word	0x00000002
        /*12dc*/ 	.word	0x0002d800
        /*12e0*/ 	.short	0x010a
        /*12e2*/ 	.byte	0x3f
	.zero		1


	//   ....[81]....
        /*12e4*/ 	.word	0x0001d510
        /*12e8*/ 	.word	0x00000002
        /*12ec*/ 	.word	0x0002d800
        /*12f0*/ 	.short	0x010a
        /*12f2*/ 	.byte	0x3f
	.zero		1


	//   ....[82]....
        /*12f4*/ 	.word	0x0001d560
        /*12f8*/ 	.word	0x00000000
        /*12fc*/ 	.word	0x0002d830
        /*1300*/ 	.short	0x010a
        /*1302*/ 	.byte	0x3f
	.zero		1


	//   ....[83]....
        /*1304*/ 	.word	0x0001d5b0
        /*1308*/ 	.word	0x00000003
        /*130c*/ 	.word	0x0002d830
        /*1310*/ 	.short	0x010a
        /*1312*/ 	.byte	0x3f
	.zero		1


	//   ....[84]....
        /*1314*/ 	.word	0x0001d600
        /*1318*/ 	.word	0x00000004
        /*131c*/ 	.word	0x0002d850
        /*1320*/ 	.short	0x010a
        /*1322*/ 	.byte	0x3f
	.zero		1


	//   ....[85]....
        /*1324*/ 	.word	0x0001d650
        /*1328*/ 	.word	0x00000003
        /*132c*/ 	.word	0x0002d830
        /*1330*/ 	.short	0x010a
        /*1332*/ 	.byte	0x3f
	.zero		1


	//   ....[86]....
        /*1334*/ 	.word	0x0001d6a0
        /*1338*/ 	.word	0x00000004
        /*133c*/ 	.word	0x0002d850
        /*1340*/ 	.short	0x010a
        /*1342*/ 	.byte	0x3f
	.zero		1


	//   ....[87]....
        /*1344*/ 	.word	0x0001d6f0
        /*1348*/ 	.word	0x00000005
        /*134c*/ 	.word	0x0002d850
        /*1350*/ 	.short	0x010a
        /*1352*/ 	.byte	0x3f
	.zero		1


	//   ....[88]....
        /*1354*/ 	.word	0x0001da80
        /*1358*/ 	.word	0x00000016
        /*135c*/ 	.word	0x0002d820
        /*1360*/ 	.short	0x010a
        /*1362*/ 	.byte	0x3f
	.zero		1


	//   ....[89]....
        /*1364*/ 	.word	0x0001dad0
        /*1368*/ 	.word	0x00000008
        /*136c*/ 	.word	0x0002d8a0
        /*1370*/ 	.short	0x010a
        /*1372*/ 	.byte	0x3f
	.zero		1


	//   ....[90]....
        /*1374*/ 	.word	0x0001db20
        /*1378*/ 	.word	0x00000008
        /*137c*/ 	.word	0x0002d8c0
        /*1380*/ 	.short	0x010a
        /*1382*/ 	.byte	0x3f
	.zero		1


	//   ....[91]....
        /*1384*/ 	.word	0x0001db70
        /*1388*/ 	.word	0x00000008
        /*138c*/ 	.word	0x0002d8a0
        /*1390*/ 	.short	0x010a
        /*1392*/ 	.byte	0x3f
	.zero		1


	//   ....[92]....
        /*1394*/ 	.word	0x0001dbc0
        /*1398*/ 	.word	0x00000008
        /*139c*/ 	.word	0x0002d8c0
        /*13a0*/ 	.short	0x010a
        /*13a2*/ 	.byte	0x3f
	.zero		1


	//   ....[93]....
        /*13a4*/ 	.word	0x0001dce0
        /*13a8*/ 	.word	0x00000000
        /*13ac*/ 	.word	0x0002d840
        /*13b0*/ 	.short	0x010a
        /*13b2*/ 	.byte	0x3f
	.zero		1


	//   ....[94]....
        /*13b4*/ 	.word	0x0001eb20
        /*13b8*/ 	.word	0x00000016
        /*13bc*/ 	.word	0x0002d820
        /*13c0*/ 	.short	0x010a
        /*13c2*/ 	.byte	0x3f
	.zero		1


	//   ....[95]....
        /*13c4*/ 	.word	0x0001eb70
        /*13c8*/ 	.word	0x00000005
        /*13cc*/ 	.word	0x0002d840
        /*13d0*/ 	.short	0x010a
        /*13d2*/ 	.byte	0x3f
	.zero		1


	//   ....[96]....
        /*13d4*/ 	.word	0x0001f110
        /*13d8*/ 	.word	0x00000005
        /*13dc*/ 	.word	0x0002d860
        /*13e0*/ 	.short	0x010a
        /*13e2*/ 	.byte	0x3f
	.zero		1


	//   ....[97]....
        /*13e4*/ 	.word	0x0001f6f0
        /*13e8*/ 	.word	0x00000000
        /*13ec*/ 	.word	0x0002d860
        /*13f0*/ 	.short	0x010a
        /*13f2*/ 	.byte	0x3f
	.zero		1


	//   ....[98]....
        /*13f4*/ 	.word	0x00020640
        /*13f8*/ 	.word	0x00000005
        /*13fc*/ 	.word	0x0002d820
        /*1400*/ 	.short	0x010a
        /*1402*/ 	.byte	0x3f
	.zero		1


	//   ....[99]....
        /*1404*/ 	.word	0x000207e0
        /*1408*/ 	.word	0x00000003
        /*140c*/ 	.word	0x0002d840
        /*1410*/ 	.short	0x010a
        /*1412*/ 	.byte	0x3f
	.zero		1


	//   ....[100]....
        /*1414*/ 	.word	0x00020830
        /*1418*/ 	.word	0x00000005
        /*141c*/ 	.word	0x0002d840
        /*1420*/ 	.short	0x010a
        /*1422*/ 	.byte	0x3f
	.zero		1


	//   ....[101]....
        /*1424*/ 	.word	0x00020880
        /*1428*/ 	.word	0x00000003
        /*142c*/ 	.word	0x0002d860
        /*1430*/ 	.short	0x010a
        /*1432*/ 	.byte	0x3f
	.zero		1


	//----- nvinfo : EIATTR_NUM_MBARRIERS
	.align		4
.L_325:
        /*1434*/ 	.byte	0x03, 0x38
        /*1436*/ 	.short	0x0016


	//----- nvinfo : EIATTR_EXIT_INSTR_OFFSETS
	.align		4
        /*1438*/ 	.byte	0x04, 0x1c
        /*143a*/ 	.short	(.L_327 - .L_326)


	//   ....[0]....
.L_326:
        /*143c*/ 	.word	0x0001cb70


	//----- nvinfo : EIATTR_MAX_THREADS
	.align		4
.L_327:
        /*1440*/ 	.byte	0x04, 0x05
        /*1442*/ 	.short	(.L_329 - .L_328)
.L_328:
        /*1444*/ 	.word	0x00000200
        /*1448*/ 	.word	0x00000001
        /*144c*/ 	.word	0x00000001


	//----- nvinfo : EIATTR_CRS_STACK_SIZE
	.align		4
.L_329:
        /*1450*/ 	.byte	0x04, 0x1e
        /*1452*/ 	.short	(.L_331 - .L_330)
.L_330:
        /*1454*/ 	.word	0x00000000


	//----- nvinfo : EIATTR_CBANK_PARAM_SIZE
	.align		4
.L_331:
        /*1458*/ 	.byte	0x03, 0x19
        /*145a*/ 	.short	0x0af0


	//----- nvinfo : EIATTR_PARAM_CBANK
	.align		4
        /*145c*/ 	.byte	0x04, 0x0a
        /*145e*/ 	.short	(.L_333 - .L_332)
	.align		4
.L_332:
        /*1460*/ 	.word	index@(.nv.constant0._ZN7cutlass13device_kernelIN5flash11enable_sm90INS1_16FlashAttnFwdSm90INS1_25CollectiveMainloopFwdSm90ILi2EN4cute5tupleIJNS5_1CILi1EEES8_S8_EEENS6_IJNS7_ILi192EEENS7_ILi128EEENS7_ILi96EEEEEELi96ENS_10bfloat16_tEfNS_4arch4Sm90ELb1ELb0ELb0ELb1ELb1ELb1ELb0ELb0ELb1ELb1ELb0ELb0EEENS1_21CollectiveEpilogueFwdINS6_IJSA_SC_SB_EEES9_SE_SG_Li384ELb1ELb1ELb0ELb0EEENS1_36VarlenDynamicPersistentTileSchedulerILi192ELi128ELi384ELi128ELb0ELb1ELb1ELb1ELb1ELb1EEEEEEEEEvNT_6ParamsE)
        /*1464*/ 	.short	0x0210
        /*1466*/ 	.short	0x0af0


	//----- nvinfo : EIATTR_SW_WAR
	.align		4
.L_333:
        /*1468*/ 	.byte	0x04, 0x36
        /*146a*/ 	.short	(.L_335 - .L_334)
.L_334:
        /*146c*/ 	.word	0x00000008
.L_335:


//--------------------- .nv.callgraph             --------------------------
	.section	.nv.callgraph,"",@"SHT_CUDA_CALLGRAPH"
	.align	4
	.sectionentsize	8
	.align		4
        /*0000*/ 	.word	0x00000000
	.align		4
        /*0004*/ 	.word	0xffffffff
	.align		4
        /*0008*/ 	.word	index@(_ZN7cutlass13device_kernelIN5flash11enable_sm90INS1_16FlashAttnFwdSm90INS1_25CollectiveMainloopFwdSm90ILi2EN4cute5tupleIJNS5_1CILi1EEES8_S8_EEENS6_IJNS7_ILi192EEENS7_ILi128EEENS7_ILi96EEEEEELi96ENS_10bfloat16_tEfNS_4arch4Sm90ELb0ELb0ELb0ELb0ELb1ELb0ELb0ELb0ELb1ELb1ELb0ELb0EEENS1_21CollectiveEpilogueFwdINS6_IJSA_SC_SB_EEES9_SE_SG_Li384ELb0ELb1ELb0ELb0EEENS1_29StaticPersistentTileSchedulerILb0EEEEEEEEEvNT_6ParamsE)
	.align		4
        /*000c*/ 	.word	index@(__assertfail)
	.align		4
        /*0010*/ 	.word	index@(_ZN7cutlass13device_kernelIN5flash11enable_sm90INS1_16FlashAttnFwdSm90INS1_25CollectiveMainloopFwdSm90ILi2EN4cute5tupleIJNS5_1CILi1EEES8_S8_EEENS6_IJNS7_ILi192EEENS7_ILi128EEENS7_ILi96EEEEEELi96ENS_10bfloat16_tEfNS_4arch4Sm90ELb0ELb0ELb0ELb1ELb1ELb0ELb0ELb0ELb1ELb1ELb0ELb0EEENS1_21CollectiveEpilogueFwdINS6_IJSA_SC_SB_EEES9_SE_SG_Li384ELb1ELb1ELb0ELb0EEENS1_36VarlenDynamicPersistentTileSchedulerILi192ELi128ELi384ELi128ELb0ELb1ELb1ELb0ELb1ELb1EEEEEEEEEvNT_6ParamsE)
	.align		4
        /*0014*/ 	.word	index@(__assertfail)
	.align		4
        /*0018*/ 	.word	index@(_ZN7cutlass13device_kernelIN5flash11enable_sm90INS1_16FlashAttnFwdSm90INS1_25CollectiveMainloopFwdSm90ILi2EN4cute5tupleIJNS5_1CILi1EEES8_S8_EEENS6_IJNS7_ILi192EEENS7_ILi128EEENS7_ILi96EEEEEELi96ENS_10bfloat16_tEfNS_4arch4Sm90ELb0ELb0ELb0ELb1ELb1ELb1ELb0ELb0ELb1ELb1ELb0ELb0EEENS1_21CollectiveEpilogueFwdINS6_IJSA_SC_SB_EEES9_SE_SG_Li384ELb1ELb1ELb0ELb0EEENS1_36VarlenDynamicPersistentTileSchedulerILi192ELi128ELi384ELi128ELb0ELb1ELb1ELb0ELb1ELb1EEEEEEEEEvNT_6ParamsE)
	.align		4
        /*001c*/ 	.word	index@(__assertfail)
	.align		4
        /*0020*/ 	.word	index@(_ZN7cutlass13device_kernelIN5flash11enable_sm90INS1_16FlashAttnFwdSm90INS1_25CollectiveMainloopFwdSm90ILi2EN4cute5tupleIJNS5_1CILi1EEES8_S8_EEENS6_IJNS7_ILi192EEENS7_ILi128EEENS7_ILi96EEEEEELi96ENS_10bfloat16_tEfNS_4arch4Sm90ELb0ELb1ELb0ELb0ELb1ELb0ELb0ELb0ELb1ELb1ELb0ELb0EEENS1_21CollectiveEpilogueFwdINS6_IJSA_SC_SB_EEES9_SE_SG_Li384ELb0ELb1ELb0ELb0EEENS1_30DynamicPersistentTileSchedulerILi384ELi128ELb0ELb1ELb1EEEEEEEEEvNT_6ParamsE)
	.align		4
        /*0024*/ 	.word	index@(__assertfail)
	.align		4
        /*0028*/ 	.word	index@(_ZN7cutlass13device_kernelIN5flash11enable_sm90INS1_16FlashAttnFwdSm90INS1_25CollectiveMainloopFwdSm90ILi2EN4cute5tupleIJNS5_1CILi1EEES8_S8_EEENS6_IJNS7_ILi192EEENS7_ILi128EEENS7_ILi96EEEEEELi96ENS_10bfloat16_tEfNS_4arch4Sm90ELb0ELb1ELb0ELb1ELb1ELb0ELb0ELb0ELb1ELb1ELb0ELb0EEENS1_21CollectiveEpilogueFwdINS6_IJSA_SC_SB_EEES9_SE_SG_Li384ELb1ELb1ELb0ELb0EEENS1_36VarlenDynamicPersistentTileSchedulerILi192ELi128ELi384ELi128ELb0ELb1ELb1ELb1ELb0ELb1EEEEEEEEEvNT_6ParamsE)
	.align		4
        /*002c*/ 	.word	index@(__assertfail)
	.align		4
        /*0030*/ 	.word	index@(_ZN7cutlass13device_kernelIN5flash11enable_sm90INS1_16FlashAttnFwdSm90INS1_25CollectiveMainloopFwdSm90ILi2EN4cute5tupleIJNS5_1CILi1EEES8_S8_EEENS6_IJNS7_ILi192EEENS7_ILi128EEENS7_ILi96EEEEEELi96ENS_10bfloat16_tEfNS_4arch4Sm90ELb0ELb1ELb0ELb1ELb1ELb1ELb0ELb0ELb1ELb1ELb0ELb0EEENS1_21CollectiveEpilogueFwdINS6_IJSA_SC_SB_EEES9_SE_SG_Li384ELb1ELb1ELb0ELb0EEENS1_36VarlenDynamicPersistentTileSchedulerILi192ELi128ELi384ELi128ELb0ELb1ELb1ELb1ELb0ELb1EEEEEEEEEvNT_6ParamsE)
	.align		4
        /*0034*/ 	.word	index@(__assertfail)
	.align		4
        /*0038*/ 	.word	index@(_ZN7cutlass13device_kernelIN5flash11enable_sm90INS1_16FlashAttnFwdSm90INS1_25CollectiveMainloopFwdSm90ILi2EN4cute5tupleIJNS5_1CILi1EEES8_S8_EEENS6_IJNS7_ILi192EEENS7_ILi128EEENS7_ILi96EEEEEELi96ENS_10bfloat16_tEfNS_4arch4Sm90ELb1ELb0ELb0ELb0ELb1ELb0ELb0ELb0ELb1ELb1ELb0ELb0EEENS1_21CollectiveEpilogueFwdINS6_IJSA_SC_SB_EEES9_SE_SG_Li384ELb0ELb1ELb0ELb0EEENS1_30DynamicPersistentTileSchedulerILi384ELi128ELb0ELb1ELb1EEEEEEEEEvNT_6ParamsE)
	.align		4
        /*003c*/ 	.word	index@(__assertfail)
	.align		4
        /*0040*/ 	.word	index@(_ZN7cutlass13device_kernelIN5flash11enable_sm90INS1_16FlashAttnFwdSm90INS1_25CollectiveMainloopFwdSm90ILi2EN4cute5tupleIJNS5_1CILi1EEES8_S8_EEENS6_IJNS7_ILi192EEENS7_ILi128EEENS7_ILi96EEEEEELi96ENS_10bfloat16_tEfNS_4arch4Sm90ELb1ELb0ELb0ELb1ELb1ELb0ELb0ELb0ELb1ELb1ELb0ELb0EEENS1_21CollectiveEpilogueFwdINS6_IJSA_SC_SB_EEES9_SE_SG_Li384ELb1ELb1ELb0ELb0EEENS1_36VarlenDynamicPersistentTileSchedulerILi192ELi128ELi384ELi128ELb0ELb1ELb1ELb1ELb1ELb1EEEEEEEEEvNT_6ParamsE)
	.align		4
        /*0044*/ 	.word	index@(__assertfail)
	.align		4
        /*0048*/ 	.word	index@(_ZN7cutlass13device_kernelIN5flash11enable_sm90INS1_16FlashAttnFwdSm90INS1_25CollectiveMainloopFwdSm90ILi2EN4cute5tupleIJNS5_1CILi1EEES8_S8_EEENS6_IJNS7_ILi192EEENS7_ILi128EEENS7_ILi96EEEEEELi96ENS_10bfloat16_tEfNS_4arch4Sm90ELb1ELb0ELb0ELb1ELb1ELb1ELb0ELb0ELb1ELb1ELb0ELb0EEENS1_21CollectiveEpilogueFwdINS6_IJSA_SC_SB_EEES9_SE_SG_Li384ELb1ELb1ELb0ELb0EEENS1_36VarlenDynamicPersistentTileSchedulerILi192ELi128ELi384ELi128ELb0ELb1ELb1ELb1ELb1ELb1EEEEEEEEEvNT_6ParamsE)
	.align		4
        /*004c*/ 	.word	index@(__assertfail)
	.align		4
        /*0050*/ 	.word	0x00000000
	.align		4
        /*0054*/ 	.word	0xfffffffe
	.align		4
        /*0058*/ 	.word	0x00000000
	.align		4
        /*005c*/ 	.word	0xfffffffd
	.align		4
        /*0060*/ 	.word	0x00000000
	.align		4
        /*0064*/ 	.word	0xfffffffc


//--------------------- .nv.constant4             --------------------------
	.section	.nv.constant4,"a",@progbits
	.align	8
	.align		8
.nv.constant4:
        /*0000*/ 	.dword	__assertfail
	.align		8
        /*0008*/ 	.dword	__unnamed_1
	.align		8
        /*0010*/ 	.dword	__unnamed_2
	.align		8
        /*0018*/ 	.dword	__unnamed_3
	.align		8
        /*0020*/ 	.dword	__unnamed_4
	.align		8
        /*0028*/ 	.dword	__unnamed_5
	.align		8
        /*0030*/ 	.dword	_ZN71_INTERNAL_6574e65c_35_flash_fwd_hdim96_bf16_paged_sm90_cu_ea41c527_39744cuda3std3__45__cpo5beginE
	.align		8
        /*0038*/ 	.dword	_ZN71_INTERNAL_6574e65c_35_flash_fwd_hdim96_bf16_paged_sm90_cu_ea41c527_39744cuda3std3__45__cpo3endE
	.align		8
        /*0040*/ 	.dword	_ZN71_INTERNAL_6574e65c_35_flash_fwd_hdim96_bf16_paged_sm90_cu_ea41c527_39744cuda3std3__45__cpo6cbeginE
	.align		8
        /*0048*/ 	.dword	_ZN71_INTERNAL_6574e65c_35_flash_fwd_hdim96_bf16_paged_sm90_cu_ea41c527_39744cuda3std3__45__cpo4cendE
	.align		8
        /*0050*/ 	.dword	_ZN71_INTERNAL_6574e65c_35_flash_fwd_hdim96_bf16_paged_sm90_cu_ea41c527_39744cuda3std3__473_GLOBAL__N__6574e65c_35_flash_fwd_hdim96_bf16_paged_sm90_cu_ea41c527_39746ignoreE
	.align		8
        /*0058*/ 	.dword	_ZN71_INTERNAL_6574e65c_35_flash_fwd_hdim96_bf16_paged_sm90_cu_ea41c527_39744cuda3std3__419piecewise_constructE
	.align		8
        /*0060*/ 	.dword	_ZN71_INTERNAL_6574e65c_35_flash_fwd_hdim96_bf16_paged_sm90_cu_ea41c527_39744cuda3std3__48in_placeE
	.align		8
        /*0068*/ 	.dword	_ZN71_INTERNAL_6574e65c_35_flash_fwd_hdim96_bf16_paged_sm90_cu_ea41c527_39744cuda3std6ranges3__45__cpo4swapE
	.align		8
        /*0070*/ 	.dword	_ZN71_INTERNAL_6574e65c_35_flash_fwd_hdim96_bf16_paged_sm90_cu_ea41c527_39744cuda3std6ranges3__45__cpo9iter_moveE
	.align		8
        /*0078*/ 	.dword	_ZN71_INTERNAL_6574e65c_35_flash_fwd_hdim96_bf16_paged_sm90_cu_ea41c527_39744cute7productE
	.align		8
        /*0080*/ 	.dword	_ZN71_INTERNAL_6574e65c_35_flash_fwd_hdim96_bf16_paged_sm90_cu_ea41c527_39744cute1_E
	.align		8
        /*0088*/ 	.dword	$str$23
	.align		8
        /*0090*/ 	.dword	$str$24


//--------------------- .text._ZN7cutlass13device_kernelIN5flash11enable_sm90INS1_16FlashAttnFwdSm90INS1_25CollectiveMainloopFwdSm90ILi2EN4cute5tupleIJNS5_1CILi1EEES8_S8_EEENS6_IJNS7_ILi192EEENS7_ILi128EEENS7_ILi96EEEEEELi96ENS_10bfloat16_tEfNS_4arch4Sm90ELb0ELb0ELb0ELb0ELb1ELb0ELb0ELb0ELb1ELb1ELb0ELb0EEENS1_21CollectiveEpilogueFwdINS6_IJSA_SC_SB_EEES9_SE_SG_Li384ELb0ELb1ELb0ELb0EEENS1_29StaticPersistentTileSchedulerILb0EEEEEEEEEvNT_6ParamsE --------------------------
	.section	.text._ZN7cutlass13device_kernelIN5flash11enable_sm90INS1_16FlashAttnFwdSm90INS1_25CollectiveMainloopFwdSm90ILi2EN4cute5tupleIJNS5_1CILi1EEES8_S8_EEENS6_IJNS7_ILi192EEENS7_ILi128EEENS7_ILi96EEEEEELi96ENS_10bfloat16_tEfNS_4arch4Sm90ELb0ELb0ELb0ELb0ELb1ELb0ELb0ELb0ELb1ELb1ELb0ELb0EEENS1_21CollectiveEpilogueFwdINS6_IJSA_SC_SB_EEES9_SE_SG_Li384ELb0ELb1ELb0ELb0EEENS1_29StaticPersistentTileSchedulerILb0EEEEEEEEEvNT_6ParamsE,"ax",@progbits
	.align	128
.text._ZN7cutlass13device_kernelIN5flash11enable_sm90INS1_16FlashAttnFwdSm90INS1_25CollectiveMainloopFwdSm90ILi2EN4cute5tupleIJNS5_1CILi1EEES8_S8_EEENS6_IJNS7_ILi192EEENS7_ILi128EEENS7_ILi96EEEEEELi96ENS_10bfloat16_tEfNS_4arch4Sm90ELb0ELb0ELb0ELb0ELb1ELb0ELb0ELb0ELb1ELb1ELb0ELb0EEENS1_21CollectiveEpilogueFwdINS6_IJSA_SC_SB_EEES9_SE_SG_Li384ELb0ELb1ELb0ELb0EEENS1_29StaticPersistentTileSchedulerILb0EEEEEEEEEvNT_6ParamsE:
        .type           _ZN7cutlass13device_kernelIN5flash11enable_sm90INS1_16FlashAttnFwdSm90INS1_25CollectiveMainloopFwdSm90ILi2EN4cute5tupleIJNS5_1CILi1EEES8_S8_EEENS6_IJNS7_ILi192EEENS7_ILi128EEENS7_ILi96EEEEEELi96ENS_10bfloat16_tEfNS_4arch4Sm90ELb0ELb0ELb0ELb0ELb1ELb0ELb0ELb0ELb1ELb1ELb0ELb0EEENS1_21CollectiveEpilogueFwdINS6_IJSA_SC_SB_EEES9_SE_SG_Li384ELb0ELb1ELb0ELb0EEENS1_29StaticPersistentTileSchedulerILb0EEEEEEEEEvNT_6ParamsE,@function
        .size           _ZN7cutlass13device_kernelIN5flash11enable_sm90INS1_16FlashAttnFwdSm90INS1_25CollectiveMainloopFwdSm90ILi2EN4cute5tupleIJNS5_1CILi1EEES8_S8_EEENS6_IJNS7_ILi192EEENS7_ILi128EEENS7_ILi96EEEEEELi96ENS_10bfloat16_tEfNS_4arch4Sm90ELb0ELb0ELb0ELb0ELb1ELb0ELb0ELb0ELb1ELb1ELb0ELb0EEENS1_21CollectiveEpilogueFwdINS6_IJSA_SC_SB_EEES9_SE_SG_Li384ELb0ELb1ELb0ELb0EEENS1_29StaticPersistentTileSchedulerILb0EEEEEEEEEvNT_6ParamsE,(.L_x_2728 - _ZN7cutlass13device_kernelIN5flash11enable_sm90INS1_16FlashAttnFwdSm90INS1_25CollectiveMainloopFwdSm90ILi2EN4cute5tupleIJNS5_1CILi1EEES8_S8_EEENS6_IJNS7_ILi192EEENS7_ILi128EEENS7_ILi96EEEEEELi96ENS_10bfloat16_tEfNS_4arch4Sm90ELb0ELb0ELb0ELb0ELb1ELb0ELb0ELb0ELb1ELb1ELb0ELb0EEENS1_21CollectiveEpilogueFwdINS6_IJSA_SC_SB_EEES9_SE_SG_Li384ELb0ELb1ELb0ELb0EEENS1_29StaticPersistentTileSchedulerILb0EEEEEEEEEvNT_6ParamsE)
        .other          _ZN7cutlass13device_kernelIN5flash11enable_sm90INS1_16FlashAttnFwdSm90INS1_25CollectiveMainloopFwdSm90ILi2EN4cute5tupleIJNS5_1CILi1EEES8_S8_EEENS6_IJNS7_ILi192EEENS7_ILi128EEENS7_ILi96EEEEEELi96ENS_10bfloat16_tEfNS_4arch4Sm90ELb0ELb0ELb0ELb0ELb1ELb0ELb0ELb0ELb1ELb1ELb0ELb0EEENS1_21CollectiveEpilogueFwdINS6_IJSA_SC_SB_EEES9_SE_SG_Li384ELb0ELb1ELb0ELb0EEENS1_29StaticPersistentTileSchedulerILb0EEEEEEEEEvNT_6ParamsE,@"STO_CUDA_ENTRY STV_DEFAULT"
_ZN7cutlass13device_kernelIN5flash11enable_sm90INS1_16FlashAttnFwdSm90INS1_25CollectiveMainloopFwdSm90ILi2EN4cute5tupleIJNS5_1CILi1EEES8_S8_EEENS6_IJNS7_ILi192EEENS7_ILi128EEENS7_ILi96EEEEEELi96ENS_10bfloat16_tEfNS_4arch4Sm90ELb0ELb0ELb0ELb0ELb1ELb0ELb0ELb0ELb1ELb1ELb0ELb0EEENS1_21CollectiveEpilogueFwdINS6_IJSA_SC_SB_EEES9_SE_SG_Li384ELb0ELb1ELb0ELb0EEENS1_29StaticPersistentTileSchedulerILb0EEEEEEEEEvNT_6ParamsE:
[----:B------:R-:W0:Y:S02]  /*0000*/  LDC R1, c[0x0][0x28] ;  /* 0x00000a00ff017b82 */ /* 0x000e240000000800 */
[----:B0-----:R-:W-:Y:S01]  /*0010*/  VIADD R1, R1, 0xffffffe8 ;  /* 0xffffffe801017836 */ /* 0x001fe20000000000 */
[----:B------:R-:W0:Y:S01]  /*0020*/  S2R R3, SR_TID.X ;  /* 0x0000000000037919 */ /* 0x000e220000002100 */
[----:B------:R-:W-:Y:S01]  /*0030*/  ELECT P0, URZ, PT ;  /* 0x00000000003f782f */ /* 0x000fe20003800000 */
[----:B------:R-:W-:Y:S01]  /*0040*/  UMOV UR4, 0x80 ;  /* 0x0000008000047882 */ /* 0x000fe20000000000 */
[----:B------:R-:W-:Y:S01]  /*0050*/  UMOV UR7, 0x180 ;  /* 0x0000018000077882 */ /* 0x000fe20000000000 */
[--C-:B0-----:R-:W-:Y:S02]  /*0060*/  SHF.R.U32.HI R0, RZ, 0x5, R3.reuse ;  /* 0x00000005ff007819 */ /* 0x101fe40000011603 */
[----:B------:R-:W-:-:S03]  /*0070*/  SHF.R.U32.HI R3, RZ, 0x7, R3 ;  /* 0x00000007ff037819 */ /* 0x000fc60000011603 */
[----:B------:R-:W0:Y:S04]  /*0080*/  SHFL.IDX PT, R2, R0, RZ, 0x1f ;  /* 0x00001fff00027589 */ /* 0x000e2800000e0000 */
[----:B------:R-:W1:Y:S01]  /*0090*/  SHFL.IDX PT, R3, R3, RZ, 0x1f ;  /* 0x00001fff03037589 */ /* 0x000e6200000e0000 */
[C---:B0-----:R-:W-:Y:S02]  /*00a0*/  ISETP.NE.OR P0, PT, R2.reuse, RZ, !P0 ;  /* 0x000000ff0200720c */ /* 0x041fe40004705670 */
[----:B------:R-:W-:-:S11]  /*00b0*/  ISETP.NE.AND P1, PT, R2, RZ, PT ;  /* 0x000000ff0200720c */ /* 0x000fd60003f25270 */
[----:B------:R-:W-:Y:S01]  /*00c0*/  VOTEU.ALL UP0, P0 ;  /* 0x00000000003f7886 */ /* 0x000fe20000000000 */
[----:B------:R-:W-:-:S04]  /*00d0*/  VOTEU.ALL UP1, P0 ;  /* 0x00000000003f7886 */ /* 0x000fc80000020000 */
[----:B------:R-:W0:Y:S01]  /*00e0*/  @!UP0 S2UR UR8, SR_CgaCtaId ;  /* 0x00000000000889c3 */ /* 0x000e220000008800 */
[----:B------:R-:W-:Y:S01]  /*00f0*/  @!UP0 UMOV UR6, 0x400 ;  /* 0x0000040000068882 */ /* 0x000fe20000000000 */
[----:B------:R-:W-:-:S04]  /*0100*/  @!UP0 UIADD3 UR4, -UR4, 0x100000, URZ ;  /* 0x0010000004048890 */ /* 0x000fc8000fffe13f */
[----:B------:R-:W-:Y:S02]  /*0110*/  @!UP0 USHF.L.U32 UR5, UR4, 0xb, URZ ;  /* 0x0000000b04058899 */ /* 0x000fe4000800063f */
[----:B------:R-:W-:Y:S02]  /*0120*/  @!UP0 USHF.L.U32 UR4, UR4, 0x1, URZ ;  /* 0x0000000104048899 */ /* 0x000fe4000800063f */
[----:B0-----:R-:W-:Y:S02]  /*0130*/  @!UP0 ULEA UR8, UR8, UR6, 0x18 ;  /* 0x0000000608088291 */ /* 0x001fe4000f8ec03f */
[----:B------:R-:W-:-:S04]  /*0140*/  @!UP0 UIADD3 UR6, -UR7, 0x100000, URZ ;  /* 0x0010000007068890 */ /* 0x000fc8000fffe13f */
[----:B------:R-:W-:Y:S02]  /*0150*/  @!UP0 USHF.L.U32 UR7, UR6, 0xb, URZ ;  /* 0x0000000b06078899 */ /* 0x000fe4000800063f */
[----:B------:R-:W-:Y:S01]  /*0160*/  @!UP0 USHF.L.U32 UR6, UR6, 0x1, URZ ;  /* 0x0000000106068899 */ /* 0x000fe2000800063f */
[----:B------:R-:W-:-:S05]  /*0170*/  VOTEU.ALL UP0, P0 ;  /* 0x00000000003f7886 */ /* 0x000fca0000000000 */
[----:B------:R0:W2:Y:S06]  /*0180*/  @!UP0 SYNCS.EXCH.64 URZ, [UR8+0x2d800], UR4 ;  /* 0x02d80004083f85b2 */ /* 0x0000ac0008000100 */
[----:B------:R0:W3:Y:S02]  /*0190*/  @!UP1 SYNCS.EXCH.64 URZ, [UR8+0x2d820], UR6 ;  /* 0x02d82006083f95b2 */ /* 0x0000e40008000100 */
[----:B01----:R-:W-:Y:S05]  /*01a0*/  @P1 BRA `(.L_x_0) ;  /* 0x0000000000481947 */ /* 0x003fea0003800000 */
[----:B------:R-:W0:Y:S01]  /*01b0*/  S2UR UR5, SR_CgaCtaId ;  /* 0x00000000000579c3 */ /* 0x000e220000008800 */
[----:B------:R-:W-:Y:S01]  /*01c0*/  UMOV UR4, 0x400 ;  /* 0x0000040000047882 */ /* 0x000fe20000000000 */
[----:B------:R-:W-:Y:S01]  /*01d0*/  UMOV UR6, 0x80 ;  /* 0x0000008000067882 */ /* 0x000fe20000000000 */
[----:B------:R-:W-:Y:S01]  /*01e0*/  UMOV UR7, 0x180 ;  /* 0x0000018000077882 */ /* 0x000fe20000000000 */
[----:B------:R-:W-:Y:S01]  /*01f0*/  ELECT P0, URZ, PT ;  /* 0x00000000003f782f */ /* 0x000fe20003800000 */
[----:B0-----:R-:W-:Y:S02]  /*0200*/  ULEA UR8, UR5, UR4, 0x18 ;  /* 0x0000000405087291 */ /* 0x001fe4000f8ec03f */
[----:B------:R-:W-:-:S04]  /*0210*/  UIADD3 UR4, -UR6, 0x100000, URZ ;  /* 0x0010000006047890 */ /* 0x000fc8000fffe13f */
[----:B------:R-:W-:Y:S02]  /*0220*/  USHF.L.U32 UR5, UR4, 0xb, URZ ;  /* 0x0000000b04057899 */ /* 0x000fe4000800063f */
[----:B------:R-:W-:Y:S02]  /*0230*/  USHF.L.U32 UR4, UR4, 0x1, URZ ;  /* 0x0000000104047899 */ /* 0x000fe4000800063f */
[----:B------:R-:W-:-:S04]  /*0240*/  UIADD3 UR6, -UR7, 0x100000, URZ ;  /* 0x0010000007067890 */ /* 0x000fc8000fffe13f */
[----:B------:R-:W-:Y:S02]  /*0250*/  USHF.L.U32 UR7, UR6, 0xb, URZ ;  /* 0x0000000b06077899 */ /* 0x000fe4000800063f */
[----:B------:R-:W-:Y:S01]  /*0260*/  USHF.L.U32 UR6, UR6, 0x1, URZ ;  /* 0x0000000106067899 */ /* 0x000fe2000800063f */
[----:B------:R-:W0:Y:S03]  /*0270*/  FENCE.VIEW.ASYNC.S ;  /* 0x00000000000073c6 */ /* 0x000e260000000000 */
[----:B0-----:R0:W1:Y:S08]  /*0280*/  SYNCS.EXCH.64 URZ, [UR8+0x2d830], UR4 ;  /* 0x02d83004083f75b2 */ /* 0x0010700008000100 */
[----:B------:R0:W4:Y:S01]  /*0290*/  SYNCS.EXCH.64 URZ, [UR8+0x2d840], UR6 ;  /* 0x02d84006083f75b2 */ /* 0x0001220008000100 */
[----:B------:R0:W0:Y:S01]  /*02a0*/  SYNCS.EXCH.64 URZ, [UR8+0x2d838], UR4 ;  /* 0x02d83804083f75b2 */ /* 0x0000220008000100 */
[----:B------:R0:W0:Y:S01]  /*02b0*/  SYNCS.EXCH.64 URZ, [UR8+0x2d848], UR6 ;  /* 0x02d84806083f75b2 */ /* 0x0000220008000100 */
[----:B------:R-:W-:Y:S01]  /*02c0*/  NOP ;  /* 0x0000000000007918 */ /* 0x000fe20000000000 */
.L_x_0:
[----:B------:R-:W5:Y:S01]  /*02d0*/  SHFL.IDX PT, R2, R0, RZ, 0x1f ;  /* 0x00001fff00027589 */ /* 0x000f6200000e0000 */
[----:B------:R-:W-:Y:S01]  /*02e0*/  NOP ;  /* 0x0000000000007918 */ /* 0x000fe20000000000 */
[----:B-----5:R-:W-:-:S13]  /*02f0*/  ISETP.NE.AND P0, PT, R2, RZ, PT ;  /* 0x000000ff0200720c */ /* 0x020fda0003f05270 */
[----:B------:R-:W-:Y:S05]  /*0300*/  @P0 BRA `(.L_x_1) ;  /* 0x0000000000480947 */ /* 0x000fea0003800000 */
[----:B0-----:R-:W0:Y:S01]  /*0310*/  S2UR UR5, SR_CgaCtaId ;  /* 0x00000000000579c3 */ /* 0x001e220000008800 */
        /* <DEDUP_REMOVED lines=12> */
[----:B0-----:R0:W0:Y:S08]  /*03e0*/  SYNCS.EXCH.64 URZ, [UR8+0x2d850], UR4 ;  /* 0x02d85004083f75b2 */ /* 0x0010300008000100 */
[----:B------:R0:W0:Y:S01]  /*03f0*/  SYNCS.EXCH.64 URZ, [UR8+0x2d860], UR6 ;  /* 0x02d86006083f75b2 */ /* 0x0000220008000100 */
[----:B------:R0:W0:Y:S01]  /*0400*/  SYNCS.EXCH.64 URZ, [UR8+0x2d858], UR4 ;  /* 0x02d85804083f75b2 */ /* 0x0000220008000100 */
[----:B------:R0:W0:Y:S01]  /*0410*/  SYNCS.EXCH.64 URZ, [UR8+0x2d868], UR6 ;  /* 0x02d86806083f75b2 */ /* 0x0000220008000100 */
[----:B------:R-:W-:Y:S01]  /*0420*/  NOP ;  /* 0x0000000000007918 */ /* 0x000fe20000000000 */
.L_x_1:
[----:B------:R-:W5:Y:S01]  /*0430*/  SHFL.IDX PT, R2, R0, RZ, 0x1f ;  /* 0x00001fff00027589 */ /* 0x000f6200000e0000 */
[----:B------:R-:W-:Y:S01]  /*0440*/  NOP ;  /* 0x0000000000007918 */ /* 0x000fe20000000000 */
[----:B-----5:R-:W-:-:S13]  /*0450*/  ISETP.NE.AND P0, PT, R2, RZ, PT ;  /* 0x000000ff0200720c */ /* 0x020fda0003f05270 */
[----:B------:R-:W-:Y:S05]  /*0460*/  @P0 BRA `(.L_x_2) ;  /* 0x0000000000380947 */ /* 0x000fea0003800000 */
[----:B0-----:R-:W0:Y:S01]  /*0470*/  S2UR UR5, SR_CgaCtaId ;  /* 0x00000000000579c3 */ /* 0x001e220000008800 */
[----:B------:R-:W-:Y:S01]  /*0480*/  UMOV UR4, 0x400 ;  /* 0x0000040000047882 */ /* 0x000fe20000000000 */
[----:B------:R-:W-:Y:S01]  /*0490*/  UMOV UR7, 0x80 ;  /* 0x0000008000077882 */ /* 0x000fe20000000000 */
[----:B------:R-:W-:Y:S01]  /*04a0*/  ELECT P0, URZ, PT ;  /* 0x00000000003f782f */ /* 0x000fe20003800000 */
[----:B0-----:R-:W-:Y:S02]  /*04b0*/  ULEA UR6, UR5, UR4, 0x18 ;  /* 0x0000000405067291 */ /* 0x001fe4000f8ec03f */
[----:B------:R-:W-:-:S04]  /*04c0*/  UIADD3 UR4, -UR7, 0x100000, URZ ;  /* 0x0010000007047890 */ /* 0x000fc8000fffe13f */
[----:B------:R-:W-:Y:S02]  /*04d0*/  USHF.L.U32 UR5, UR4, 0xb, URZ ;  /* 0x0000000b04057899 */ /* 0x000fe4000800063f */
[----:B------:R-:W-:Y:S01]  /*04e0*/  USHF.L.U32 UR4, UR4, 0x1, URZ ;  /* 0x0000000104047899 */ /* 0x000fe2000800063f */
[----:B------:R-:W0:Y:S11]  /*04f0*/  FENCE.VIEW.ASYNC.S ;  /* 0x00000000000073c6 */ /* 0x000e360000000000 */
[----:B0-----:R0:W0:Y:S01]  /*0500*/  SYNCS.EXCH.64 URZ, [UR6+0x2d870], UR4 ;  /* 0x02d87004063f75b2 */ /* 0x0010220008000100 */
[----:B------:R0:W0:Y:S01]  /*0510*/  SYNCS.EXCH.64 URZ, [UR6+0x2d880], UR4 ;  /* 0x02d88004063f75b2 */ /* 0x0000220008000100 */
[----:B------:R0:W0:Y:S01]  /*0520*/  SYNCS.EXCH.64 URZ, [UR6+0x2d878], UR4 ;  /* 0x02d87804063f75b2 */ /* 0x0000220008000100 */
[----:B------:R0:W0:Y:S01]  /*0530*/  SYNCS.EXCH.64 URZ, [UR6+0x2d888], UR4 ;  /* 0x02d88804063f75b2 */ /* 0x0000220008000100 */
[----:B------:R-:W-:Y:S01]  /*0540*/  NOP ;  /* 0x0000000000007918 */ /* 0x000fe20000000000 */
.L_x_2:
        /* <DEDUP_REMOVED lines=22> */
.L_x_3:
[----:B------:R-:W5:Y:S01]  /*06b0*/  SHFL.IDX PT, R2, R0, RZ, 0x1f ;  /* 0x00001fff00027589 */ /* 0x000f6200000e0000 */
[----:B------:R-:W-:Y:S01]  /*06c0*/  R2UR UR9, R3 ;  /* 0x00000000030972ca */ /* 0x000fe200000e0000 */
        /* <DEDUP_REMOVED lines=21> */
.L_x_4:
[----:B------:R-:W-:Y:S01]  /*0820*/  UISETP.NE.AND UP0, UPT, UR9, URZ, UPT ;  /* 0x0000003f0900728c */ /* 0x000fe2000bf05270 */
[----:B------:R-:W-:Y:S01]  /*0830*/  NOP ;  /* 0x0000000000007918 */ /* 0x000fe20000000000 */
[----:B------:R-:W-:Y:S01]  /*0840*/  UMOV UR42, 0x1 ;  /* 0x00000001002a7882 */ /* 0x000fe20000000000 */
[----:B------:R-:W-:Y:S01]  /*0850*/  ULDC.64 UR48, c[0x0][0x208] ;  /* 0x0000820000307ab9 */ /* 0x000fe20000000a00 */
[----:B------:R-:W-:Y:S01]  /*0860*/  USEL UR42, UR42, 0x2, !UP0 ;  /* 0x000000022a2a7887 */ /* 0x000fe2000c000000 */
[----:B01234-:R-:W-:Y:S01]  /*0870*/  BAR.SYNC.DEFER_BLOCKING 0x0 ;  /* 0x0000000000007b1d */ /* 0x01ffe20000010000 */
[----:B------:R-:W-:-:S13]  /*0880*/  PLOP3.LUT P0, PT, PT, PT, UP0, 0x80, 0x0 ;  /* 0x000000000000781c */ /* 0x000fda0003f0f008 */
[----:B------:R-:W-:Y:S05]  /*0890*/  @!P0 BRA `(.L_x_5) ;  /* 0x0000006400dc8947 */ /* 0x000fea0003800000 */
.L_x_6:
[----:B------:R-:W-:-:S08]  /*08a0*/  NOP ;  /* 0x0000000000007918 */ /* 0x000fd00000000000 */
[----:B------:R-:W0:Y:S02]  /*08b0*/  USETMAXREG.TRY_ALLOC.CTAPOOL UP0, 0xa0 ;  /* 0x000000a0000079c8 */ /* 0x000e240008000600 */
[----:B0-----:R-:W-:-:S13]  /*08c0*/  PLOP3.LUT P0, PT, PT, PT, UP0, 0x80, 0x0 ;  /* 0x000000000000781c */ /* 0x001fda0003f0f008 */
[----:B------:R-:W-:Y:S05]  /*08d0*/  @!P0 BRA `(.L_x_6) ;  /* 0xfffffffc00f08947 */ /* 0x000fea000383ffff */
[----:B------:R-:W0:Y:S01]  /*08e0*/  S2R R2, SR_TID.X ;  /* 0x0000000000027919 */ /* 0x000e220000002100 */
[----:B------:R-:W1:Y:S08]  /*08f0*/  S2UR UR36, SR_CTAID.X ;  /* 0x00000000002479c3 */ /* 0x000e700000002500 */
[----:B------:R-:W-:Y:S06]  /*0900*/  BAR.ARV 0x8, 0x200 ;  /* 0x0208000000007b1d */ /* 0x000fec0000002000 */
[----:B0-----:R-:W-:-:S04]  /*0910*/  LOP3.LUT R0, R2, 0xffffff80, RZ, 0xc0, !PT ;  /* 0xffffff8002007812 */ /* 0x001fc800078ec0ff */
[----:B------:R-:W-:Y:S02]  /*0920*/  ISETP.NE.AND P0, PT, R0, 0x80, PT ;  /* 0x000000800000780c */ /* 0x000fe40003f05270 */
[----:B------:R-:W1:Y:S11]  /*0930*/  LDC R0, c[0x0][0xc34] ;  /* 0x00030d00ff007b82 */ /* 0x000e760000000800 */
[----:B------:R-:W-:Y:S06]  /*0940*/  @!P0 BAR.ARV 0x9, 0x100 ;  /* 0x0244000000008b1d */ /* 0x000fec0000002000 */
[----:B-1----:R-:W-:-:S13]  /*0950*/  ISETP.LE.AND P0, PT, R0, UR36, PT ;  /* 0x0000002400007c0c */ /* 0x002fda000bf03270 */
[----:B------:R-:W-:Y:S05]  /*0960*/  @P0 EXIT ;  /* 0x000000000000094d */ /* 0x000fea0003800000 */
[----:B------:R-:W-:Y:S01]  /*0970*/  VIADD R137, R2, 0xffffff80 ;  /* 0xffffff8002897836 */ /* 0x000fe20000000000 */
[----:B------:R-:W0:Y:S01]  /*0980*/  S2UR UR41, SR_CgaCtaId ;  /* 0x00000000002979c3 */ /* 0x000e220000008800 */
[----:B------:R-:W-:Y:S01]  /*0990*/  UMOV UR40, 0x400 ;  /* 0x0000040000287882 */ /* 0x000fe20000000000 */
[----:B------:R-:W-:Y:S01]  /*09a0*/  IMAD.MOV.U32 R16, RZ, RZ, 0x40 ;  /* 0x00000040ff107424 */ /* 0x000fe200078e00ff */
[----:B------:R-:W-:Y:S01]  /*09b0*/  ULOP3.LUT UR47, UR42, 0x1, URZ, 0xfc, !UPT ;  /* 0x000000012a2f7892 */ /* 0x000fe2000f8efc3f */
[----:B------:R-:W-:Y:S01]  /*09c0*/  SHF.R.S32.HI R0, RZ, 0x1f, R137 ;  /* 0x0000001fff007819 */ /* 0x000fe20000011489 */
[----:B------:R-:W-:Y:S01]  /*09d0*/  UMOV UR46, URZ ;  /* 0x0000003f002e7c82 */ /* 0x000fe20008000000 */
[----:B------:R-:W-:Y:S01]  /*09e0*/  UMOV UR45, URZ ;  /* 0x0000003f002d7c82 */ /* 0x000fe20008000000 */
[----:B------:R-:W-:Y:S01]  /*09f0*/  UMOV UR44, URZ ;  /* 0x0000003f002c7c82 */ /* 0x000fe20008000000 */
[CC--:B------:R-:W-:Y:S02]  /*0a00*/  LEA.HI R2, R0.reuse, R137.reuse, RZ, 0x4 ;  /* 0x0000008900027211 */ /* 0x0c0fe400078f20ff */
[----:B------:R-:W-:-:S02]  /*0a10*/  LEA.HI R141, R0, R137, RZ, 0x7 ;  /* 0x00000089008d7211 */ /* 0x000fc400078f38ff */
[CC--:B------:R-:W-:Y:S02]  /*0a20*/  LEA.HI R4, R0.reuse, R137.reuse, RZ, 0x5 ;  /* 0x0000008900047211 */ /* 0x0c0fe400078f28ff */
[----:B------:R-:W-:Y:S02]  /*0a30*/  LEA.HI R138, R0, R137, RZ, 0x2 ;  /* 0x00000089008a7211 */ /* 0x000fe400078f10ff */
[C---:B------:R-:W-:Y:S02]  /*0a40*/  LOP3.LUT R0, R2.reuse, 0xfffffff0, RZ, 0xc0, !PT ;  /* 0xfffffff002007812 */ /* 0x040fe400078ec0ff */
[----:B------:R-:W-:Y:S02]  /*0a50*/  SHF.R.S32.HI R5, RZ, 0x4, R2 ;  /* 0x00000004ff057819 */ /* 0x000fe40000011402 */
[----:B------:R-:W-:Y:S01]  /*0a60*/  LOP3.LUT R140, R141, 0xffffff80, RZ, 0xc0, !PT ;  /* 0xffffff808d8c7812 */ /* 0x000fe200078ec0ff */
[----:B------:R-:W-:Y:S01]  /*0a70*/  IMAD.IADD R0, R137, 0x1, -R0 ;  /* 0x0000000189007824 */ /* 0x000fe200078e0a00 */
[----:B------:R-:W-:-:S02]  /*0a80*/  LEA.HI R2, R2, R5, RZ, 0x1 ;  /* 0x0000000502027211 */ /* 0x000fc400078f08ff */
[----:B------:R-:W-:Y:S01]  /*0a90*/  LOP3.LUT R6, R138, 0xfffffffc, RZ, 0xc0, !PT ;  /* 0xfffffffc8a067812 */ /* 0x000fe200078ec0ff */
[C---:B------:R-:W-:Y:S01]  /*0aa0*/  IMAD.IADD R140, R137.reuse, 0x1, -R140 ;  /* 0x00000001898c7824 */ /* 0x040fe200078e0a8c */
[----:B------:R-:W-:Y:S01]  /*0ab0*/  SHF.R.S32.HI R3, RZ, 0x1f, R0 ;  /* 0x0000001fff037819 */ /* 0x000fe20000011400 */
[----:B0-----:R-:W-:Y:S01]  /*0ac0*/  ULEA UR40, UR41, UR40, 0x18 ;  /* 0x0000002829287291 */ /* 0x001fe2000f8ec03f */
[----:B------:R-:W-:Y:S01]  /*0ad0*/  LOP3.LUT R2, R2, 0x1ffffffe, RZ, 0xc0, !PT ;  /* 0x1ffffffe02027812 */ /* 0x000fe200078ec0ff */
[----:B------:R-:W-:Y:S01]  /*0ae0*/  IMAD.IADD R137, R137, 0x1, -R6 ;  /* 0x0000000189897824 */ /* 0x000fe200078e0a06 */
[----:B------:R-:W-:Y:S02]  /*0af0*/  LEA.HI R3, R3, R0, RZ, 0x3 ;  /* 0x0000000003037211 */ /* 0x000fe400078f18ff */
[----:B------:R-:W-:Y:S01]  /*0b00*/  SHF.R.S32.HI R7, RZ, 0x1f, R140 ;  /* 0x0000001fff077819 */ /* 0x000fe2000001148c */
[----:B------:R-:W-:Y:S01]  /*0b10*/  IMAD.IADD R2, R5, 0x1, -R2 ;  /* 0x0000000105027824 */ /* 0x000fe200078e0a02 */
[----:B------:R-:W-:Y:S01]  /*0b20*/  SHF.R.S32.HI R5, RZ, 0x5, R4 ;  /* 0x00000005ff057819 */ /* 0x000fe20000011404 */
[C---:B------:R-:W-:Y:S01]  /*0b30*/  IMAD.SHL.U32 R4, R3.reuse, 0x40, RZ ;  /* 0x0000004003047824 */ /* 0x040fe200078e00ff */
[----:B------:R-:W-:Y:S01]  /*0b40*/  LOP3.LUT R3, R3, 0xfffffff8, RZ, 0xc0, !PT ;  /* 0xfffffff803037812 */ /* 0x000fe200078ec0ff */
[----:B------:R-:W-:Y:S01]  /*0b50*/  IMAD.SHL.U32 R22, R137, 0x8, RZ ;  /* 0x0000000889167824 */ /* 0x000fe200078e00ff */
[----:B------:R-:W-:Y:S01]  /*0b60*/  SHF.L.U32 R2, R2, 0x3, RZ ;  /* 0x0000000302027819 */ /* 0x000fe200000006ff */
[----:B------:R-:W-:Y:S01]  /*0b70*/  IMAD R11, R5, 0x10, R0 ;  /* 0x00000010050b7824 */ /* 0x000fe200078e0200 */
[----:B------:R-:W-:Y:S01]  /*0b80*/  LEA.HI R8, R7, R140, RZ, 0x2 ;  /* 0x0000008c07087211 */ /* 0x000fe200078f10ff */
[----:B------:R-:W-:Y:S01]  /*0b90*/  IMAD.IADD R3, R0, 0x1, -R3 ;  /* 0x0000000100037824 */ /* 0x000fe200078e0a03 */
[----:B------:R-:W-:Y:S01]  /*0ba0*/  LOP3.LUT R4, R4, 0x7ffffe00, RZ, 0xc0, !PT ;  /* 0x7ffffe0004047812 */ /* 0x000fe200078ec0ff */
[----:B------:R-:W-:Y:S01]  /*0bb0*/  IMAD.U32 R144, R11, 0x20, R2 ;  /* 0x000000200b907824 */ /* 0x000fe200078e0002 */
[--C-:B------:R-:W-:Y:S01]  /*0bc0*/  SHF.R.S32.HI R9, RZ, 0x2, R8.reuse ;  /* 0x00000002ff097819 */ /* 0x100fe20000011408 */
[----:B------:R-:W-:Y:S01]  /*0bd0*/  IMAD.MOV.U32 R0, RZ, RZ, -0x2 ;  /* 0xfffffffeff007424 */ /* 0x000fe200078e00ff */
[C---:B------:R-:W-:Y:S01]  /*0be0*/  R2P PR, R3.reuse, 0x6 ;  /* 0x0000000603007804 */ /* 0x040fe20000000000 */
[----:B------:R-:W-:Y:S01]  /*0bf0*/  IMAD.SHL.U32 R3, R3, 0x40, RZ ;  /* 0x0000004003037824 */ /* 0x000fe200078e00ff */
[----:B------:R-:W-:Y:S01]  /*0c00*/  SHF.R.S32.HI R6, RZ, 0x1f, R8 ;  /* 0x0000001fff067819 */ /* 0x000fe20000011408 */
[----:B------:R-:W-:Y:S01]  /*0c10*/  IMAD R4, R5, 0x400, R4 ;  /* 0x0000040005047824 */ /* 0x000fe200078e0204 */
[----:B------:R-:W-:Y:S01]  /*0c20*/  SHF.R.S32.HI R141, RZ, 0x7, R141 ;  /* 0x00000007ff8d7819 */ /* 0x000fe2000001148d */
[C---:B------:R-:W-:Y:S01]  /*0c30*/  VIADD R136, R22.reuse, 0x20 ;  /* 0x0000002016887836 */ /* 0x040fe20000000000 */
[----:B------:R-:W-:Y:S01]  /*0c40*/  LOP3.LUT R3, R3, 0x1c0, RZ, 0xc0, !PT ;  /* 0x000001c003037812 */ /* 0x000fe200078ec0ff */
[----:B------:R-:W-:Y:S01]  /*0c50*/  VIADD R23, R22, 0x40 ;  /* 0x0000004016177836 */ /* 0x000fe20000000000 */
[----:B------:R-:W-:-:S02]  /*0c60*/  LOP3.LUT R5, R8, 0x7ffffffc, RZ, 0xc0, !PT ;  /* 0x7ffffffc08057812 */ /* 0x000fc400078ec0ff */
[----:B------:R-:W-:Y:S02]  /*0c70*/  LOP3.LUT R2, R3, 0x8, R2, 0xf8, !PT ;  /* 0x0000000803027812 */ /* 0x000fe400078ef802 */
[----:B------:R-:W-:Y:S01]  /*0c80*/  SHF.R.U32.HI R3, RZ, 0x3, R3 ;  /* 0x00000003ff037819 */ /* 0x000fe20000011603 */
[----:B------:R-:W-:Y:S01]  /*0c90*/  IMAD.IADD R5, R140, 0x1, -R5 ;  /* 0x000000018c057824 */ /* 0x000fe200078e0a05 */
[----:B------:R-:W-:Y:S01]  /*0ca0*/  LEA.HI R10, R6, R9, RZ, 0x3 ;  /* 0x00000009060a7211 */ /* 0x000fe200078f18ff */
[----:B------:R-:W-:Y:S01]  /*0cb0*/  IMAD.HI R6, R141, 0x55555556, RZ ;  /* 0x555555568d067827 */ /* 0x000fe200078e02ff */
[----:B------:R-:W-:Y:S02]  /*0cc0*/  LOP3.LUT R3, R2, R3, RZ, 0x3c, !PT ;  /* 0x0000000302037212 */ /* 0x000fe400078e3cff */
[----:B------:R-:W-:Y:S01]  /*0cd0*/  LOP3.LUT R10, R10, 0xfffffff8, RZ, 0xc0, !PT ;  /* 0xfffffff80a0a7812 */ /* 0x000fe200078ec0ff */
[----:B------:R-:W-:Y:S01]  /*0ce0*/  IMAD R145, R5, R0, 0x80 ;  /* 0x0000008005917424 */ /* 0x000fe200078e0200 */
[----:B------:R-:W-:Y:S01]  /*0cf0*/  LEA.HI R7, R7, R140, RZ, 0x5 ;  /* 0x0000008c07077211 */ /* 0x000fe200078f28ff */
[----:B------:R-:W-:Y:S01]  /*0d00*/  IMAD.IADD R2, R4, 0x1, R3 ;  /* 0x0000000104027824 */ /* 0x000fe200078e0203 */
[----:B------:R-:W-:Y:S01]  /*0d10*/  LEA.HI R6, R6, R6, RZ, 0x1 ;  /* 0x0000000606067211 */ /* 0x000fe200078f08ff */
[----:B------:R-:W-:Y:S01]  /*0d20*/  IMAD.IADD R10, R9, 0x1, -R10 ;  /* 0x00000001090a7824 */ /* 0x000fe200078e0a0a */
[----:B------:R-:W-:-:S02]  /*0d30*/  SHF.R.S32.HI R7, RZ, 0x5, R7 ;  /* 0x00000005ff077819 */ /* 0x000fc40000011407 */
[----:B------:R-:W-:Y:S01]  /*0d40*/  LEA.HI R0, R137, R137, RZ, 0x1 ;  /* 0x0000008989007211 */ /* 0x000fe200078f08ff */
[----:B------:R-:W-:Y:S01]  /*0d50*/  IMAD R6, R6, -0x3, R141 ;  /* 0xfffffffd06067824 */ /* 0x000fe200078e028d */
[----:B------:R-:W-:Y:S01]  /*0d60*/  LEA R2, R2, UR40, 0x1 ;  /* 0x0000002802027c11 */ /* 0x000fe2000f8e08ff */
[----:B------:R-:W-:Y:S01]  /*0d70*/  IMAD R7, R7, 0x10, R10 ;  /* 0x0000001007077824 */ /* 0x000fe200078e020a */
[----:B------:R-:W-:Y:S02]  /*0d80*/  LOP3.LUT R0, R0, 0x1ffffffe, RZ, 0xc0, !PT ;  /* 0x1ffffffe00007812 */ /* 0x000fe400078ec0ff */
[----:B------:R-:W-:Y:S01]  /*0d90*/  SEL R16, R16, 0xffffffc0, !P2 ;  /* 0xffffffc010107807 */ /* 0x000fe20005000000 */
[----:B------:R-:W-:Y:S01]  /*0da0*/  VIADD R17, R2, 0x21800 ;  /* 0x0002180002117836 */ /* 0x000fe20000000000 */
[----:B------:R-:W-:Y:S01]  /*0db0*/  SHF.R.S32.HI R138, RZ, 0x2, R138 ;  /* 0x00000002ff8a7819 */ /* 0x000fe2000001148a */
[----:B------:R-:W-:Y:S01]  /*0dc0*/  IMAD R142, R6, 0x40, R7 ;  /* 0x00000040068e7824 */ /* 0x000fe200078e0207 */
[----:B------:R-:W-:Y:S01]  /*0dd0*/  SHF.R.S32.HI R147, RZ, 0x1f, R136 ;  /* 0x0000001fff937819 */ /* 0x000fe20000011488 */
[----:B------:R-:W-:Y:S01]  /*0de0*/  VIADD R18, R2, 0x21820 ;  /* 0x0002182002127836 */ /* 0x000fe20000000000 */
[----:B------:R-:W-:Y:S01]  /*0df0*/  SHF.R.S32.HI R146, RZ, 0x1f, R23 ;  /* 0x0000001fff927819 */ /* 0x000fe20000011417 */
[----:B------:R-:W-:-:S02]  /*0e00*/  IMAD.IADD R143, R137, 0x1, -R0 ;  /* 0x00000001898f7824 */ /* 0x000fc400078e0a00 */
[C---:B------:R-:W-:Y:S02]  /*0e10*/  @P1 VIADD R18, R17.reuse, 0xffffffe0 ;  /* 0xffffffe011121836 */ /* 0x040fe40000000000 */
[----:B------:R-:W-:Y:S01]  /*0e20*/  IMAD.IADD R17, R17, 0x1, R16 ;  /* 0x0000000111117824 */ /* 0x000fe200078e0210 */
[----:B------:R-:W-:Y:S01]  /*0e30*/  LEA R143, R143, R142, 0x3 ;  /* 0x0000008e8f8f7211 */ /* 0x000fe200078e18ff */
[----:B------:R-:W-:Y:S02]  /*0e40*/  IMAD.IADD R16, R16, 0x1, R18 ;  /* 0x0000000110107824 */ /* 0x000fe400078e0212 */
[----:B------:R-:W-:-:S07]  /*0e50*/  VIADD R19, R18, 0x6000 ;  /* 0x0000600012137836 */ /* 0x000fce0000000000 */
.L_x_35:
[----:B------:R-:W0:Y:S01]  /*0e60*/  SHFL.IDX PT, R0, R141, RZ, 0x1f ;  /* 0x00001fff8d007589 */ /* 0x000e2200000e0000 */
[----:B------:R-:W-:Y:S01]  /*0e70*/  ULDC UR4, c[0x0][0xc38] ;  /* 0x00030e0000047ab9 */ /* 0x000fe20000000800 */
[----:B------:R-:W-:Y:S01]  /*0e80*/  ULDC.64 UR6, c[0x0][0x418] ;  /* 0x0001060000067ab9 */ /* 0x000fe20000000a00 */
[----:B------:R-:W-:Y:S02]  /*0e90*/  UISETP.NE.AND UP2, UPT, UR4, 0x1, UPT ;  /* 0x000000010400788c */ /* 0x000fe4000bf45270 */
[----:B------:R-:W-:Y:S01]  /*0ea0*/  UISETP.NE.U32.AND UP0, UPT, UR6, URZ, UPT ;  /* 0x0000003f0600728c */ /* 0x000fe2000bf05070 */
[----:B------:R-:W-:Y:S01]  /*0eb0*/  ULDC UR4, c[0x0][0xc44] ;  /* 0x0003110000047ab9 */ /* 0x000fe20000000800 */
[----:B------:R-:W-:Y:S01]  /*0ec0*/  UMOV UR43, UR36 ;  /* 0x00000024002b7c82 */ /* 0x000fe20008000000 */
[----:B------:R-:W-:Y:S02]  /*0ed0*/  UISETP.NE.AND UP1, UPT, UR4, 0x1, UPT ;  /* 0x000000010400788c */ /* 0x000fe4000bf25270 */
[----:B------:R-:W-:Y:S01]  /*0ee0*/  UISETP.NE.AND.EX UP0, UPT, UR7, URZ, UPT, UP0 ;  /* 0x0000003f0700728c */ /* 0x000fe2000bf05300 */
[----:B------:R-:W-:-:S03]  /*0ef0*/  ULDC UR51, c[0x0][0x424] ;  /* 0x0001090000337ab9 */ /* 0x000fc60000000800 */
[----:B------:R-:W-:Y:S01]  /*0f00*/  @UP2 ULDC UR4, c[0x0][0xc3c] ;  /* 0x00030f0000042ab9 */ /* 0x000fe20000000800 */
[----:B------:R-:W-:Y:S01]  /*0f10*/  @UP2 ULDC UR6, c[0x0][0xc40] ;  /* 0x0003100000062ab9 */ /* 0x000fe20000000800 */
[----:B------:R-:W-:Y:S02]  /*0f20*/  UIMAD.WIDE.U32 UR4, UR36, UR4, URZ ;  /* 0x00000004240472a5 */ /* 0x000fe4000f8e003f */
[----:B------:R-:W-:Y:S02]  /*0f30*/  USEL UR51, UR51, 0x1, UP0 ;  /* 0x0000000133337887 */ /* 0x000fe40008000000 */
[----:B------:R-:W-:Y:S01]  /*0f40*/  @UP2 USHF.R.U32.HI UR43, URZ, UR6, UR5 ;  /* 0x000000063f2b2299 */ /* 0x000fe20008011605 */
[----:B------:R-:W-:Y:S01]  /*0f50*/  @UP1 ULDC.64 UR8, c[0x0][0xc48] ;  /* 0x0003120000081ab9 */ /* 0x000fe20000000a00 */
[----:B0-----:R-:W-:Y:S02]  /*0f60*/  R2UR UR39, R0 ;  /* 0x00000000002772ca */ /* 0x001fe400000e0000 */
[----:B------:R-:W-:-:S02]  /*0f70*/  UIMAD.WIDE.U32 UR4, UR43, UR8, URZ ;  /* 0x000000082b0472a5 */ /* 0x000fc4000f8e003f */
[----:B------:R-:W-:Y:S01]  /*0f80*/  UIADD3 UR8, UR40, 0x21800, URZ ;  /* 0x0002180028087890 */ /* 0x000fe2000fffe03f */
[----:B------:R-:W-:Y:S01]  /*0f90*/  UMOV UR38, UR43 ;  /* 0x0000002b00267c82 */ /* 0x000fe20008000000 */
[----:B------:R-:W-:-:S03]  /*0fa0*/  @UP1 USHF.R.U32.HI UR38, URZ, UR9, UR5 ;  /* 0x000000093f261299 */ /* 0x000fc60008011605 */
[----:B------:R-:W-:Y:S01]  /*0fb0*/  ULDC UR4, c[0x0][0x2f0] ;  /* 0x0000bc0000047ab9 */ /* 0x000fe20000000800 */
[----:B------:R-:W-:Y:S02]  /*0fc0*/  ULOP3.LUT UP0, URZ, UR8, 0x3ff, URZ, 0xc0, !UPT ;  /* 0x000003ff083f7892 */ /* 0x000fe4000f80c03f */
[----:B------:R-:W-:Y:S02]  /*0fd0*/  UIMAD UR51, UR51, UR4, URZ ;  /* 0x00000004333372a4 */ /* 0x000fe4000f8e023f */
[----:B------:R-:W-:Y:S02]  /*0fe0*/  UIMAD.WIDE UR6, UR39, 0x55555556, URZ ;  /* 0x55555556270678a5 */ /* 0x000fe4000f8e023f */
[----:B------:R-:W-:Y:S01]  /*0ff0*/  UIADD3 UR4, UR51, 0x7f, URZ ;  /* 0x0000007f33047890 */ /* 0x000fe2000fffe03f */
[----:B------:R-:W-:Y:S01]  /*1000*/  PLOP3.LUT P0, PT, PT, PT, UP0, 0x80, 0x0 ;  /* 0x000000000000781c */ /* 0x000fe20003f0f008 */
[----:B------:R-:W-:Y:S02]  /*1010*/  ULEA.HI UR52, UR7, UR7, URZ, 0x1 ;  /* 0x0000000707347291 */ /* 0x000fe4000f8f083f */
[----:B------:R-:W-:-:S02]  /*1020*/  USHF.R.S32.HI UR5, URZ, 0x1f, UR4 ;  /* 0x0000001f3f057899 */ /* 0x000fc40008011404 */
[----:B------:R-:W-:Y:S02]  /*1030*/  UIMAD UR52, UR52, -0x3, UR39 ;  /* 0xfffffffd343478a4 */ /* 0x000fe4000f8e0227 */
[----:B------:R-:W-:Y:S02]  /*1040*/  ULEA.HI UR5, UR5, UR4, URZ, 0x7 ;  /* 0x0000000405057291 */ /* 0x000fe4000f8f383f */
[----:B------:R-:W-:Y:S02]  /*1050*/  ULEA UR8, UR52, UR8, 0xd ;  /* 0x0000000834087291 */ /* 0x000fe4000f8e683f */
[----:B------:R-:W-:Y:S02]  /*1060*/  USHF.R.S32.HI UR50, URZ, 0x7, UR5 ;  /* 0x000000073f327899 */ /* 0x000fe40008011405 */
[----:B------:R-:W-:-:S04]  /*1070*/  USHF.R.U32.HI UR8, URZ, 0x4, UR8 ;  /* 0x000000043f087899 */ /* 0x000fc80008011608 */
[----:B------:R-:W-:Y:S01]  /*1080*/  ULOP3.LUT UR37, UR8, 0x3fff, URZ, 0xc0, !UPT ;  /* 0x00003fff08257892 */ /* 0x000fe2000f8ec03f */
[----:B-12345:R-:W-:Y:S11]  /*1090*/  @!P0 BRA `(.L_x_7) ;  /* 0x0000000000408947 */ /* 0x03eff60003800000 */
[----:B------:R-:W-:Y:S01]  /*10a0*/  MOV R0, 0x0 ;  /* 0x0000000000007802 */ /* 0x000fe20000000f00 */
[----:B------:R-:W-:Y:S01]  /*10b0*/  ULDC.64 UR4, c[0x4][0x88] ;  /* 0x0100220000047ab9 */ /* 0x000fe20000000a00 */
[----:B------:R-:W-:Y:S01]  /*10c0*/  ULDC.64 UR6, c[0x4][0x28] ;  /* 0x01000a0000067ab9 */ /* 0x000fe20000000a00 */
[----:B------:R-:W-:Y:S01]  /*10d0*/  IMAD.U32 R4, RZ, RZ, UR4 ;  /* 0x00000004ff047e24 */ /* 0x000fe2000f8e00ff */
[----:B------:R0:W1:Y:S01]  /*10e0*/  LDC.64 R14, c[0x4][R0] ;  /* 0x01000000000e7b82 */ /* 0x0000620000000a00 */
[----:B------:R-:W-:Y:S01]  /*10f0*/  IMAD.U32 R5, RZ, RZ, UR5 ;  /* 0x00000005ff057e24 */ /* 0x000fe2000f8e00ff */
[----:B------:R-:W-:Y:S01]  /*1100*/  ULDC.64 UR4, c[0x4][0x90] ;  /* 0x0100240000047ab9 */ /* 0x000fe20000000a00 */
[----:B------:R-:W-:Y:S02]  /*1110*/  IMAD.U32 R10, RZ, RZ, UR6 ;  /* 0x00000006ff0a7e24 */ /* 0x000fe4000f8e00ff */
[----:B------:R-:W-:Y:S02]  /*1120*/  IMAD.U32 R6, RZ, RZ, UR4 ;  /* 0x00000004ff067e24 */ /* 0x000fe4000f8e00ff */
[----:B------:R-:W-:-:S02]  /*1130*/  IMAD.U32 R7, RZ, RZ, UR5 ;  /* 0x00000005ff077e24 */ /* 0x000fc4000f8e00ff */
[----:B------:R-:W-:Y:S02]  /*1140*/  IMAD.U32 R11, RZ, RZ, UR7 ;  /* 0x00000007ff0b7e24 */ /* 0x000fe4000f8e00ff */
[----:B------:R-:W-:Y:S02]  /*1150*/  IMAD.MOV.U32 R8, RZ, RZ, 0x70 ;  /* 0x00000070ff087424 */ /* 0x000fe400078e00ff */
[----:B------:R-:W-:Y:S02]  /*1160*/  IMAD.MOV.U32 R12, RZ, RZ, 0x1 ;  /* 0x00000001ff0c7424 */ /* 0x000fe400078e00ff */
[----:B0-----:R-:W-:-:S07]  /*1170*/  IMAD.MOV.U32 R13, RZ, RZ, RZ ;  /* 0x000000ffff0d7224 */ /* 0x001fce00078e00ff */
[----:B------:R-:W-:-:S07]  /*1180*/  LEPC R20, `(.L_x_7) ;  /* 0x000000001014794e */ /* 0x000fce0000000000 */
[----:B-1----:R-:W-:Y:S05]  /*1190*/  CALL.ABS.NOINC R14 ;  /* 0x000000000e007343 */ /* 0x002fea0003c00000 */
.L_x_7:
[----:B------:R-:W-:Y:S01]  /*11a0*/  ULOP3.LUT UR4, UR46, 0x1, URZ, 0xc0, !UPT ;  /* 0x000000012e047892 */ /* 0x000fe2000f8ec03f */
[----:B------:R-:W-:-:S04]  /*11b0*/  MOV R3, UR47 ;  /* 0x0000002f00037c02 */ /* 0x000fc80008000f00 */
[----:B------:R-:W-:Y:S01]  /*11c0*/  ISETP.NE.AND P0, PT, R3, 0x3, PT ;  /* 0x000000030300780c */ /* 0x000fe20003f05270 */
[----:B------:R-:W-:-:S05]  /*11d0*/  IMAD.U32 R0, RZ, RZ, UR4 ;  /* 0x00000004ff007e24 */ /* 0x000fca000f8e00ff */
[----:B------:R-:W-:-:S04]  /*11e0*/  SHF.L.U32 R0, R0, 0x1f, RZ ;  /* 0x0000001f00007819 */ /* 0x000fc800000006ff */
[----:B------:R-:W0:Y:S02]  /*11f0*/  SYNCS.PHASECHK.TRANS64.TRYWAIT P1, [UR40+0x2d800], R0 ;  /* 0x02d80000ff0075a7 */ /* 0x000e240008020168 */
[----:B0-----:R-:W-:Y:S05]  /*1200*/  @!P1 BRA `(.L_x_8) ;  /* 0x0000009400949947 */ /* 0x001fea0003800000 */
.L_x_85:
[----:B------:R-:W-:Y:S05]  /*1210*/  @!P0 BRA `(.L_x_9) ;  /* 0x0000000000048947 */ /* 0x000fea0003800000 */
[----:B------:R-:W-:Y:S01]  /*1220*/  BPT.TRAP 0x1 ;  /* 0x000000040000795c */ /* 0x000fe20000300000 */
.L_x_9:
[----:B------:R-:W-:Y:S02]  /*1230*/  IMAD.U32 R4, RZ, RZ, UR44 ;  /* 0x0000002cff047e24 */ /* 0x000fe4000f8e00ff */
[----:B0-----:R-:W-:-:S03]  /*1240*/  IMAD.U32 R3, RZ, RZ, UR45 ;  /* 0x0000002dff037e24 */ /* 0x001fc6000f8e00ff */
[----:B------:R-:W-:Y:S02]  /*1250*/  LEA R4, R4, UR40, 0x3 ;  /* 0x0000002804047c11 */ /* 0x000fe4000f8e18ff */
[----:B------:R-:W-:-:S04]  /*1260*/  SHF.L.U32 R3, R3, 0x1f, RZ ;  /* 0x0000001f03037819 */ /* 0x000fc800000006ff */
[----:B------:R0:W1:Y:S01]  /*1270*/  SYNCS.PHASECHK.TRANS64.TRYWAIT P1, [R4+URZ+0x2d830], R3 ;  /* 0x02d83003040075a7 */ /* 0x000062000802017f */
[----:B------:R-:W-:Y:S05]  /*1280*/  @!P0 BRA `(.L_x_10) ;  /* 0x0000000000048947 */ /* 0x000fea0003800000 */
[----:B------:R-:W-:Y:S01]  /*1290*/  BPT.TRAP 0x1 ;  /* 0x000000040000795c */ /* 0x000fe20000300000 */
.L_x_10:
[----:B------:R-:W-:Y:S01]  /*12a0*/  IMAD.MOV.U32 R135, RZ, RZ, RZ ;  /* 0x000000ffff877224 */ /* 0x000fe200078e00ff */
[----:B-1----:R-:W-:Y:S06]  /*12b0*/  @P1 BRA `(.L_x_11) ;  /* 0x0000000000081947 */ /* 0x002fec0003800000 */
[----:B------:R-:W1:Y:S02]  /*12c0*/  SYNCS.PHASECHK.TRANS64.TRYWAIT P1, [R4+URZ+0x2d830], R3 ;  /* 0x02d83003040075a7 */ /* 0x000e64000802017f */
[----:B-1----:R-:W-:Y:S05]  /*12d0*/  @!P1 BRA `(.L_x_12) ;  /* 0x0000009400789947 */ /* 0x002fea0003800000 */
.L_x_11:
[----:B------:R-:W-:Y:S05]  /*12e0*/  WARPSYNC.ALL ;  /* 0x0000000000007948 */ /* 0x000fea0003800000 */
[----:B------:R-:W-:Y:S01]  /*12f0*/  UIADD3 UR4, UR40, 0x15400, URZ ;  /* 0x0001540028047890 */ /* 0x000fe2000fffe03f */
[----:B------:R-:W-:Y:S01]  /*1300*/  WARPGROUP.ARRIVE ;  /* 0x00000000000079c5 */ /* 0x000fe20000000000 */
[----:B------:R-:W-:Y:S02]  /*1310*/  ULEA UR52, UR52, UR40, 0xc ;  /* 0x0000002834347291 */ /* 0x000fe4000f8e603f */
[----:B------:R-:W-:Y:S02]  /*1320*/  USHF.R.U32.HI UR4, URZ, 0x4, UR4 ;  /* 0x000000043f047899 */ /* 0x000fe40008011604 */
[----:B------:R-:W-:-:S02]  /*1330*/  UIADD3 UR52, UR52, 0xc400, URZ ;  /* 0x0000c40034347890 */ /* 0x000fc4000fffe03f */
[----:B------:R-:W-:Y:S02]  /*1340*/  ULOP3.LUT UR4, UR4, 0x3fff, URZ, 0xc0, !UPT ;  /* 0x00003fff04047892 */ /* 0x000fe4000f8ec03f */
[----:B------:R-:W-:Y:S02]  /*1350*/  USHF.R.U32.HI UR52, URZ, 0x4, UR52 ;  /* 0x000000043f347899 */ /* 0x000fe40008011634 */
[----:B------:R-:W-:Y:S02]  /*1360*/  ULOP3.LUT UR32, UR4, 0x10000, URZ, 0xfc, !UPT ;  /* 0x0001000004207892 */ /* 0x000fe4000f8efc3f */
[----:B------:R-:W-:Y:S02]  /*1370*/  ULOP3.LUT UR52, UR52, 0x3fff, URZ, 0xc0, !UPT ;  /* 0x00003fff34347892 */ /* 0x000fe4000f8ec03f */
[----:B------:R-:W-:Y:S02]  /*1380*/  UIMAD UR6, UR44, 0x600, UR32 ;  /* 0x000006002c0678a4 */ /* 0x000fe4000f8e0220 */
[----:B------:R-:W-:Y:S01]  /*1390*/  ULOP3.LUT UR4, UR52, 0x10000, URZ, 0xfc, !UPT ;  /* 0x0001000034047892 */ /* 0x000fe2000f8efc3f */
[----:B------:R-:W-:Y:S01]  /*13a0*/  UMOV UR7, 0x80000020 ;  /* 0x8000002000077882 */ /* 0x000fe20000000000 */
[----:B------:R-:W-:-:S02]  /*13b0*/  UMOV UR5, 0x80000020 ;  /* 0x8000002000057882 */ /* 0x000fc40000000000 */
[----:B------:R-:W-:Y:S02]  /*13c0*/  UIADD3 UR8, UR4, 0x2, URZ ;  /* 0x0000000204087890 */ /* 0x000fe4000fffe03f */
[----:B------:R-:W-:Y:S01]  /*13d0*/  UIADD3 UR10, UR6, 0x2, URZ ;  /* 0x00000002060a7890 */ /* 0x000fe2000fffe03f */
[----:B------:R-:W-:Y:S02]  /*13e0*/  UMOV UR9, 0x80000020 ;  /* 0x8000002000097882 */ /* 0x000fe40000000000 */
[----:B------:R-:W-:Y:S01]  /*13f0*/  HGMMA.64x128x16.F32.BF16 R24, gdesc[UR4], RZ, !UPT, gsb0 ;  /* 0x01e00000041879f0 */ /* 0x000fe2000c0018ff */
[----:B------:R-:W-:Y:S01]  /*1400*/  UMOV UR11, 0x80000020 ;  /* 0x80000020000b7882 */ /* 0x000fe20000000000 */
[----:B------:R-:W-:Y:S02]  /*1410*/  UIADD3 UR12, UR4, 0x300, URZ ;  /* 0x00000300040c7890 */ /* 0x000fe4000fffe03f */
[----:B------:R-:W-:Y:S01]  /*1420*/  UIADD3 UR14, UR6, 0x200, URZ ;  /* 0x00000200060e7890 */ /* 0x000fe2000fffe03f */
[----:B------:R-:W-:Y:S01]  /*1430*/  UMOV UR13, 0x80000020 ;  /* 0x80000020000d7882 */ /* 0x000fe20000000000 */
[----:B------:R-:W-:Y:S01]  /*1440*/  UMOV UR15, 0x80000020 ;  /* 0x80000020000f7882 */ /* 0x000fe20000000000 */
[----:B------:R-:W-:-:S02]  /*1450*/  UIADD3 UR16, UR4, 0x302, URZ ;  /* 0x0000030204107890 */ /* 0x000fc4000fffe03f */
[----:B------:R-:W-:Y:S01]  /*1460*/  UIADD3 UR18, UR6, 0x202, URZ ;  /* 0x0000020206127890 */ /* 0x000fe2000fffe03f */
[----:B------:R-:W-:Y:S01]  /*1470*/  UMOV UR17, 0x80000020 ;  /* 0x8000002000117882 */ /* 0x000fe20000000000 */
[----:B------:R-:W-:Y:S01]  /*1480*/  UMOV UR19, 0x80000020 ;  /* 0x8000002000137882 */ /* 0x000fe20000000000 */
[----:B------:R-:W-:Y:S02]  /*1490*/  UIADD3 UR20, UR4, 0x600, URZ ;  /* 0x0000060004147890 */ /* 0x000fe4000fffe03f */
[----:B------:R-:W-:Y:S01]  /*14a0*/  UIADD3 UR22, UR6, 0x400, URZ ;  /* 0x0000040006167890 */ /* 0x000fe2000fffe03f */
[----:B------:R-:W-:Y:S01]  /*14b0*/  UMOV UR21, 0x80000020 ;  /* 0x8000002000157882 */ /* 0x000fe20000000000 */
[----:B------:R-:W-:Y:S01]  /*14c0*/  UMOV UR23, 0x80000020 ;  /* 0x8000002000177882 */ /* 0x000fe20000000000 */
[----:B------:R-:W-:Y:S02]  /*14d0*/  UIADD3 UR24, UR4, 0x602, URZ ;  /* 0x0000060204187890 */ /* 0x000fe4000fffe03f */
[----:B------:R-:W-:Y:S01]  /*14e0*/  UIADD3 UR26, UR6, 0x402, URZ ;  /* 0x00000402061a7890 */ /* 0x000fe2000fffe03f */
[----:B------:R-:W-:Y:S01]  /*14f0*/  UMOV UR25, 0x80000020 ;  /* 0x8000002000197882 */ /* 0x000fe20000000000 */
[----:B------:R-:W-:Y:S01]  /*1500*/  UMOV UR27, 0x80000020 ;  /* 0x80000020001b7882 */ /* 0x000fe20000000000 */
[----:B------:R-:W-:-:S02]  /*1510*/  WARPGROUP.DEPBAR.LE gsb0, 0x0 ;  /* 0x00008000000079c5 */ /* 0x000fc40000010000 */
[----:B------:R-:W-:-:S06]  /*1520*/  WARPGROUP.ARRIVE ;  /* 0x00000000000079c5 */ /* 0x000fcc0000000000 */
[----:B------:R-:W-:Y:S03]  /*1530*/  HGMMA.64x128x16.F32.BF16 R24, gdesc[UR8], R24, gsb0 ;  /* 0x01e00000081879f0 */ /* 0x000fe60008001818 */
[----:B------:R-:W-:Y:S02]  /*1540*/  WARPGROUP.DEPBAR.LE gsb0, 0x0 ;  /* 0x00008000000079c5 */ /* 0x000fe40000010000 */
[----:B------:R-:W-:-:S07]  /*1550*/  WARPGROUP.ARRIVE ;  /* 0x00000000000079c5 */ /* 0x000fce0000000000 */
        /* <DEDUP_REMOVED lines=11> */
[----:B------:R-:W-:Y:S05]  /*1610*/  @!P0 BRA `(.L_x_13) ;  /* 0x0000000000048947 */ /* 0x000fea0003800000 */
[----:B------:R-:W-:Y:S01]  /*1620*/  BPT.TRAP 0x1 ;  /* 0x000000040000795c */ /* 0x000fe20000300000 */
.L_x_13:
[----:B01----:R-:W-:Y:S01]  /*1630*/  VIADD R3, R145, UR51 ;  /* 0x0000003391037c36 */ /* 0x003fe20008000000 */
[----:B------:R-:W-:Y:S01]  /*1640*/  P2R R6, PR, RZ, 0x1 ;  /* 0x00000001ff067803 */ /* 0x000fe20000000000 */
[----:B------:R-:W-:Y:S01]  /*1650*/  IMAD.U32 R0, RZ, RZ, UR50 ;  /* 0x00000032ff007e24 */ /* 0x000fe2000f8e00ff */
[----:B------:R-:W-:Y:S01]  /*1660*/  ULDC UR33, c[0x0][0x988] ;  /* 0x0002620000217ab9 */ /* 0x000fe20000000800 */
[----:B------:R-:W-:Y:S01]  /*1670*/  R2UR UR6, R4 ;  /* 0x00000000040672ca */ /* 0x000fe200000e0000 */
[----:B------:R-:W-:Y:S01]  /*1680*/  UISETP.GE.AND UP0, UPT, UR51, 0x81, UPT ;  /* 0x000000813300788c */ /* 0x000fe2000bf06270 */
[----:B------:R-:W-:Y:S01]  /*1690*/  IMAD R3, R0, -0x80, R3 ;  /* 0xffffff8000037824 */ /* 0x000fe200078e0203 */
[-C--:B------:R-:W-:Y:S01]  /*16a0*/  MOV R126, R135.reuse ;  /* 0x00000087007e7202 */ /* 0x080fe20000000f00 */
[--C-:B------:R-:W-:Y:S01]  /*16b0*/  IMAD.MOV.U32 R134, RZ, RZ, R135.reuse ;  /* 0x000000ffff867224 */ /* 0x100fe200078e0087 */
[----:B------:R-:W-:Y:S01]  /*16c0*/  MOV R112, R135 ;  /* 0x0000008700707202 */ /* 0x000fe20000000f00 */
[--C-:B------:R-:W-:Y:S01]  /*16d0*/  IMAD.MOV.U32 R133, RZ, RZ, R135.reuse ;  /* 0x000000ffff857224 */ /* 0x100fe200078e0087 */
[C---:B------:R-:W-:Y:S01]  /*16e0*/  ISETP.GT.AND P4, PT, R3.reuse, RZ, PT ;  /* 0x000000ff0300720c */ /* 0x040fe20003f84270 */
[--C-:B------:R-:W-:Y:S01]  /*16f0*/  IMAD.MOV.U32 R132, RZ, RZ, R135.reuse ;  /* 0x000000ffff847224 */ /* 0x100fe200078e0087 */
[C---:B------:R-:W-:Y:S01]  /*1700*/  ISETP.GT.AND P3, PT, R3.reuse, 0x1, PT ;  /* 0x000000010300780c */ /* 0x040fe20003f64270 */
[--C-:B------:R-:W-:Y:S01]  /*1710*/  IMAD.MOV.U32 R131, RZ, RZ, R135.reuse ;  /* 0x000000ffff837224 */ /* 0x100fe200078e0087 */
[----:B------:R-:W-:Y:S01]  /*1720*/  ISETP.GT.AND P1, PT, R3, 0x8, PT ;  /* 0x000000080300780c */ /* 0x000fe20003f24270 */
[--C-:B------:R-:W-:Y:S01]  /*1730*/  IMAD.MOV.U32 R130, RZ, RZ, R135.reuse ;  /* 0x000000ffff827224 */ /* 0x100fe200078e0087 */
[----:B------:R-:W-:Y:S01]  /*1740*/  FSEL R24, R24, -INF , P4 ;  /* 0xff80000018187808 */ /* 0x000fe20002000000 */
[----:B------:R-:W-:Y:S01]  /*1750*/  UIADD3 UR6, UR6, 0x2d840, URZ ;  /* 0x0002d84006067890 */ /* 0x000fe2000fffe03f */
[----:B------:R-:W-:Y:S01]  /*1760*/  FSEL R25, R25, -INF , P3 ;  /* 0xff80000019197808 */ /* 0x000fe20001800000 */
[--C-:B------:R-:W-:Y:S01]  /*1770*/  IMAD.MOV.U32 R129, RZ, RZ, R135.reuse ;  /* 0x000000ffff817224 */ /* 0x100fe200078e0087 */
[C---:B------:R-:W-:Y:S01]  /*1780*/  ISETP.GT.AND P2, PT, R3.reuse, 0x9, PT ;  /* 0x000000090300780c */ /* 0x040fe20003f44270 */
[----:B------:R-:W-:Y:S01]  /*1790*/  UPRMT UR6, UR41, 0x654, UR6 ;  /* 0x0000065429067896 */ /* 0x000fe20008000006 */
[----:B------:R-:W-:Y:S01]  /*17a0*/  FSEL R28, R28, -INF , P1 ;  /* 0xff8000001c1c7808 */ /* 0x000fe20000800000 */
[--C-:B------:R-:W-:Y:S01]  /*17b0*/  IMAD.MOV.U32 R128, RZ, RZ, R135.reuse ;  /* 0x000000ffff807224 */ /* 0x100fe200078e0087 */
[----:B------:R-:W-:Y:S01]  /*17c0*/  FMNMX.FTZ R5, R24, R25, !PT ;  /* 0x0000001918057209 */ /* 0x000fe20007810000 */
[--C-:B------:R-:W-:Y:S01]  /*17d0*/  IMAD.MOV.U32 R127, RZ, RZ, R135.reuse ;  /* 0x000000ffff7f7224 */ /* 0x100fe200078e0087 */
[----:B------:R-:W-:Y:S01]  /*17e0*/  ISETP.GT.AND P6, PT, R3, 0x10, PT ;  /* 0x000000100300780c */ /* 0x000fe20003fc4270 */
[--C-:B------:R-:W-:Y:S01]  /*17f0*/  IMAD.MOV.U32 R125, RZ, RZ, R135.reuse ;  /* 0x000000ffff7d7224 */ /* 0x100fe200078e0087 */
[----:B------:R-:W-:Y:S01]  /*1800*/  FSEL R29, R29, -INF , P2 ;  /* 0xff8000001d1d7808 */ /* 0x000fe20001000000 */
[--C-:B------:R-:W-:Y:S01]  /*1810*/  IMAD.MOV.U32 R124, RZ, RZ, R135.reuse ;  /* 0x000000ffff7c7224 */ /* 0x100fe200078e0087 */
[----:B------:R-:W-:Y:S01]  /*1820*/  FMNMX.FTZ R0, R28, R5, !PT ;  /* 0x000000051c007209 */ /* 0x000fe20007810000 */
[----:B------:R-:W-:Y:S01]  /*1830*/  SYNCS.ARRIVE.TRANS64.RED.A1T0 RZ, [UR6], RZ ;  /* 0x000000ffffff79a7 */ /* 0x000fe20008100406 */
[----:B------:R-:W-:Y:S01]  /*1840*/  ISETP.GT.AND P5, PT, R3, 0x11, PT ;  /* 0x000000110300780c */ /* 0x000fe20003fa4270 */
[--C-:B------:R-:W-:Y:S01]  /*1850*/  IMAD.MOV.U32 R123, RZ, RZ, R135.reuse ;  /* 0x000000ffff7b7224 */ /* 0x100fe200078e0087 */
[----:B------:R-:W-:Y:S01]  /*1860*/  FSEL R32, R32, -INF , P6 ;  /* 0xff80000020207808 */ /* 0x000fe20003000000 */
[--C-:B------:R-:W-:Y:S01]  /*1870*/  IMAD.MOV.U32 R122, RZ, RZ, R135.reuse ;  /* 0x000000ffff7a7224 */ /* 0x100fe200078e0087 */
[----:B------:R-:W-:Y:S01]  /*1880*/  FMNMX.FTZ R5, R29, R0, !PT ;  /* 0x000000001d057209 */ /* 0x000fe20007810000 */
[--C-:B------:R-:W-:Y:S01]  /*1890*/  IMAD.MOV.U32 R121, RZ, RZ, R135.reuse ;  /* 0x000000ffff797224 */ /* 0x100fe200078e0087 */
[----:B------:R-:W-:Y:S01]  /*18a0*/  FSEL R26, R26, -INF , P4 ;  /* 0xff8000001a1a7808 */ /* 0x000fe20002000000 */
[--C-:B------:R-:W-:Y:S01]  /*18b0*/  IMAD.MOV.U32 R120, RZ, RZ, R135.reuse ;  /* 0x000000ffff787224 */ /* 0x100fe200078e0087 */
        /* <DEDUP_REMOVED lines=59> */
[----:B------:R-:W-:Y:S01]  /*1c70*/  IMAD.MOV.U32 R88, RZ, RZ, R135 ;  /* 0x000000ffff587224 */ /* 0x000fe200078e0087 */
[----:B------:R-:W-:-:S02]  /*1c80*/  FMNMX.FTZ R5, R45, R0, !PT ;  /* 0x000000002d057209 */ /* 0x000fc40007810000 */
[----:B------:R-:W-:Y:S02]  /*1c90*/  FSEL R42, R42, -INF , P1 ;  /* 0xff8000002a2a7808 */ /* 0x000fe40000800000 */
[----:B------:R-:W-:Y:S02]  /*1ca0*/  ISETP.GT.AND P1, PT, R3, 0x38, PT ;  /* 0x000000380300780c */ /* 0x000fe40003f24270 */
[----:B------:R-:W-:Y:S02]  /*1cb0*/  FSEL R49, R49, -INF , P3 ;  /* 0xff80000031317808 */ /* 0x000fe40001800000 */
[----:B------:R-:W-:Y:S02]  /*1cc0*/  FMNMX.FTZ R0, R48, R5, !PT ;  /* 0x0000000530007209 */ /* 0x000fe40007810000 */
[----:B------:R-:W-:Y:S02]  /*1cd0*/  FSEL R43, R43, -INF , P2 ;  /* 0xff8000002b2b7808 */ /* 0x000fe40001000000 */
[----:B------:R-:W-:-:S02]  /*1ce0*/  ISETP.GT.AND P2, PT, R3, 0x39, PT ;  /* 0x000000390300780c */ /* 0x000fc40003f44270 */
[----:B------:R-:W-:Y:S02]  /*1cf0*/  FSEL R52, R52, -INF , P1 ;  /* 0xff80000034347808 */ /* 0x000fe40000800000 */
[----:B------:R-:W-:Y:S02]  /*1d00*/  FMNMX.FTZ R5, R49, R0, !PT ;  /* 0x0000000031057209 */ /* 0x000fe40007810000 */
[----:B------:R-:W-:Y:S02]  /*1d10*/  FSEL R46, R46, -INF , P6 ;  /* 0xff8000002e2e7808 */ /* 0x000fe40003000000 */
[----:B------:R-:W-:Y:S02]  /*1d20*/  ISETP.GT.AND P6, PT, R3, 0x40, PT ;  /* 0x000000400300780c */ /* 0x000fe40003fc4270 */
[----:B------:R-:W-:Y:S02]  /*1d30*/  FSEL R53, R53, -INF , P2 ;  /* 0xff80000035357808 */ /* 0x000fe40001000000 */
        /* <DEDUP_REMOVED lines=25> */
[----:B------:R-:W-:Y:S02]  /*1ed0*/  ISETP.GT.AND P0, PT, R3, 0x59, PT ;  /* 0x000000590300780c */ /* 0x000fe40003f04270 */
[----:B------:R-:W-:Y:S02]  /*1ee0*/  FSEL R68, R68, -INF , P6 ;  /* 0xff80000044447808 */ /* 0x000fe40003000000 */
[----:B------:R-:W-:Y:S02]  /*1ef0*/  FMNMX.FTZ R5, R65, R0, !PT ;  /* 0x0000000041057209 */ /* 0x000fe40007810000 */
[----:B------:R-:W-:Y:S02]  /*1f00*/  FSEL R59, R59, -INF , P5 ;  /* 0xff8000003b3b7808 */ /* 0x000fe40002800000 */
[----:B------:R-:W-:Y:S02]  /*1f10*/  ISETP.GT.AND P5, PT, R3, 0x60, PT ;  /* 0x000000600300780c */ /* 0x000fe40003fa4270 */
[----:B------:R-:W-:-:S02]  /*1f20*/  FSEL R69, R69, -INF , P0 ;  /* 0xff80000045457808 */ /* 0x000fc40000000000 */
[----:B------:R-:W-:Y:S02]  /*1f30*/  FMNMX.FTZ R0, R68, R5, !PT ;  /* 0x0000000544007209 */ /* 0x000fe40007810000 */
        /* <DEDUP_REMOVED lines=12> */
[----:B------:R-:W-:Y:S02]  /*2000*/  FSEL R77, R77, -INF , P2 ;  /* 0xff8000004d4d7808 */ /* 0x000fe40001000000 */
[----:B------:R-:W-:Y:S02]  /*2010*/  FMNMX.FTZ R0, R76, R5, !PT ;  /* 0x000000054c007209 */ /* 0x000fe40007810000 */
[----:B------:R-:W-:Y:S02]  /*2020*/  ISETP.GT.AND P3, PT, R3, 0x70, PT ;  /* 0x000000700300780c */ /* 0x000fe40003f64270 */
[----:B------:R-:W-:Y:S02]  /*2030*/  FSEL R62, R62, -INF , P4 ;  /* 0xff8000003e3e7808 */ /* 0x000fe40002000000 */
[----:B------:R-:W-:-:S02]  /*2040*/  FSEL R80, R80, -INF , P3 ;  /* 0xff80000050507808 */ /* 0x000fc40001800000 */
[----:B------:R-:W-:Y:S02]  /*2050*/  FMNMX.FTZ R5, R77, R0, !PT ;  /* 0x000000004d057209 */ /* 0x000fe40007810000 */
[----:B------:R-:W-:Y:S02]  /*2060*/  ISETP.GT.AND P4, PT, R3, 0x71, PT ;  /* 0x000000710300780c */ /* 0x000fe40003f84270 */
[----:B------:R-:W-:Y:S02]  /*2070*/  FMNMX.FTZ R0, R80, R5, !PT ;  /* 0x0000000550007209 */ /* 0x000fe40007810000 */
[----:B------:R-:W-:Y:S02]  /*2080*/  FSEL R81, R81, -INF , P4 ;  /* 0xff80000051517808 */ /* 0x000fe40002000000 */
[----:B------:R-:W-:Y:S02]  /*2090*/  ISETP.GT.AND P5, PT, R3, 0x78, PT ;  /* 0x000000780300780c */ /* 0x000fe40003fa4270 */
[----:B------:R-:W-:-:S02]  /*20a0*/  FMNMX.FTZ R5, R81, R0, !PT ;  /* 0x0000000051057209 */ /* 0x000fc40007810000 */
[----:B------:R-:W-:Y:S02]  /*20b0*/  FSEL R84, R84, -INF , P5 ;  /* 0xff80000054547808 */ /* 0x000fe40002800000 */
[----:B------:R-:W-:Y:S02]  /*20c0*/  ISETP.GT.AND P6, PT, R3, 0x79, PT ;  /* 0x000000790300780c */ /* 0x000fe40003fc4270 */
[----:B------:R-:W-:Y:S02]  /*20d0*/  FMNMX.FTZ R0, R84, R5, !PT ;  /* 0x0000000554007209 */ /* 0x000fe40007810000 */
[----:B------:R-:W-:Y:S02]  /*20e0*/  FSEL R85, R85, -INF , P6 ;  /* 0xff80000055557808 */ /* 0x000fe40003000000 */
[----:B------:R-:W-:Y:S02]  /*20f0*/  P2R R8, PR, RZ, 0x8 ;  /* 0x00000008ff087803 */ /* 0x000fe40000000000 */
[----:B------:R-:W-:-:S02]  /*2100*/  FMNMX.FTZ R5, R85, R0, !PT ;  /* 0x0000000055057209 */ /* 0x000fc40007810000 */
[----:B------:R-:W-:Y:S02]  /*2110*/  P2R R11, PR, RZ, 0x1 ;  /* 0x00000001ff0b7803 */ /* 0x000fe40000000000 */
[----:B------:R-:W-:Y:S01]  /*2120*/  P2R R10, PR, RZ, 0x2 ;  /* 0x00000002ff0a7803 */ /* 0x000fe20000000000 */
[----:B------:R-:W0:Y:S01]  /*2130*/  SHFL.BFLY PT, R0, R5, 0x2, 0x1f ;  /* 0x0c401f0005007f89 */ /* 0x000e2200000e0000 */
[----:B------:R-:W-:Y:S02]  /*2140*/  P2R R9, PR, RZ, 0x4 ;  /* 0x00000004ff097803 */ /* 0x000fe40000000000 */
[C---:B------:R-:W-:Y:S02]  /*2150*/  ISETP.GT.AND P2, PT, R3.reuse, 0x58, PT ;  /* 0x000000580300780c */ /* 0x040fe40003f44270 */
[C---:B------:R-:W-:Y:S02]  /*2160*/  ISETP.GT.AND P1, PT, R3.reuse, 0x59, PT ;  /* 0x000000590300780c */ /* 0x040fe40003f24270 */
[----:B------:R-:W-:-:S02]  /*2170*/  ISETP.GT.AND P0, PT, R3, 0x60, PT ;  /* 0x000000600300780c */ /* 0x000fc40003f04270 */
[----:B------:R-:W-:Y:S02]  /*2180*/  FMNMX.FTZ R3, R26, R27, !PT ;  /* 0x0000001b1a037209 */ /* 0x000fe40007810000 */
[----:B------:R-:W-:Y:S02]  /*2190*/  FSEL R74, R74, -INF , P0 ;  /* 0xff8000004a4a7808 */ /* 0x000fe40000000000 */
[----:B------:R-:W-:Y:S02]  /*21a0*/  ISETP.NE.AND P0, PT, R11, RZ, PT ;  /* 0x000000ff0b00720c */ /* 0x000fe40003f05270 */
[----:B------:R-:W-:Y:S02]  /*21b0*/  FSEL R70, R70, -INF , P2 ;  /* 0xff80000046467808 */ /* 0x000fe40001000000 */
[----:B------:R-:W-:Y:S02]  /*21c0*/  FSEL R75, R75, -INF , P0 ;  /* 0xff8000004b4b7808 */ /* 0x000fe40000000000 */
[----:B------:R-:W-:-:S02]  /*21d0*/  ISETP.NE.AND P0, PT, R6, RZ, PT ;  /* 0x000000ff0600720c */ /* 0x000fc40003f05270 */
[----:B------:R-:W-:Y:S02]  /*21e0*/  FSEL R71, R71, -INF , P1 ;  /* 0xff80000047477808 */ /* 0x000fe40000800000 */
[----:B------:R-:W-:Y:S02]  /*21f0*/  ISETP.NE.AND P1, PT, R10, RZ, PT ;  /* 0x000000ff0a00720c */ /* 0x000fe40003f25270 */
[----:B0-----:R-:W-:Y:S02]  /*2200*/  FMNMX.FTZ R7, R5, R0, !PT ;  /* 0x0000000005077209 */ /* 0x001fe40007810000 */
[----:B------:R-:W-:Y:S02]  /*2210*/  ISETP.NE.AND P2, PT, R9, RZ, PT ;  /* 0x000000ff0900720c */ /* 0x000fe40003f45270 */
[----:B------:R-:W-:Y:S01]  /*2220*/  FSEL R78, R78, -INF , P1 ;  /* 0xff8000004e4e7808 */ /* 0x000fe20000800000 */
[----:B------:R-:W0:Y:S01]  /*2230*/  SHFL.BFLY PT, R0, R7, 0x1, 0x1f ;  /* 0x0c201f0007007f89 */ /* 0x000e2200000e0000 */
[----:B------:R-:W-:-:S02]  /*2240*/  FSEL R79, R79, -INF , P2 ;  /* 0xff8000004f4f7808 */ /* 0x000fc40001000000 */
[----:B------:R-:W-:Y:S02]  /*2250*/  FSEL R83, R83, -INF , P4 ;  /* 0xff80000053537808 */ /* 0x000fe40002000000 */
[----:B------:R-:W-:Y:S02]  /*2260*/  FSEL R86, R86, -INF , P5 ;  /* 0xff80000056567808 */ /* 0x000fe40002800000 */
[----:B------:R-:W-:Y:S02]  /*2270*/  FSEL R87, R87, -INF , P6 ;  /* 0xff80000057577808 */ /* 0x000fe40003000000 */
[----:B------:R-:W-:Y:S02]  /*2280*/  MOV R98, R135 ;  /* 0x0000008700627202 */ /* 0x000fe40000000f00 */
[----:B0-----:R-:W-:-:S04]  /*2290*/  FMNMX.FTZ R0, R7, R0, !PT ;  /* 0x0000000007007209 */ /* 0x001fc80007810000 */
[C---:B------:R-:W-:Y:S01]  /*22a0*/  FSETP.NEU.FTZ.AND P3, PT, R0.reuse, -INF , PT ;  /* 0xff8000000000780b */ /* 0x040fe20003f7d000 */
[----:B------:R-:W-:-:S05]  /*22b0*/  FMUL.FTZ R14, R0, UR33 ;  /* 0x00000021000e7c20 */ /* 0x000fca0008410000 */
[----:B------:R-:W-:Y:S02]  /*22c0*/  FSEL R14, R14, RZ, P3 ;  /* 0x000000ff0e0e7208 */ /* 0x000fe40001800000 */
[----:B------:R-:W-:Y:S02]  /*22d0*/  ISETP.NE.AND P3, PT, R8, RZ, PT ;  /* 0x000000ff0800720c */ /* 0x000fe40003f65270 */
[----:B------:R-:W-:Y:S01]  /*22e0*/  FMNMX.FTZ R8, R30, R3, !PT ;  /* 0x000000031e087209 */ /* 0x000fe20007810000 */
[--C-:B------:R-:W-:Y:S01]  /*22f0*/  FFMA.FTZ R5, R24, UR33, -R14.reuse ;  /* 0x0000002118057c23 */ /* 0x100fe2000801080e */
[--C-:B------:R-:W-:Y:S01]  /*2300*/  FFMA.FTZ R6, R28, UR33, -R14.reuse ;  /* 0x000000211c067c23 */ /* 0x100fe2000801080e */
[--C-:B------:R-:W-:Y:S01]  /*2310*/  FFMA.FTZ R32, R32, UR33, -R14.reuse ;  /* 0x0000002120207c23 */ /* 0x100fe2000801080e */
[----:B------:R-:W-:Y:S01]  /*2320*/  FMNMX.FTZ R3, R31, R8, !PT ;  /* 0x000000081f037209 */ /* 0x000fe20007810000 */
[--C-:B------:R-:W-:Y:S01]  /*2330*/  FFMA.FTZ R11, R36, UR33, -R14.reuse ;  /* 0x00000021240b7c23 */ /* 0x100fe2000801080e */
[----:B------:R-:W-:Y:S01]  /*2340*/  FSEL R82, R82, -INF , P3 ;  /* 0xff80000052527808 */ /* 0x000fe20001800000 */
[----:B------:R-:W-:Y:S01]  /*2350*/  MUFU.EX2 R8, R32 ;  /* 0x0000002000087308 */ /* 0x000fe20000000800 */
[----:B------:R-:W-:Y:S01]  /*2360*/  FMNMX.FTZ R12, R34, R3, !PT ;  /* 0x00000003220c7209 */ /* 0x000fe20007810000 */
[--C-:B------:R-:W-:Y:S01]  /*2370*/  FFMA.FTZ R13, R40, UR33, -R14.reuse ;  /* 0x00000021280d7c23 */ /* 0x100fe2000801080e */
[--C-:B------:R-:W-:Y:S01]  /*2380*/  FFMA.FTZ R10, R25, UR33, -R14.reuse ;  /* 0x00000021190a7c23 */ /* 0x100fe2000801080e */
[--C-:B------:R-:W-:Y:S01]  /*2390*/  FFMA.FTZ R25, R52, UR33, -R14.reuse ;  /* 0x0000002134197c23 */ /* 0x100fe2000801080e */
        /* <DEDUP_REMOVED lines=18> */
[----:B------:R0:W-:Y:S01]  /*24c0*/  MUFU.EX2 R12, R37 ;  /* 0x00000025000c7308 */ /* 0x0001e20000000800 */
[--C-:B------:R-:W-:Y:S01]  /*24d0*/  FFMA.FTZ R48, R69, UR33, -R14.reuse ;  /* 0x0000002145307c23 */ /* 0x100fe2000801080e */
[----:B------:R-:W-:Y:S01]  /*24e0*/  FMNMX.FTZ R20, R46, R3, !PT ;  /* 0x000000032e147209 */ /* 0x000fe20007810000 */
[--C-:B------:R-:W-:Y:S01]  /*24f0*/  FFMA.FTZ R56, R77, UR33, -R14.reuse ;  /* 0x000000214d387c23 */ /* 0x100fe2000801080e */
[----:B------:R-:W-:-:S02]  /*2500*/  FFMA.FTZ R64, R81, UR33, -R14 ;  /* 0x0000002151407c23 */ /* 0x000fc4000801080e */
[----:B------:R-:W-:Y:S02]  /*2510*/  FMNMX.FTZ R3, R47, R20, !PT ;  /* 0x000000142f037209 */ /* 0x000fe40007810000 */
[----:B------:R-:W-:Y:S01]  /*2520*/  MUFU.EX2 R5, R5 ;  /* 0x0000000500057308 */ /* 0x000fe20000000800 */
[----:B0-----:R-:W-:Y:S01]  /*2530*/  FFMA.FTZ R37, R60, UR33, -R14 ;  /* 0x000000213c257c23 */ /* 0x001fe2000801080e */
[----:B------:R-:W-:-:S04]  /*2540*/  FMNMX.FTZ R20, R50, R3, !PT ;  /* 0x0000000332147209 */ /* 0x000fc80007810000 */
[----:B------:R-:W-:Y:S02]  /*2550*/  FMNMX.FTZ R3, R51, R20, !PT ;  /* 0x0000001433037209 */ /* 0x000fe40007810000 */
[----:B------:R0:W-:Y:S02]  /*2560*/  MUFU.EX2 R20, R41 ;  /* 0x0000002900147308 */ /* 0x0001e40000000800 */
[----:B------:R-:W-:-:S04]  /*2570*/  FMNMX.FTZ R24, R54, R3, !PT ;  /* 0x0000000336187209 */ /* 0x000fc80007810000 */
[----:B------:R-:W-:Y:S02]  /*2580*/  FMNMX.FTZ R3, R55, R24, !PT ;  /* 0x0000001837037209 */ /* 0x000fe40007810000 */
[----:B------:R-:W1:Y:S01]  /*2590*/  MUFU.EX2 R10, R10 ;  /* 0x0000000a000a7308 */ /* 0x000e620000000800 */
[----:B0-----:R-:W-:Y:S01]  /*25a0*/  FFMA.FTZ R41, R68, UR33, -R14 ;  /* 0x0000002144297c23 */ /* 0x001fe2000801080e */
[----:B------:R-:W-:-:S04]  /*25b0*/  FMNMX.FTZ R24, R58, R3, !PT ;  /* 0x000000033a187209 */ /* 0x000fc80007810000 */
[----:B------:R-:W-:Y:S02]  /*25c0*/  FMNMX.FTZ R3, R59, R24, !PT ;  /* 0x000000183b037209 */ /* 0x000fe40007810000 */
[----:B------:R0:W-:Y:S02]  /*25d0*/  MUFU.EX2 R24, R45 ;  /* 0x0000002d00187308 */ /* 0x0001e40000000800 */
[----:B------:R-:W-:-:S04]  /*25e0*/  FMNMX.FTZ R28, R62, R3, !PT ;  /* 0x000000033e1c7209 */ /* 0x000fc80007810000 */
[----:B------:R-:W-:Y:S02]  /*25f0*/  FMNMX.FTZ R3, R63, R28, !PT ;  /* 0x0000001c3f037209 */ /* 0x000fe40007810000 */
[----:B------:R-:W-:Y:S01]  /*2600*/  MUFU.EX2 R6, R6 ;  /* 0x0000000600067308 */ /* 0x000fe20000000800 */
[----:B0-----:R-:W-:Y:S01]  /*2610*/  FFMA.FTZ R45, R72, UR33, -R14 ;  /* 0x00000021482d7c23 */ /* 0x001fe2000801080e */
[----:B------:R-:W-:Y:S02]  /*2620*/  FMNMX.FTZ R28, R66, R3, !PT ;  /* 0x00000003421c7209 */ /* 0x000fe40007810000 */
[----:B-1----:R-:W-:Y:S02]  /*2630*/  F2FP.BF16.F32.PACK_AB R4, R10, R5 ;  /* 0x000000050a04723e */ /* 0x002fe400000010ff */
[----:B------:R-:W-:Y:S02]  /*2640*/  FMNMX.FTZ R3, R67, R28, !PT ;  /* 0x0000001c43037209 */ /* 0x000fe40007810000 */
[----:B------:R0:W-:Y:S02]  /*2650*/  MUFU.EX2 R28, R49 ;  /* 0x00000031001c7308 */ /* 0x0001e40000000800 */
[----:B------:R-:W-:-:S04]  /*2660*/  FMNMX.FTZ R32, R70, R3, !PT ;  /* 0x0000000346207209 */ /* 0x000fc80007810000 */
[----:B------:R-:W-:Y:S02]  /*2670*/  FMNMX.FTZ R3, R71, R32, !PT ;  /* 0x0000002047037209 */ /* 0x000fe40007810000 */
[----:B------:R-:W-:Y:S01]  /*2680*/  MUFU.EX2 R7, R7 ;  /* 0x0000000700077308 */ /* 0x000fe20000000800 */
[----:B0-----:R-:W-:Y:S01]  /*2690*/  FFMA.FTZ R49, R76, UR33, -R14 ;  /* 0x000000214c317c23 */ /* 0x001fe2000801080e */
[----:B------:R-:W-:-:S04]  /*26a0*/  FMNMX.FTZ R32, R74, R3, !PT ;  /* 0x000000034a207209 */ /* 0x000fc80007810000 */
[----:B------:R-:W-:Y:S02]  /*26b0*/  FMNMX.FTZ R3, R75, R32, !PT ;  /* 0x000000204b037209 */ /* 0x000fe40007810000 */
[----:B------:R-:W-:Y:S02]  /*26c0*/  MUFU.EX2 R32, R53 ;  /* 0x0000003500207308 */ /* 0x000fe40000000800 */
[----:B------:R-:W-:-:S04]  /*26d0*/  FMNMX.FTZ R36, R78, R3, !PT ;  /* 0x000000034e247209 */ /* 0x000fc80007810000 */
[----:B------:R-:W-:Y:S02]  /*26e0*/  FMNMX.FTZ R3, R79, R36, !PT ;  /* 0x000000244f037209 */ /* 0x000fe40007810000 */
[----:B------:R-:W-:Y:S02]  /*26f0*/  MUFU.EX2 R9, R9 ;  /* 0x0000000900097308 */ /* 0x000fe40000000800 */
[----:B------:R-:W-:-:S04]  /*2700*/  FMNMX.FTZ R36, R82, R3, !PT ;  /* 0x0000000352247209 */ /* 0x000fc80007810000 */
[----:B------:R-:W-:Y:S02]  /*2710*/  FMNMX.FTZ R3, R83, R36, !PT ;  /* 0x0000002453037209 */ /* 0x000fe40007810000 */
[----:B------:R0:W-:Y:S02]  /*2720*/  MUFU.EX2 R36, R57 ;  /* 0x0000003900247308 */ /* 0x0001e40000000800 */
[----:B------:R-:W-:-:S04]  /*2730*/  FMNMX.FTZ R40, R86, R3, !PT ;  /* 0x0000000356287209 */ /* 0x000fc80007810000 */
[----:B------:R-:W-:Y:S01]  /*2740*/  FMNMX.FTZ R3, R87, R40, !PT ;  /* 0x0000002857037209 */ /* 0x000fe20007810000 */
[--C-:B------:R-:W-:Y:S01]  /*2750*/  FFMA.FTZ R40, R65, UR33, -R14.reuse ;  /* 0x0000002141287c23 */ /* 0x100fe2000801080e */
[----:B------:R-:W-:Y:S01]  /*2760*/  MUFU.EX2 R11, R11 ;  /* 0x0000000b000b7308 */ /* 0x000fe20000000800 */
[--C-:B0-----:R-:W-:Y:S02]  /*2770*/  FFMA.FTZ R57, R80, UR33, -R14.reuse ;  /* 0x0000002150397c23 */ /* 0x101fe4000801080e */
[----:B------:R-:W0:Y:S05]  /*2780*/  SHFL.BFLY PT, R52, R3, 0x2, 0x1f ;  /* 0x0c401f0003347f89 */ /* 0x000e2a00000e0000 */
[----:B------:R-:W-:Y:S08]  /*2790*/  MUFU.EX2 R13, R13 ;  /* 0x0000000d000d7308 */ /* 0x000ff00000000800 */
[----:B------:R-:W-:Y:S08]  /*27a0*/  MUFU.EX2 R15, R15 ;  /* 0x0000000f000f7308 */ /* 0x000ff00000000800 */
[----:B------:R-:W-:Y:S01]  /*27b0*/  MUFU.EX2 R21, R21 ;  /* 0x0000001500157308 */ /* 0x000fe20000000800 */
[----:B0-----:R-:W-:Y:S01]  /*27c0*/  FMNMX.FTZ R53, R3, R52, !PT ;  /* 0x0000003403357209 */ /* 0x001fe20007810000 */
[----:B------:R-:W-:-:S04]  /*27d0*/  FFMA.FTZ R52, R73, UR33, -R14 ;  /* 0x0000002149347c23 */ /* 0x000fc8000801080e */
[----:B------:R-:W0:Y:S02]  /*27e0*/  SHFL.BFLY PT, R60, R53, 0x1, 0x1f ;  /* 0x0c201f00353c7f89 */ /* 0x000e2400000e0000 */
[----:B------:R-:W-:Y:S08]  /*27f0*/  MUFU.EX2 R25, R25 ;  /* 0x0000001900197308 */ /* 0x000ff00000000800 */
[----:B------:R-:W-:Y:S08]  /*2800*/  MUFU.EX2 R29, R29 ;  /* 0x0000001d001d7308 */ /* 0x000ff00000000800 */
[----:B------:R-:W-:Y:S01]  /*2810*/  MUFU.EX2 R37, R37 ;  /* 0x0000002500257308 */ /* 0x000fe20000000800 */
[----:B0-----:R-:W-:Y:S01]  /*2820*/  FMNMX.FTZ R3, R53, R60, !PT ;  /* 0x0000003c35037209 */ /* 0x001fe20007810000 */
[--C-:B------:R-:W-:Y:S01]  /*2830*/  FFMA.FTZ R53, R84, UR33, -R14.reuse ;  /* 0x0000002154357c23 */ /* 0x100fe2000801080e */
[----:B------:R-:W-:-:S05]  /*2840*/  FFMA.FTZ R60, R85, UR33, -R14 ;  /* 0x00000021553c7c23 */ /* 0x000fca000801080e */
[----:B------:R-:W-:Y:S01]  /*2850*/  MUFU.EX2 R44, R44 ;  /* 0x0000002c002c7308 */ /* 0x000fe20000000800 */
[C---:B------:R-:W-:Y:S01]  /*2860*/  FSETP.NEU.FTZ.AND P1, PT, R3.reuse, -INF , PT ;  /* 0xff8000000300780b */ /* 0x040fe20003f3d000 */
[----:B------:R-:W-:-:S05]  /*2870*/  FMUL.FTZ R61, R3, UR33 ;  /* 0x00000021033d7c20 */ /* 0x000fca0008410000 */
[----:B------:R-:W-:Y:S01]  /*2880*/  FSEL R14, R61, RZ, P1 ;  /* 0x000000ff3d0e7208 */ /* 0x000fe20000800000 */
[----:B------:R-:W-:Y:S01]  /*2890*/  MUFU.EX2 R33, R33 ;  /* 0x0000002100217308 */ /* 0x000fe20000000800 */
[----:B------:R-:W-:-:S03]  /*28a0*/  PLOP3.LUT P1, PT, PT, PT, UP0, 0x80, 0x0 ;  /* 0x000000000000781c */ /* 0x000fc60003f2f008 */
[--C-:B------:R-:W-:Y:S01]  /*28b0*/  FFMA.FTZ R61, R26, UR33, -R14.reuse ;  /* 0x000000211a3d7c23 */ /* 0x100fe2000801080e */
[--C-:B------:R-:W-:Y:S01]  /*28c0*/  FFMA.FTZ R65, R27, UR33, -R14.reuse ;  /* 0x000000211b417c23 */ /* 0x100fe2000801080e */
[--C-:B------:R-:W-:Y:S01]  /*28d0*/  FFMA.FTZ R68, R30, UR33, -R14.reuse ;  /* 0x000000211e447c23 */ /* 0x100fe2000801080e */
[--C-:B------:R-:W-:Y:S01]  /*28e0*/  FFMA.FTZ R31, R31, UR33, -R14.reuse ;  /* 0x000000211f1f7c23 */ /* 0x100fe2000801080e */
[--C-:B------:R-:W-:Y:S01]  /*28f0*/  FFMA.FTZ R26, R34, UR33, -R14.reuse ;  /* 0x00000021221a7c23 */ /* 0x100fe2000801080e */
[----:B------:R-:W-:Y:S01]  /*2900*/  MUFU.EX2 R72, R65 ;  /* 0x0000004100487308 */ /* 0x000fe20000000800 */
[--C-:B------:R-:W-:Y:S01]  /*2910*/  FFMA.FTZ R27, R35, UR33, -R14.reuse ;  /* 0x00000021231b7c23 */ /* 0x100fe2000801080e */
[--C-:B------:R-:W-:Y:S01]  /*2920*/  FFMA.FTZ R34, R42, UR33, -R14.reuse ;  /* 0x000000212a227c23 */ /* 0x100fe2000801080e */
[--C-:B------:R-:W-:Y:S01]  /*2930*/  FFMA.FTZ R30, R38, UR33, -R14.reuse ;  /* 0x00000021261e7c23 */ /* 0x100fe2000801080e */
[--C-:B------:R-:W-:Y:S01]  /*2940*/  FFMA.FTZ R42, R54, UR33, -R14.reuse ;  /* 0x00000021362a7c23 */ /* 0x100fe2000801080e */
[--C-:B------:R-:W-:Y:S01]  /*2950*/  FFMA.FTZ R38, R51, UR33, -R14.reuse ;  /* 0x0000002133267c23 */ /* 0x100fe2000801080e */
[--C-:B------:R-:W-:Y:S01]  /*2960*/  FFMA.FTZ R35, R39, UR33, -R14.reuse ;  /* 0x0000002127237c23 */ /* 0x100fe2000801080e */
[--C-:B------:R-:W-:Y:S01]  /*2970*/  FFMA.FTZ R51, R59, UR33, -R14.reuse ;  /* 0x000000213b337c23 */ /* 0x100fe2000801080e */
[----:B------:R-:W0:Y:S01]  /*2980*/  MUFU.EX2 R61, R61 ;  /* 0x0000003d003d7308 */ /* 0x000e220000000800 */
[--C-:B------:R-:W-:Y:S01]  /*2990*/  FFMA.FTZ R39, R43, UR33, -R14.reuse ;  /* 0x000000212b277c23 */ /* 0x100fe2000801080e */
[--C-:B------:R-:W-:Y:S01]  /*29a0*/  FFMA.FTZ R43, R46, UR33, -R14.reuse ;  /* 0x000000212e2b7c23 */ /* 0x100fe2000801080e */
[--C-:B------:R-:W-:Y:S01]  /*29b0*/  FFMA.FTZ R46, R58, UR33, -R14.reuse ;  /* 0x000000213a2e7c23 */ /* 0x100fe2000801080e */
[--C-:B------:R-:W-:Y:S01]  /*29c0*/  FFMA.FTZ R58, R70, UR33, -R14.reuse ;  /* 0x00000021463a7c23 */ /* 0x100fe2000801080e */
[--C-:B------:R-:W-:Y:S01]  /*29d0*/  FFMA.FTZ R71, R71, UR33, -R14.reuse ;  /* 0x0000002147477c23 */ /* 0x100fe2000801080e */
[--C-:B------:R-:W-:Y:S01]  /*29e0*/  FFMA.FTZ R74, R74, UR33, -R14.reuse ;  /* 0x000000214a4a7c23 */ /* 0x100fe2000801080e */
[--C-:B------:R-:W-:Y:S01]  /*29f0*/  FFMA.FTZ R75, R75, UR33, -R14.reuse ;  /* 0x000000214b4b7c23 */ /* 0x100fe2000801080e */
[----:B------:R1:W2:Y:S01]  /*2a00*/  MUFU.EX2 R69, R68 ;  /* 0x0000004400457308 */ /* 0x0002a20000000800 */
[--C-:B------:R-:W-:Y:S01]  /*2a10*/  FFMA.FTZ R78, R78, UR33, -R14.reuse ;  /* 0x000000214e4e7c23 */ /* 0x100fe2000801080e */
[--C-:B------:R-:W-:Y:S01]  /*2a20*/  FFMA.FTZ R79, R79, UR33, -R14.reuse ;  /* 0x000000214f4f7c23 */ /* 0x100fe2000801080e */
[--C-:B------:R-:W-:Y:S01]  /*2a30*/  FFMA.FTZ R82, R82, UR33, -R14.reuse ;  /* 0x0000002152527c23 */ /* 0x100fe2000801080e */
[--C-:B------:R-:W-:Y:S01]  /*2a40*/  FFMA.FTZ R83, R83, UR33, -R14.reuse ;  /* 0x0000002153537c23 */ /* 0x100fe2000801080e */
[--C-:B------:R-:W-:Y:S01]  /*2a50*/  FFMA.FTZ R86, R86, UR33, -R14.reuse ;  /* 0x0000002156567c23 */ /* 0x100fe2000801080e */
[----:B------:R-:W-:-:S02]  /*2a60*/  FFMA.FTZ R87, R87, UR33, -R14 ;  /* 0x0000002157577c23 */ /* 0x000fc4000801080e */
[----:B------:R3:W4:Y:S01]  /*2a70*/  MUFU.EX2 R76, R31 ;  /* 0x0000001f004c7308 */ /* 0x0007220000000800 */
[--C-:B-1----:R-:W-:Y:S01]  /*2a80*/  FFMA.FTZ R68, R47, UR33, -R14.reuse ;  /* 0x000000212f447c23 */ /* 0x102fe2000801080e */
[----:B------:R-:W-:Y:S01]  /*2a90*/  FFMA.FTZ R47, R55, UR33, -R14 ;  /* 0x00000021372f7c23 */ /* 0x000fe2000801080e */
[----:B------:R-:W-:Y:S01]  /*2aa0*/  FADD.FTZ R55, R5, R10 ;  /* 0x0000000a05377221 */ /* 0x000fe20000010000 */
[----:B0-----:R-:W-:Y:S01]  /*2ab0*/  FADD.FTZ R10, R61, R72 ;  /* 0x000000483d0a7221 */ /* 0x001fe20000010000 */
[----:B------:R-:W-:Y:S02]  /*2ac0*/  F2FP.BF16.F32.PACK_AB R5, R72, R61 ;  /* 0x0000003d4805723e */ /* 0x000fe400000010ff */
[----:B------:R-:W-:Y:S01]  /*2ad0*/  FADD.FTZ R54, R6, R55 ;  /* 0x0000003706367221 */ /* 0x000fe20000010000 */
[----:B------:R-:W0:Y:S01]  /*2ae0*/  MUFU.EX2 R26, R26 ;  /* 0x0000001a001a7308 */ /* 0x000e220000000800 */
[C---:B------:R-:W-:Y:S01]  /*2af0*/  F2FP.BF16.F32.PACK_AB R6, R7.reuse, R6 ;  /* 0x000000060706723e */ /* 0x040fe200000010ff */
[----:B---3--:R-:W-:Y:S01]  /*2b00*/  FFMA.FTZ R31, R50, UR33, -R14 ;  /* 0x00000021321f7c23 */ /* 0x008fe2000801080e */
[----:B------:R-:W-:Y:S01]  /*2b10*/  FADD.FTZ R59, R7, R54 ;  /* 0x00000036073b7221 */ /* 0x000fe20000010000 */
[----:B--2---:R-:W-:Y:S01]  /*2b20*/  FADD.FTZ R7, R69, R10 ;  /* 0x0000000a45077221 */ /* 0x004fe20000010000 */
[--C-:B------:R-:W-:Y:S01]  /*2b30*/  FFMA.FTZ R50, R62, UR33, -R14.reuse ;  /* 0x000000213e327c23 */ /* 0x100fe2000801080e */
[--C-:B------:R-:W-:Y:S01]  /*2b40*/  FFMA.FTZ R55, R63, UR33, -R14.reuse ;  /* 0x000000213f377c23 */ /* 0x100fe2000801080e */
[----:B------:R-:W-:Y:S01]  /*2b50*/  FADD.FTZ R10, R8, R59 ;  /* 0x0000003b080a7221 */ /* 0x000fe20000010000 */
[----:B------:R-:W1:Y:S01]  /*2b60*/  MUFU.EX2 R27, R27 ;  /* 0x0000001b001b7308 */ /* 0x000e620000000800 */
[----:B----4-:R-:W-:Y:S01]  /*2b70*/  FADD.FTZ R61, R76, R7 ;  /* 0x000000074c3d7221 */ /* 0x010fe20000010000 */
[----:B------:R-:W-:Y:S01]  /*2b80*/  FFMA.FTZ R54, R66, UR33, -R14 ;  /* 0x0000002142367c23 */ /* 0x000fe2000801080e */
[----:B------:R-:W-:Y:S01]  /*2b90*/  FADD.FTZ R62, R9, R10 ;  /* 0x0000000a093e7221 */ /* 0x000fe20000010000 */
[----:B------:R-:W-:Y:S01]  /*2ba0*/  FFMA.FTZ R59, R67, UR33, -R14 ;  /* 0x00000021433b7c23 */ /* 0x000fe2000801080e */
[----:B------:R-:W-:-:S02]  /*2bb0*/  F2FP.BF16.F32.PACK_AB R8, R9, R8 ;  /* 0x000000080908723e */ /* 0x000fc400000010ff */
[----:B------:R-:W-:Y:S01]  /*2bc0*/  FADD.FTZ R63, R11, R62 ;  /* 0x0000003e0b3f7221 */ /* 0x000fe20000010000 */
[----:B------:R-:W2:Y:S01]  /*2bd0*/  MUFU.EX2 R30, R30 ;  /* 0x0000001e001e7308 */ /* 0x000ea20000000800 */
[----:B0-----:R-:W-:Y:S01]  /*2be0*/  FADD.FTZ R10, R26, R61 ;  /* 0x0000003d1a0a7221 */ /* 0x001fe20000010000 */
[----:B------:R-:W-:Y:S01]  /*2bf0*/  F2FP.BF16.F32.PACK_AB R7, R76, R69 ;  /* 0x000000454c07723e */ /* 0x000fe200000010ff */
[----:B------:R-:W-:-:S04]  /*2c00*/  FADD.FTZ R62, R12, R63 ;  /* 0x0000003f0c3e7221 */ /* 0x000fc80000010000 */
[----:B------:R-:W-:Y:S01]  /*2c10*/  FADD.FTZ R63, R13, R62 ;  /* 0x0000003e0d3f7221 */ /* 0x000fe20000010000 */
[----:B------:R-:W0:Y:S01]  /*2c20*/  MUFU.EX2 R35, R35 ;  /* 0x0000002300237308 */ /* 0x000e220000000800 */
[----:B-1----:R-:W-:Y:S01]  /*2c30*/  FADD.FTZ R61, R27, R10 ;  /* 0x0000000a1b3d7221 */ /* 0x002fe20000010000 */
[----:B------:R1:W-:Y:S01]  /*2c40*/  STSM.16.M88.4 [R2+0x21800], R4 ;  /* 0x0218000402007844 */ /* 0x0003e20000000200 */
[----:B------:R-:W-:-:S05]  /*2c50*/  FADD.FTZ R62, R20, R63 ;  /* 0x0000003f143e7221 */ /* 0x000fca0000010000 */
[----:B------:R-:W3:Y:S01]  /*2c60*/  MUFU.EX2 R34, R34 ;  /* 0x0000002200227308 */ /* 0x000ee20000000800 */
[----:B--2---:R-:W-:-:S07]  /*2c70*/  FADD.FTZ R10, R30, R61 ;  /* 0x0000003d1e0a7221 */ /* 0x004fce0000010000 */
[----:B------:R-:W2:Y:S01]  /*2c80*/  MUFU.EX2 R39, R39 ;  /* 0x0000002700277308 */ /* 0x000ea20000000800 */
[----:B0-----:R-:W-:-:S07]  /*2c90*/  FADD.FTZ R61, R35, R10 ;  /* 0x0000000a233d7221 */ /* 0x001fce0000010000 */
[----:B------:R-:W0:Y:S01]  /*2ca0*/  MUFU.EX2 R43, R43 ;  /* 0x0000002b002b7308 */ /* 0x000e220000000800 */
[----:B---3--:R-:W-:Y:S01]  /*2cb0*/  FADD.FTZ R10, R34, R61 ;  /* 0x0000003d220a7221 */ /* 0x008fe20000010000 */
[----:B------:R-:W-:-:S04]  /*2cc0*/  FADD.FTZ R61, R15, R62 ;  /* 0x0000003e0f3d7221 */ /* 0x000fc80000010000 */
[----:B------:R-:W-:Y:S02]  /*2cd0*/  FADD.FTZ R62, R24, R61 ;  /* 0x0000003d183e7221 */ /* 0x000fe40000010000 */
[----:B------:R-:W3:Y:S01]  /*2ce0*/  MUFU.EX2 R68, R68 ;  /* 0x0000004400447308 */ /* 0x000ee20000000800 */
[----:B--2---:R-:W-:Y:S01]  /*2cf0*/  FADD.FTZ R10, R39, R10 ;  /* 0x0000000a270a7221 */ /* 0x004fe20000010000 */
[----:B------:R-:W-:-:S04]  /*2d00*/  FADD.FTZ R63, R21, R62 ;  /* 0x0000003e153f7221 */ /* 0x000fc80000010000 */
[----:B------:R-:W-:Y:S02]  /*2d10*/  FADD.FTZ R14, R28, R63 ;  /* 0x0000003f1c0e7221 */ /* 0x000fe40000010000 */
[----:B------:R-:W2:Y:S01]  /*2d20*/  MUFU.EX2 R31, R31 ;  /* 0x0000001f001f7308 */ /* 0x000ea20000000800 */
[----:B0-----:R-:W-:-:S07]  /*2d30*/  FADD.FTZ R61, R43, R10 ;  /* 0x0000000a2b3d7221 */ /* 0x001fce0000010000 */
[----:B------:R-:W0:Y:S01]  /*2d40*/  MUFU.EX2 R38, R38 ;  /* 0x0000002600267308 */ /* 0x000e220000000800 */
[----:B---3--:R-:W-:Y:S01]  /*2d50*/  FADD.FTZ R10, R68, R61 ;  /* 0x0000003d440a7221 */ /* 0x008fe20000010000 */
[----:B------:R-:W-:Y:S01]  /*2d60*/  FADD.FTZ R61, R25, R14 ;  /* 0x0000000e193d7221 */ /* 0x000fe20000010000 */
[----:B------:R-:W-:Y:S02]  /*2d70*/  F2FP.BF16.F32.PACK_AB R14, R24, R15 ;  /* 0x0000000f180e723e */ /* 0x000fe400000010ff */
[----:B------:R-:W-:-:S03]  /*2d80*/  F2FP.BF16.F32.PACK_AB R15, R68, R43 ;  /* 0x0000002b440f723e */ /* 0x000fc600000010ff */
[----:B------:R-:W3:Y:S01]  /*2d90*/  MUFU.EX2 R42, R42 ;  /* 0x0000002a002a7308 */ /* 0x000ee20000000800 */
[----:B--2---:R-:W-:Y:S01]  /*2da0*/  FADD.FTZ R9, R31, R10 ;  /* 0x0000000a1f097221 */ /* 0x004fe20000010000 */
[----:B------:R-:W-:Y:S02]  /*2db0*/  F2FP.BF16.F32.PACK_AB R10, R12, R11 ;  /* 0x0000000b0c0a723e */ /* 0x000fe400000010ff */
[----:B------:R-:W-:Y:S01]  /*2dc0*/  F2FP.BF16.F32.PACK_AB R12, R20, R13 ;  /* 0x0000000d140c723e */ /* 0x000fe200000010ff */
[----:B------:R-:W-:Y:S01]  /*2dd0*/  FADD.FTZ R20, R32, R61 ;  /* 0x0000003d20147221 */ /* 0x000fe20000010000 */
[----:B------:R-:W-:Y:S02]  /*2de0*/  F2FP.BF16.F32.PACK_AB R11, R35, R30 ;  /* 0x0000001e230b723e */ /* 0x000fe400000010ff */
[----:B------:R-:W2:Y:S01]  /*2df0*/  MUFU.EX2 R47, R47 ;  /* 0x0000002f002f7308 */ /* 0x000ea20000000800 */
[----:B0-----:R-:W-:Y:S01]  /*2e00*/  FADD.FTZ R9, R38, R9 ;  /* 0x0000000926097221 */ /* 0x001fe20000010000 */
[----:B-1----:R-:W-:Y:S01]  /*2e10*/  FADD.FTZ R7, R29, R20 ;  /* 0x000000141d077221 */ /* 0x002fe20000010000 */
[----:B------:R-:W-:-:S03]  /*2e20*/  F2FP.BF16.F32.PACK_AB R13, R39, R34 ;  /* 0x00000022270d723e */ /* 0x000fc600000010ff */
[----:B------:R-:W-:Y:S02]  /*2e30*/  FADD.FTZ R6, R36, R7 ;  /* 0x0000000724067221 */ /* 0x000fe40000010000 */
[----:B------:R-:W0:Y:S01]  /*2e40*/  MUFU.EX2 R46, R46 ;  /* 0x0000002e002e7308 */ /* 0x000e220000000800 */
[----:B---3--:R-:W-:Y:S01]  /*2e50*/  FADD.FTZ R4, R42, R9 ;  /* 0x000000092a047221 */ /* 0x008fe20000010000 */
[----:B------:R-:W-:Y:S01]  /*2e60*/  FADD.FTZ R7, R37, R6 ;  /* 0x0000000625077221 */ /* 0x000fe20000010000 */
[----:B------:R-:W-:Y:S02]  /*2e70*/  F2FP.BF16.F32.PACK_AB R9, R27, R26 ;  /* 0x0000001a1b09723e */ /* 0x000fe400000010ff */
[----:B------:R-:W-:-:S03]  /*2e80*/  F2FP.BF16.F32.PACK_AB R6, R32, R25 ;  /* 0x000000192006723e */ /* 0x000fc600000010ff */
[----:B------:R-:W1:Y:S01]  /*2e90*/  MUFU.EX2 R51, R51 ;  /* 0x0000003300337308 */ /* 0x000e620000000800 */
[----:B--2---:R-:W-:Y:S01]  /*2ea0*/  FADD.FTZ R5, R47, R4 ;  /* 0x000000042f057221 */ /* 0x004fe20000010000 */
[----:B------:R2:W-:Y:S04]  /*2eb0*/  STSM.16.M88.4 [R18], R8 ;  /* 0x0000000812007844 */ /* 0x0005e80000000200 */
[----:B------:R3:W-:Y:S02]  /*2ec0*/  STSM.16.M88.4 [R17], R12 ;  /* 0x0000000c11007844 */ /* 0x0007e40000000200 */
[----:B------:R-:W4:Y:S01]  /*2ed0*/  MUFU.EX2 R50, R50 ;  /* 0x0000003200327308 */ /* 0x000f220000000800 */
[----:B0-----:R-:W-:-:S07]  /*2ee0*/  FADD.FTZ R4, R46, R5 ;  /* 0x000000052e047221 */ /* 0x001fce0000010000 */
[----:B------:R-:W0:Y:S01]  /*2ef0*/  MUFU.EX2 R55, R55 ;  /* 0x0000003700377308 */ /* 0x000e220000000800 */
[----:B-1----:R-:W-:Y:S01]  /*2f00*/  FADD.FTZ R5, R51, R4 ;  /* 0x0000000433057221 */ /* 0x002fe20000010000 */
[----:B------:R-:W-:Y:S01]  /*2f10*/  FADD.FTZ R4, R44, R7 ;  /* 0x000000072c047221 */ /* 0x000fe20000010000 */
[----:B--2---:R-:W-:Y:S02]  /*2f20*/  F2FP.BF16.F32.PACK_AB R8, R36, R29 ;  /* 0x0000001d2408723e */ /* 0x004fe400000010ff */
[----:B------:R-:W-:Y:S01]  /*2f30*/  F2FP.BF16.F32.PACK_AB R10, R44, R37 ;  /* 0x000000252c0a723e */ /* 0x000fe200000010ff */
[----:B------:R-:W-:Y:S01]  /*2f40*/  FADD.FTZ R7, R33, R4 ;  /* 0x0000000421077221 */ /* 0x000fe20000010000 */
[----:B------:R-:W-:Y:S01]  /*2f50*/  F2FP.BF16.F32.PACK_AB R4, R28, R21 ;  /* 0x000000151c04723e */ /* 0x000fe200000010ff */
[----:B------:R-:W1:Y:S01]  /*2f60*/  MUFU.EX2 R40, R40 ;  /* 0x0000002800287308 */ /* 0x000e620000000800 */
[----:B----4-:R-:W-:-:S07]  /*2f70*/  FADD.FTZ R24, R50, R5 ;  /* 0x0000000532187221 */ /* 0x010fce0000010000 */
[----:B------:R-:W2:Y:S01]  /*2f80*/  MUFU.EX2 R54, R54 ;  /* 0x0000003600367308 */ /* 0x000ea20000000800 */
[C---:B0-----:R-:W-:Y:S01]  /*2f90*/  FADD.FTZ R5, R55.reuse, R24 ;  /* 0x0000001837057221 */ /* 0x041fe20000010000 */
[----:B------:R-:W-:-:S06]  /*2fa0*/  F2FP.BF16.F32.PACK_AB R11, R55, R50 ;  /* 0x00000032370b723e */ /* 0x000fcc00000010ff */
[----:B------:R-:W0:Y:S01]  /*2fb0*/  MUFU.EX2 R41, R41 ;  /* 0x0000002900297308 */ /* 0x000e220000000800 */
[----:B-1----:R-:W-:-:S07]  /*2fc0*/  FADD.FTZ R26, R40, R7 ;  /* 0x00000007281a7221 */ /* 0x002fce0000010000 */
[----:B------:R-:W1:Y:S01]  /*2fd0*/  MUFU.EX2 R59, R59 ;  /* 0x0000003b003b7308 */ /* 0x000e620000000800 */
[----:B--2---:R-:W-:Y:S01]  /*2fe0*/  FADD.FTZ R24, R54, R5 ;  /* 0x0000000536187221 */ /* 0x004fe20000010000 */
[----:B------:R-:W-:-:S06]  /*2ff0*/  F2FP.BF16.F32.PACK_AB R5, R38, R31 ;  /* 0x0000001f2605723e */ /* 0x000fcc00000010ff */
[----:B------:R-:W3:Y:S01]  /*3000*/  MUFU.EX2 R48, R48 ;  /* 0x0000003000307308 */ /* 0x000ee20000000800 */
[----:B0-----:R-:W-:-:S07]  /*3010*/  FADD.FTZ R7, R41, R26 ;  /* 0x0000001a29077221 */ /* 0x001fce0000010000 */
[----:B------:R-:W0:Y:S01]  /*3020*/  MUFU.EX2 R58, R58 ;  /* 0x0000003a003a7308 */ /* 0x000e220000000800 */
[----:B-1----:R-:W-:-:S07]  /*3030*/  FADD.FTZ R9, R59, R24 ;  /* 0x000000183b097221 */ /* 0x002fce0000010000 */
[----:B------:R-:W1:Y:S01]  /*3040*/  MUFU.EX2 R45, R45 ;  /* 0x0000002d002d7308 */ /* 0x000e620000000800 */
[----:B---3--:R-:W-:Y:S01]  /*3050*/  FADD.FTZ R14, R48, R7 ;  /* 0x00000007300e7221 */ /* 0x008fe20000010000 */
[----:B------:R-:W-:-:S05]  /*3060*/  F2FP.BF16.F32.PACK_AB R7, R47, R42 ;  /* 0x0000002a2f07723e */ /* 0x000fca00000010ff */
[----:B------:R2:W-:Y:S01]  /*3070*/  STSM.16.M88.4 [R16], R4 ;  /* 0x0000000410007844 */ /* 0x0005e20000000200 */
[----:B------:R-:W3:Y:S01]  /*3080*/  MUFU.EX2 R71, R71 ;  /* 0x0000004700477308 */ /* 0x000ee20000000800 */
[----:B0-----:R-:W-:Y:S01]  /*3090*/  FADD.FTZ R12, R58, R9 ;  /* 0x000000093a0c7221 */ /* 0x001fe20000010000 */
[----:B------:R-:W-:-:S05]  /*30a0*/  F2FP.BF16.F32.PACK_AB R9, R51, R46 ;  /* 0x0000002e3309723e */ /* 0x000fca00000010ff */
[----:B------:R0:W-:Y:S01]  /*30b0*/  STSM.16.M88.4 [R2+0x27800], R8 ;  /* 0x0278000802007844 */ /* 0x0001e20000000200 */
[----:B------:R-:W4:Y:S01]  /*30c0*/  MUFU.EX2 R52, R52 ;  /* 0x0000003400347308 */ /* 0x000f220000000800 */
[----:B-1----:R-:W-:-:S07]  /*30d0*/  FADD.FTZ R15, R45, R14 ;  /* 0x0000000e2d0f7221 */ /* 0x002fce0000010000 */
[----:B------:R-:W1:Y:S01]  /*30e0*/  MUFU.EX2 R74, R74 ;  /* 0x0000004a004a7308 */ /* 0x000e620000000800 */
[----:B---3--:R-:W-:-:S07]  /*30f0*/  FADD.FTZ R13, R71, R12 ;  /* 0x0000000c470d7221 */ /* 0x008fce0000010000 */
[----:B------:R-:W3:Y:S01]  /*3100*/  MUFU.EX2 R49, R49 ;  /* 0x0000003100317308 */ /* 0x000ee20000000800 */
[----:B----4-:R-:W-:-:S07]  /*3110*/  FADD.FTZ R12, R52, R15 ;  /* 0x0000000f340c7221 */ /* 0x010fce0000010000 */
[----:B------:R-:W4:Y:S01]  /*3120*/  MUFU.EX2 R75, R75 ;  /* 0x0000004b004b7308 */ /* 0x000f220000000800 */
[----:B-1----:R-:W-:-:S07]  /*3130*/  FADD.FTZ R14, R74, R13 ;  /* 0x0000000d4a0e7221 */ /* 0x002fce0000010000 */
[----:B------:R-:W1:Y:S01]  /*3140*/  MUFU.EX2 R56, R56 ;  /* 0x0000003800387308 */ /* 0x000e620000000800 */
[----:B---3--:R-:W-:Y:S01]  /*3150*/  FADD.FTZ R13, R49, R12 ;  /* 0x0000000c310d7221 */ /* 0x008fe20000010000 */
[----:B------:R-:W-:-:S06]  /*3160*/  F2FP.BF16.F32.PACK_AB R12, R40, R33 ;  /* 0x00000021280c723e */ /* 0x000fcc00000010ff */
[----:B------:R-:W3:Y:S01]  /*3170*/  MUFU.EX2 R27, R78 ;  /* 0x0000004e001b7308 */ /* 0x000ee20000000800 */
[C---:B----4-:R-:W-:Y:S01]  /*3180*/  FADD.FTZ R24, R75.reuse, R14 ;  /* 0x0000000e4b187221 */ /* 0x050fe20000010000 */
[----:B------:R-:W-:Y:S02]  /*3190*/  F2FP.BF16.F32.PACK_AB R14, R48, R41 ;  /* 0x00000029300e723e */ /* 0x000fe400000010ff */
[----:B------:R-:W-:-:S04]  /*31a0*/  F2FP.BF16.F32.PACK_AB R25, R75, R74 ;  /* 0x0000004a4b19723e */ /* 0x000fc800000010ff */
[----:B------:R-:W4:Y:S01]  /*31b0*/  MUFU.EX2 R57, R57 ;  /* 0x0000003900397308 */ /* 0x000f220000000800 */
[----:B-1----:R-:W-:-:S07]  /*31c0*/  FADD.FTZ R26, R56, R13 ;  /* 0x0000000d381a7221 */ /* 0x002fce0000010000 */
[----:B------:R-:W2:Y:S01]  /*31d0*/  MUFU.EX2 R20, R79 ;  /* 0x0000004f00147308 */ /* 0x000ea20000000800 */
[----:B---3--:R-:W-:Y:S01]  /*31e0*/  FADD.FTZ R13, R27, R24 ;  /* 0x000000181b0d7221 */ /* 0x008fe20000010000 */
[----:B------:R-:W-:-:S06]  /*31f0*/  F2FP.BF16.F32.PACK_AB R24, R52, R45 ;  /* 0x0000002d3418723e */ /* 0x000fcc00000010ff */
[----:B------:R-:W1:Y:S01]  /*3200*/  MUFU.EX2 R64, R64 ;  /* 0x0000004000407308 */ /* 0x000e620000000800 */
[----:B----4-:R-:W-:Y:S01]  /*3210*/  FADD.FTZ R15, R57, R26 ;  /* 0x0000001a390f7221 */ /* 0x010fe20000010000 */
[----:B------:R-:W-:-:S06]  /*3220*/  F2FP.BF16.F32.PACK_AB R26, R56, R49 ;  /* 0x00000031381a723e */ /* 0x000fcc00000010ff */
[----:B------:R-:W3:Y:S01]  /*3230*/  MUFU.EX2 R65, R82 ;  /* 0x0000005200417308 */ /* 0x000ee20000000800 */
[C---:B--2---:R-:W-:Y:S01]  /*3240*/  FADD.FTZ R4, R20.reuse, R13 ;  /* 0x0000000d14047221 */ /* 0x044fe20000010000 */
[----:B------:R-:W-:Y:S02]  /*3250*/  F2FP.BF16.F32.PACK_AB R13, R59, R54 ;  /* 0x000000363b0d723e */ /* 0x000fe400000010ff */
[----:B------:R-:W-:-:S04]  /*3260*/  F2FP.BF16.F32.PACK_AB R27, R20, R27 ;  /* 0x0000001b141b723e */ /* 0x000fc800000010ff */
[----:B------:R-:W-:Y:S01]  /*3270*/  MUFU.EX2 R53, R53 ;  /* 0x0000003500357308 */ /* 0x000fe20000000800 */
[C---:B-1----:R-:W-:Y:S01]  /*3280*/  FADD.FTZ R6, R64.reuse, R15 ;  /* 0x0000000f40067221 */ /* 0x042fe20000010000 */
[----:B------:R-:W-:Y:S02]  /*3290*/  F2FP.BF16.F32.PACK_AB R15, R71, R58 ;  /* 0x0000003a470f723e */ /* 0x000fe400000010ff */
[----:B------:R-:W-:-:S03]  /*32a0*/  F2FP.BF16.F32.PACK_AB R64, R64, R57 ;  /* 0x000000394040723e */ /* 0x000fc600000010ff */
[----:B------:R0:W-:Y:S01]  /*32b0*/  STSM.16.M88.4 [R19], R12 ;  /* 0x0000000c13007844 */ /* 0x0001e20000000200 */
[----:B------:R-:W1:Y:S01]  /*32c0*/  MUFU.EX2 R60, R60 ;  /* 0x0000003c003c7308 */ /* 0x000e620000000800 */
[----:B---3--:R-:W-:Y:S02]  /*32d0*/  FADD.FTZ R5, R65, R4 ;  /* 0x0000000441057221 */ /* 0x008fe40000010000 */
[----:B------:R0:W-:Y:S05]  /*32e0*/  STSM.16.M88.4 [R17+0x6000], R24 ;  /* 0x0060001811007844 */ /* 0x0001ea0000000200 */
[----:B------:R-:W2:Y:S08]  /*32f0*/  MUFU.EX2 R28, R83 ;  /* 0x00000053001c7308 */ /* 0x000eb00000000800 */
[----:B------:R-:W-:Y:S01]  /*3300*/  MUFU.EX2 R86, R86 ;  /* 0x0000005600567308 */ /* 0x000fe20000000800 */
[----:B-1----:R-:W-:Y:S01]  /*3310*/  F2FP.BF16.F32.PACK_AB R66, R60, R53 ;  /* 0x000000353c42723e */ /* 0x002fe200000010ff */
[----:B------:R-:W-:-:S04]  /*3320*/  FADD.FTZ R53, R53, R6 ;  /* 0x0000000635357221 */ /* 0x000fc80000010000 */
[----:B------:R-:W-:Y:S02]  /*3330*/  FADD.FTZ R4, R60, R53 ;  /* 0x000000353c047221 */ /* 0x000fe40000010000 */
[----:B------:R-:W1:Y:S01]  /*3340*/  MUFU.EX2 R87, R87 ;  /* 0x0000005700577308 */ /* 0x000e620000000800 */
[C---:B--2---:R-:W-:Y:S01]  /*3350*/  F2FP.BF16.F32.PACK_AB R65, R28.reuse, R65 ;  /* 0x000000411c41723e */ /* 0x044fe200000010ff */
[----:B------:R-:W-:Y:S01]  /*3360*/  FADD.FTZ R5, R28, R5 ;  /* 0x000000051c057221 */ /* 0x000fe20000010000 */
[----:B-1----:R-:W-:-:S03]  /*3370*/  F2FP.BF16.F32.PACK_AB R67, R87, R86 ;  /* 0x000000565743723e */ /* 0x002fc600000010ff */
[----:B------:R-:W-:Y:S02]  /*3380*/  FADD.FTZ R86, R86, R5 ;  /* 0x0000000556567221 */ /* 0x000fe40000010000 */
[----:B------:R0:W-:Y:S02]  /*3390*/  STSM.16.M88.4 [R16+0x6000], R64 ;  /* 0x0060004010007844 */ /* 0x0001e40000000200 */
[----:B------:R-:W-:Y:S01]  /*33a0*/  FADD.FTZ R5, R87, R86 ;  /* 0x0000005657057221 */ /* 0x000fe20000010000 */
[----:B------:R1:W-:Y:S06]  /*33b0*/  MEMBAR.ALL.CTA ;  /* 0x0000000000007992 */ /* 0x0003ec0000008000 */
[----:B-1----:R-:W1:Y:S02]  /*33c0*/  FENCE.VIEW.ASYNC.S ;  /* 0x00000000000073c6 */ /* 0x002e640000000000 */
[----:B-1----:R-:W-:Y:S01]  /*33d0*/  NOP ;  /* 0x0000000000007918 */ /* 0x002fe20000000000 */
[----:B------:R-:W-:Y:S05]  /*33e0*/  @!P1 BRA `(.L_x_14) ;  /* 0x0000002000a49947 */ /* 0x000fea0003800000 */
[----:B------:R-:W-:Y:S01]  /*33f0*/  IMAD.MOV.U32 R6, RZ, RZ, R3 ;  /* 0x000000ffff067224 */ /* 0x000fe200078e0003 */
[----:B------:R-:W-:Y:S01]  /*3400*/  CS2R R134, SRZ ;  /* 0x0000000000867805 */ /* 0x000fe2000001ff00 */
[----:B------:R-:W-:Y:S01]  /*3410*/  IMAD.MOV.U32 R7, RZ, RZ, R0 ;  /* 0x000000ffff077224 */ /* 0x000fe200078e0000 */
[----:B------:R-:W-:Y:S02]  /*3420*/  CS2R R132, SRZ ;  /* 0x0000000000847805 */ /* 0x000fe4000001ff00 */
[----:B------:R-:W-:Y:S02]  /*3430*/  CS2R R130, SRZ ;  /* 0x0000000000827805 */ /* 0x000fe4000001ff00 */
[----:B------:R-:W-:Y:S02]  /*3440*/  CS2R R128, SRZ ;  /* 0x0000000000807805 */ /* 0x000fe4000001ff00 */
[----:B------:R-:W-:Y:S02]  /*3450*/  CS2R R126, SRZ ;  /* 0x00000000007e7805 */ /* 0x000fe4000001ff00 */
[----:B------:R-:W-:-:S02]  /*3460*/  CS2R R124, SRZ ;  /* 0x00000000007c7805 */ /* 0x000fc4000001ff00 */
[----:B------:R-:W-:Y:S02]  /*3470*/  CS2R R122, SRZ ;  /* 0x00000000007a7805 */ /* 0x000fe4000001ff00 */
        /* <DEDUP_REMOVED lines=16> */
[----:B------:R-:W-:Y:S01]  /*3580*/  CS2R R88, SRZ ;  /* 0x0000000000587805 */ /* 0x000fe2000001ff00 */
[----:B------:R-:W-:Y:S01]  /*3590*/  UIADD3 UR35, UR50, -0x2, URZ ;  /* 0xfffffffe32237890 */ /* 0x000fe2000fffe03f */
[----:B------:R-:W-:Y:S01]  /*35a0*/  UMOV UR28, UR45 ;  /* 0x0000002d001c7c82 */ /* 0x000fe20008000000 */
[----:B------:R-:W-:Y:S01]  /*35b0*/  UMOV UR34, UR44 ;  /* 0x0000002c00227c82 */ /* 0x000fe20008000000 */
[----:B------:R-:W-:-:S09]  /*35c0*/  ULDC UR33, c[0x0][0x988] ;  /* 0x0002620000217ab9 */ /* 0x000fd20000000800 */
.L_x_25:
[----:B------:R-:W-:Y:S01]  /*35d0*/  ISETP.NE.AND P2, PT, RZ, UR39, PT ;  /* 0x00000027ff007c0c */ /* 0x000fe2000bf45270 */
[----:B------:R-:W-:-:S04]  /*35e0*/  UISETP.NE.AND UP0, UPT, UR34, 0x1, UPT ;  /* 0x000000012200788c */ /* 0x000fc8000bf05270 */
[----:B------:R-:W-:-:S04]  /*35f0*/  USEL UR45, URZ, 0x1, UP0 ;  /* 0x000000013f2d7887 */ /* 0x000fc80008000000 */
[----:B------:R-:W-:-:S04]  /*3600*/  ULOP3.LUT UR45, UR28, UR45, URZ, 0x3c, !UPT ;  /* 0x0000002d1c2d7292 */ /* 0x000fc8000f8e3c3f */
[----:B------:R-:W-:Y:S08]  /*3610*/  @P2 BRA `(.L_x_15) ;  /* 0x0000000000382947 */ /* 0x000ff00003800000 */
[----:B------:R-:W-:Y:S05]  /*3620*/  @!P0 BRA `(.L_x_16) ;  /* 0x0000000000048947 */ /* 0x000fea0003800000 */
[----:B------:R-:W-:Y:S01]  /*3630*/  BPT.TRAP 0x1 ;  /* 0x000000040000795c */ /* 0x000fe20000300000 */
.L_x_16:
[----:B------:R-:W-:Y:S01]  /*3640*/  UIADD3 UR6, UR34, 0x1, URZ ;  /* 0x0000000122067890 */ /* 0x000fe2000fffe03f */
[----:B------:R-:W-:-:S03]  /*3650*/  IMAD.U32 R0, RZ, RZ, UR45 ;  /* 0x0000002dff007e24 */ /* 0x000fc6000f8e00ff */
[----:B------:R-:W-:Y:S02]  /*3660*/  UISETP.NE.AND UP0, UPT, UR6, 0x2, UPT ;  /* 0x000000020600788c */ /* 0x000fe4000bf05270 */
[----:B------:R-:W-:Y:S02]  /*3670*/  SHF.L.U32 R0, R0, 0x1f, RZ ;  /* 0x0000001f00007819 */ /* 0x000fe400000006ff */
[----:B------:R-:W-:-:S04]  /*3680*/  USEL UR6, UR6, URZ, UP0 ;  /* 0x0000003f06067287 */ /* 0x000fc80008000000 */
[----:B------:R-:W-:-:S09]  /*3690*/  ULEA UR6, UR6, UR40, 0x3 ;  /* 0x0000002806067291 */ /* 0x000fd2000f8e183f */
[----:B------:R1:W2:Y:S01]  /*36a0*/  SYNCS.PHASECHK.TRANS64.TRYWAIT P1, [UR6+0x2d830], R0 ;  /* 0x02d83000ff0075a7 */ /* 0x0002a20008020146 */
[----:B------:R-:W-:Y:S05]  /*36b0*/  @!P0 BRA `(.L_x_17) ;  /* 0x0000000000048947 */ /* 0x000fea0003800000 */
[----:B------:R-:W-:Y:S01]  /*36c0*/  BPT.TRAP 0x1 ;  /* 0x000000040000795c */ /* 0x000fe20000300000 */
.L_x_17:
[----:B--2---:R-:W-:Y:S05]  /*36d0*/  @P1 BRA `(.L_x_15) ;  /* 0x0000000000081947 */ /* 0x004fea0003800000 */
[----:B------:R-:W2:Y:S02]  /*36e0*/  SYNCS.PHASECHK.TRANS64.TRYWAIT P1, [UR6+0x2d830], R0 ;  /* 0x02d83000ff0075a7 */ /* 0x000ea40008020146 */
[----:B--2---:R-:W-:Y:S05]  /*36f0*/  @!P1 BRA `(.L_x_18) ;  /* 0x0000007000849947 */ /* 0x004fea0003800000 */
.L_x_15:
[----:B--2---:R-:W2:Y:S01]  /*3700*/  S2R R3, SR_TID.X ;  /* 0x0000000000037919 */ /* 0x004ea20000002100 */
[----:B------:R-:W-:Y:S01]  /*3710*/  UIADD3 UR44, UR34, 0x1, URZ ;  /* 0x00000001222c7890 */ /* 0x000fe2000fffe03f */
[----:B------:R-:W-:Y:S01]  /*3720*/  UMOV UR7, 0x80000020 ;  /* 0x8000002000077882 */ /* 0x000fe20000000000 */
[----:B------:R-:W-:Y:S02]  /*3730*/  UMOV UR11, 0x80000020 ;  /* 0x80000020000b7882 */ /* 0x000fe40000000000 */
[----:B------:R-:W-:Y:S01]  /*3740*/  UISETP.NE.AND UP0, UPT, UR44, 0x2, UPT ;  /* 0x000000022c00788c */ /* 0x000fe2000bf05270 */
[----:B------:R-:W-:Y:S01]  /*3750*/  UMOV UR15, 0x80000020 ;  /* 0x80000020000f7882 */ /* 0x000fe20000000000 */
[----:B------:R-:W-:Y:S02]  /*3760*/  UMOV UR19, 0x80000020 ;  /* 0x8000002000137882 */ /* 0x000fe40000000000 */
[----:B------:R-:W-:Y:S01]  /*3770*/  USEL UR44, UR44, URZ, UP0 ;  /* 0x0000003f2c2c7287 */ /* 0x000fe20008000000 */
[----:B------:R-:W-:Y:S01]  /*3780*/  UMOV UR23, 0x80000020 ;  /* 0x8000002000177882 */ /* 0x000fe20000000000 */
[----:B------:R-:W-:-:S02]  /*3790*/  UMOV UR27, 0x80000020 ;  /* 0x80000020001b7882 */ /* 0x000fc40000000000 */
[----:B------:R-:W-:-:S04]  /*37a0*/  UIMAD UR6, UR44, 0x600, UR32 ;  /* 0x000006002c0678a4 */ /* 0x000fc8000f8e0220 */
[----:B------:R-:W-:Y:S02]  /*37b0*/  UIADD3 UR10, UR6, 0x2, URZ ;  /* 0x00000002060a7890 */ /* 0x000fe4000fffe03f */
[----:B------:R-:W-:Y:S02]  /*37c0*/  UIADD3 UR14, UR6, 0x200, URZ ;  /* 0x00000200060e7890 */ /* 0x000fe4000fffe03f */
[----:B------:R-:W-:Y:S02]  /*37d0*/  UIADD3 UR18, UR6, 0x202, URZ ;  /* 0x0000020206127890 */ /* 0x000fe4000fffe03f */
[----:B------:R-:W-:Y:S02]  /*37e0*/  UIADD3 UR22, UR6, 0x400, URZ ;  /* 0x0000040006167890 */ /* 0x000fe4000fffe03f */
[----:B------:R-:W-:Y:S01]  /*37f0*/  UIADD3 UR26, UR6, 0x402, URZ ;  /* 0x00000402061a7890 */ /* 0x000fe2000fffe03f */
[----:B--2---:R-:W-:-:S04]  /*3800*/  SHF.R.U32.HI R3, RZ, 0x7, R3 ;  /* 0x00000007ff037819 */ /* 0x004fc80000011603 */
[----:B-1----:R-:W-:-:S05]  /*3810*/  IADD3 R0, R3, 0x8, RZ ;  /* 0x0000000803007810 */ /* 0x002fca0007ffe0ff */
[----:B------:R1:W-:Y:S06]  /*3820*/  BAR.SYNC.DEFER_BLOCKING R0, 0x100 ;  /* 0x000400000000751d */ /* 0x0003ec0000010000 */
[----:B0-----:R-:W-:-:S06]  /*3830*/  WARPGROUP.ARRIVE ;  /* 0x00000000000079c5 */ /* 0x001fcc0000000000 */
[----:B------:R-:W-:Y:S03]  /*3840*/  HGMMA.64x128x16.F32.BF16 R24, gdesc[UR4], RZ, !UPT, gsb0 ;  /* 0x01e00000041879f0 */ /* 0x000fe6000c0018ff */
        /* <DEDUP_REMOVED lines=16> */
[----:B-1----:R-:W-:Y:S05]  /*3950*/  @P2 BRA `(.L_x_19) ;  /* 0x00000000002c2947 */ /* 0x002fea0003800000 */
[----:B------:R-:W-:Y:S05]  /*3960*/  @!P0 BRA `(.L_x_20) ;  /* 0x0000000000048947 */ /* 0x000fea0003800000 */
[----:B------:R-:W-:Y:S01]  /*3970*/  BPT.TRAP 0x1 ;  /* 0x000000040000795c */ /* 0x000fe20000300000 */
.L_x_20:
[----:B------:R-:W-:Y:S01]  /*3980*/  ULEA UR6, UR34, UR40, 0x3 ;  /* 0x0000002822067291 */ /* 0x000fe2000f8e183f */
[----:B------:R-:W-:-:S05]  /*3990*/  IMAD.U32 R0, RZ, RZ, UR28 ;  /* 0x0000001cff007e24 */ /* 0x000fca000f8e00ff */
[----:B------:R-:W-:-:S04]  /*39a0*/  SHF.L.U32 R0, R0, 0x1f, RZ ;  /* 0x0000001f00007819 */ /* 0x000fc800000006ff */
[----:B------:R0:W1:Y:S01]  /*39b0*/  SYNCS.PHASECHK.TRANS64.TRYWAIT P1, [UR6+0x2d850], R0 ;  /* 0x02d85000ff0075a7 */ /* 0x0000620008020146 */
[----:B------:R-:W-:Y:S05]  /*39c0*/  @!P0 BRA `(.L_x_21) ;  /* 0x0000000000048947 */ /* 0x000fea0003800000 */
[----:B------:R-:W-:Y:S01]  /*39d0*/  BPT.TRAP 0x1 ;  /* 0x000000040000795c */ /* 0x000fe20000300000 */
.L_x_21:
[----:B-1----:R-:W-:Y:S05]  /*39e0*/  @P1 BRA `(.L_x_19) ;  /* 0x0000000000081947 */ /* 0x002fea0003800000 */
[----:B------:R-:W1:Y:S02]  /*39f0*/  SYNCS.PHASECHK.TRANS64.TRYWAIT P1, [UR6+0x2d850], R0 ;  /* 0x02d85000ff0075a7 */ /* 0x000e640008020146 */
[----:B-1----:R-:W-:Y:S05]  /*3a00*/  @!P1 BRA `(.L_x_22) ;  /* 0x0000006c00d89947 */ /* 0x002fea0003800000 */
.L_x_19:
[----:B------:R-:W-:Y:S01]  /*3a10*/  UIADD3 UR6, UR40, 0x400, URZ ;  /* 0x0000040028067890 */ /* 0x000fe2000fffe03f */
[----:B------:R-:W-:Y:S01]  /*3a20*/  WARPGROUP.ARRIVE ;  /* 0x00000000000079c5 */ /* 0x000fe20000000000 */
[----:B------:R-:W-:Y:S01]  /*3a30*/  UMOV UR29, 0x40000040 ;  /* 0x40000040001d7882 */ /* 0x000fe20000000000 */
[----:B------:R-:W-:Y:S01]  /*3a40*/  UMOV UR31, 0x80000020 ;  /* 0x80000020001f7882 */ /* 0x000fe20000000000 */
[----:B------:R-:W-:-:S03]  /*3a50*/  USHF.R.U32.HI UR6, URZ, 0x4, UR6 ;  /* 0x000000043f067899 */ /* 0x000fc60008011606 */
[----:B------:R-:W1:Y:S01]  /*3a60*/  S2R R8, SR_TID.X ;  /* 0x0000000000087919 */ /* 0x000e620000002100 */
[----:B------:R-:W-:-:S04]  /*3a70*/  ULOP3.LUT UR6, UR6, 0x3fff, URZ, 0xc0, !UPT ;  /* 0x00003fff06067892 */ /* 0x000fc8000f8ec03f */
[----:B------:R-:W-:Y:S02]  /*3a80*/  ULOP3.LUT UR7, UR6, 0x2000000, URZ, 0xfc, !UPT ;  /* 0x0200000006077892 */ /* 0x000fe4000f8efc3f */
[----:B------:R-:W-:Y:S02]  /*3a90*/  ULOP3.LUT UR6, UR37, 0x10000, URZ, 0xfc, !UPT ;  /* 0x0001000025067892 */ /* 0x000fe4000f8efc3f */
[----:B------:R-:W-:-:S05]  /*3aa0*/  UIMAD UR7, UR34, 0x600, UR7 ;  /* 0x00000600220778a4 */ /* 0x000fca000f8e0207 */
[----:B------:R-:W-:Y:S02]  /*3ab0*/  UMOV UR28, UR6 ;  /* 0x00000006001c7c82 */ /* 0x000fe40008000000 */
[----:B------:R-:W-:Y:S02]  /*3ac0*/  UMOV UR30, UR7 ;  /* 0x00000007001e7c82 */ /* 0x000fe40008000000 */
[----:B------:R-:W-:Y:S01]  /*3ad0*/  HGMMA.64x96x16.F32.BF16 R88, gdesc[UR28].tnspB, R88, gsb0 ;  /* 0x416000001c5879f0 */ /* 0x000fe20008001858 */
[----:B------:R-:W-:Y:S02]  /*3ae0*/  UIADD3 UR28, UR6, 0x2, URZ ;  /* 0x00000002061c7890 */ /* 0x000fe4000fffe03f */
[----:B------:R-:W-:Y:S01]  /*3af0*/  UIADD3 UR30, UR7, 0x40, URZ ;  /* 0x00000040071e7890 */ /* 0x000fe2000fffe03f */
[----:B------:R-:W-:Y:S01]  /*3b00*/  UMOV UR29, 0x40000040 ;  /* 0x40000040001d7882 */ /* 0x000fe20000000000 */
[----:B------:R-:W-:Y:S01]  /*3b10*/  UMOV UR31, 0x80000020 ;  /* 0x80000020001f7882 */ /* 0x000fe20000000000 */
[----:B-1----:R-:W-:-:S02]  /*3b20*/  SHF.R.U32.HI R3, RZ, 0x7, R8 ;  /* 0x00000007ff037819 */ /* 0x002fc40000011608 */
[----:B------:R-:W-:-:S03]  /*3b30*/  ISETP.GE.U32.AND P1, PT, R8, 0x180, PT ;  /* 0x000001800800780c */ /* 0x000fc60003f26070 */
[----:B0-----:R-:W-:-:S05]  /*3b40*/  VIADD R0, R3, 0x9 ;  /* 0x0000000903007836 */ /* 0x001fca0000000000 */
[----:B------:R-:W-:Y:S01]  /*3b50*/  SEL R0, R0, 0x9, !P1 ;  /* 0x0000000900007807 */ /* 0x000fe20004800000 */
[----:B------:R-:W-:Y:S02]  /*3b60*/  WARPGROUP.DEPBAR.LE gsb0, 0x0 ;  /* 0x00008000000079c5 */ /* 0x000fe40000010000 */
[----:B------:R-:W-:-:S06]  /*3b70*/  WARPGROUP.ARRIVE ;  /* 0x00000000000079c5 */ /* 0x000fcc0000000000 */
[----:B------:R-:W-:Y:S01]  /*3b80*/  HGMMA.64x96x16.F32.BF16 R88, gdesc[UR28].tnspB, R88, gsb0 ;  /* 0x416000001c5879f0 */ /* 0x000fe20008001858 */
[----:B------:R-:W-:Y:S02]  /*3b90*/  UIADD3 UR28, UR6, 0x4, URZ ;  /* 0x00000004061c7890 */ /* 0x000fe4000fffe03f */
[----:B------:R-:W-:Y:S01]  /*3ba0*/  UIADD3 UR30, UR7, 0x80, URZ ;  /* 0x00000080071e7890 */ /* 0x000fe2000fffe03f */
[----:B------:R-:W-:Y:S01]  /*3bb0*/  UMOV UR29, 0x40000040 ;  /* 0x40000040001d7882 */ /* 0x000fe20000000000 */
[----:B------:R-:W-:Y:S01]  /*3bc0*/  UMOV UR31, 0x80000020 ;  /* 0x80000020001f7882 */ /* 0x000fe20000000000 */
        /* <DEDUP_REMOVED lines=37> */
[----:B------:R-:W-:Y:S03]  /*3e20*/  HGMMA.64x96x16.F32.BF16 R88, gdesc[UR28].tnspB, R88, gsb0 ;  /* 0x416000001c5879f0 */ /* 0x000fe60008001858 */
[----:B------:R-:W-:Y:S02]  /*3e30*/  WARPGROUP.DEPBAR.LE gsb0, 0x0 ;  /* 0x00008000000079c5 */ /* 0x000fe40000010000 */
[----:B------:R0:W-:Y:S06]  /*3e40*/  BAR.ARV R0, 0x100 ;  /* 0x000400000000751d */ /* 0x0001ec0000002000 */
[----:B------:R-:W-:Y:S05]  /*3e50*/  @!P0 BRA `(.L_x_23) ;  /* 0x0000000000048947 */ /* 0x000fea0003800000 */
[----:B------:R-:W-:Y:S01]  /*3e60*/  BPT.TRAP 0x1 ;  /* 0x000000040000795c */ /* 0x000fe20000300000 */
.L_x_23:
[----:B0-----:R-:W-:Y:S01]  /*3e70*/  FMNMX.FTZ R0, R24, R7, !PT ;  /* 0x0000000718007209 */ /* 0x001fe20007810000 */
[----:B------:R-:W-:Y:S01]  /*3e80*/  ULEA UR6, UR44, UR40, 0x3 ;  /* 0x000000282c067291 */ /* 0x000fe2000f8e183f */
[----:B------:R-:W-:Y:S02]  /*3e90*/  FMNMX.FTZ R8, R26, R6, !PT ;  /* 0x000000061a087209 */ /* 0x000fe40007810000 */
[----:B------:R-:W-:Y:S01]  /*3ea0*/  FMNMX.FTZ R3, R25, R0, !PT ;  /* 0x0000000019037209 */ /* 0x000fe20007810000 */
[----:B------:R-:W-:Y:S01]  /*3eb0*/  UIADD3 UR6, UR6, 0x2d840, URZ ;  /* 0x0002d84006067890 */ /* 0x000fe2000fffe03f */
[----:B------:R-:W-:Y:S02]  /*3ec0*/  FMNMX.FTZ R9, R27, R8, !PT ;  /* 0x000000081b097209 */ /* 0x000fe40007810000 */
[----:B------:R-:W-:Y:S01]  /*3ed0*/  FMNMX.FTZ R0, R28, R3, !PT ;  /* 0x000000031c007209 */ /* 0x000fe20007810000 */
[----:B------:R-:W-:Y:S01]  /*3ee0*/  UPRMT UR6, UR41, 0x654, UR6 ;  /* 0x0000065429067896 */ /* 0x000fe20008000006 */
[----:B------:R-:W-:-:S02]  /*3ef0*/  FMNMX.FTZ R8, R30, R9, !PT ;  /* 0x000000091e087209 */ /* 0x000fc40007810000 */
[----:B------:R-:W-:Y:S02]  /*3f00*/  FMNMX.FTZ R3, R29, R0, !PT ;  /* 0x000000001d037209 */ /* 0x000fe40007810000 */
[----:B------:R-:W-:Y:S02]  /*3f10*/  FMNMX.FTZ R9, R31, R8, !PT ;  /* 0x000000081f097209 */ /* 0x000fe40007810000 */
[----:B------:R-:W-:Y:S02]  /*3f20*/  FMNMX.FTZ R0, R32, R3, !PT ;  /* 0x0000000320007209 */ /* 0x000fe40007810000 */
[----:B------:R-:W-:Y:S01]  /*3f30*/  FMNMX.FTZ R8, R34, R9, !PT ;  /* 0x0000000922087209 */ /* 0x000fe20007810000 */
[----:B------:R-:W-:Y:S01]  /*3f40*/  SYNCS.ARRIVE.TRANS64.RED.A1T0 RZ, [UR6], RZ ;  /* 0x000000ffffff79a7 */ /* 0x000fe20008100406 */
[----:B------:R-:W-:Y:S02]  /*3f50*/  FMNMX.FTZ R3, R33, R0, !PT ;  /* 0x0000000021037209 */ /* 0x000fe40007810000 */
[----:B------:R-:W-:-:S02]  /*3f60*/  FMNMX.FTZ R9, R35, R8, !PT ;  /* 0x0000000823097209 */ /* 0x000fc40007810000 */
[----:B------:R-:W-:Y:S02]  /*3f70*/  FMNMX.FTZ R0, R36, R3, !PT ;  /* 0x0000000324007209 */ /* 0x000fe40007810000 */
[----:B------:R-:W-:Y:S02]  /*3f80*/  FMNMX.FTZ R8, R38, R9, !PT ;  /* 0x0000000926087209 */ /* 0x000fe40007810000 */
[----:B------:R-:W-:Y:S02]  /*3f90*/  FMNMX.FTZ R3, R37, R0, !PT ;  /* 0x0000000025037209 */ /* 0x000fe40007810000 */
[----:B------:R-:W-:Y:S02]  /*3fa0*/  FMNMX.FTZ R9, R39, R8, !PT ;  /* 0x0000000827097209 */ /* 0x000fe40007810000 */
        /* <DEDUP_REMOVED lines=47> */
[----:B------:R-:W-:-:S03]  /*42a0*/  FMNMX.FTZ R8, R87, R8, !PT ;  /* 0x0000000857087209 */ /* 0x000fc60007810000 */
[----:B------:R-:W0:Y:S04]  /*42b0*/  SHFL.BFLY PT, R0, R9, 0x2, 0x1f ;  /* 0x0c401f0009007f89 */ /* 0x000e2800000e0000 */
[----:B------:R-:W1:Y:S01]  /*42c0*/  SHFL.BFLY PT, R3, R8, 0x2, 0x1f ;  /* 0x0c401f0008037f89 */ /* 0x000e6200000e0000 */
[----:B0-----:R-:W-:Y:S02]  /*42d0*/  FMNMX.FTZ R10, R9, R0, !PT ;  /* 0x00000000090a7209 */ /* 0x001fe40007810000 */
[----:B-1----:R-:W-:-:S03]  /*42e0*/  FMNMX.FTZ R11, R8, R3, !PT ;  /* 0x00000003080b7209 */ /* 0x002fc60007810000 */
[----:B------:R-:W0:Y:S04]  /*42f0*/  SHFL.BFLY PT, R3, R10, 0x1, 0x1f ;  /* 0x0c201f000a037f89 */ /* 0x000e2800000e0000 */
[----:B------:R-:W1:Y:S01]  /*4300*/  SHFL.BFLY PT, R12, R11, 0x1, 0x1f ;  /* 0x0c201f000b0c7f89 */ /* 0x000e6200000e0000 */
[----:B0-----:R-:W-:Y:S02]  /*4310*/  FMNMX.FTZ R0, R10, R3, !PT ;  /* 0x000000030a007209 */ /* 0x001fe40007810000 */
[----:B-1----:R-:W-:-:S03]  /*4320*/  FMNMX.FTZ R3, R11, R12, !PT ;  /* 0x0000000c0b037209 */ /* 0x002fc60007810000 */
[C---:B------:R-:W-:Y:S01]  /*4330*/  FMUL.FTZ R8, R0.reuse, UR33 ;  /* 0x0000002100087c20 */ /* 0x040fe20008410000 */
[----:B------:R-:W-:-:S03]  /*4340*/  FADD.FTZ R7, -R0, R7 ;  /* 0x0000000700077221 */ /* 0x000fc60000010100 */
[--C-:B------:R-:W-:Y:S01]  /*4350*/  FFMA.FTZ R9, R24, UR33, -R8.reuse ;  /* 0x0000002118097c23 */ /* 0x100fe20008010808 */
        /* <DEDUP_REMOVED lines=30> */
[----:B------:R-:W-:Y:S01]  /*4540*/  FFMA.FTZ R72, R85, UR33, -R8 ;  /* 0x0000002155487c23 */ /* 0x000fe20008010808 */
[C---:B------:R-:W-:Y:S01]  /*4550*/  FADD.FTZ R6, -R3.reuse, R6 ;  /* 0x0000000603067221 */ /* 0x040fe20000010100 */
[----:B------:R-:W-:Y:S01]  /*4560*/  FMUL.FTZ R8, R3, UR33 ;  /* 0x0000002103087c20 */ /* 0x000fe20008410000 */
[----:B------:R-:W-:Y:S01]  /*4570*/  FMUL.FTZ R7, R7, UR33 ;  /* 0x0000002107077c20 */ /* 0x000fe20008410000 */
[----:B------:R-:W-:Y:S01]  /*4580*/  MUFU.EX2 R9, R9 ;  /* 0x0000000900097308 */ /* 0x000fe20000000800 */
[----:B------:R-:W-:Y:S01]  /*4590*/  FMUL.FTZ R6, R6, UR33 ;  /* 0x0000002106067c20 */ /* 0x000fe20008410000 */
        /* <DEDUP_REMOVED lines=22> */
[----:B------:R-:W1:Y:S01]  /*4700*/  MUFU.EX2 R26, R26 ;  /* 0x0000001a001a7308 */ /* 0x000e620000000800 */
[----:B0-----:R-:W-:Y:S01]  /*4710*/  FFMA.FTZ R43, R7, R4, R9 ;  /* 0x00000004072b7223 */ /* 0x001fe20000010009 */
[--C-:B------:R-:W-:Y:S01]  /*4720*/  FFMA.FTZ R63, R67, UR33, -R8.reuse ;  /* 0x00000021433f7c23 */ /* 0x100fe20008010808 */
[--C-:B------:R-:W-:Y:S01]  /*4730*/  FFMA.FTZ R50, R70, UR33, -R8.reuse ;  /* 0x0000002146327c23 */ /* 0x100fe20008010808 */
[--C-:B------:R-:W-:Y:S01]  /*4740*/  FFMA.FTZ R62, R71, UR33, -R8.reuse ;  /* 0x00000021473e7c23 */ /* 0x100fe20008010808 */
[--C-:B------:R-:W-:Y:S01]  /*4750*/  FFMA.FTZ R59, R75, UR33, -R8.reuse ;  /* 0x000000214b3b7c23 */ /* 0x100fe20008010808 */
[--C-:B------:R-:W-:Y:S01]  /*4760*/  FFMA.FTZ R54, R78, UR33, -R8.reuse ;  /* 0x000000214e367c23 */ /* 0x100fe20008010808 */
[--C-:B------:R-:W-:Y:S01]  /*4770*/  FFMA.FTZ R58, R79, UR33, -R8.reuse ;  /* 0x000000214f3a7c23 */ /* 0x100fe20008010808 */
[----:B------:R-:W0:Y:S01]  /*4780*/  MUFU.EX2 R10, R10 ;  /* 0x0000000a000a7308 */ /* 0x000e220000000800 */
[----:B------:R-:W-:-:S07]  /*4790*/  FFMA.FTZ R70, R87, UR33, -R8 ;  /* 0x0000002157467c23 */ /* 0x000fce0008010808 */
[----:B------:R-:W2:Y:S01]  /*47a0*/  MUFU.EX2 R139, R139 ;  /* 0x0000008b008b7308 */ /* 0x000ea20000000800 */
[----:B-1----:R-:W-:-:S07]  /*47b0*/  FFMA.FTZ R4, R6, R5, R26 ;  /* 0x0000000506047223 */ /* 0x002fce000001001a */
[----:B------:R-:W1:Y:S01]  /*47c0*/  MUFU.EX2 R11, R11 ;  /* 0x0000000b000b7308 */ /* 0x000e620000000800 */
[----:B0-----:R-:W-:Y:S01]  /*47d0*/  FADD.FTZ R46, R10, R43 ;  /* 0x0000002b0a2e7221 */ /* 0x001fe20000010000 */
[--C-:B------:R-:W-:Y:S01]  /*47e0*/  FFMA.FTZ R43, R66, UR33, -R8.reuse ;  /* 0x00000021422b7c23 */ /* 0x100fe20008010808 */
[----:B------:R-:W-:-:S05]  /*47f0*/  FFMA.FTZ R66, R83, UR33, -R8 ;  /* 0x0000002153427c23 */ /* 0x000fca0008010808 */
[----:B------:R-:W0:Y:S01]  /*4800*/  MUFU.EX2 R27, R27 ;  /* 0x0000001b001b7308 */ /* 0x000e220000000800 */
[----:B--2---:R-:W-:-:S07]  /*4810*/  FADD.FTZ R4, R139, R4 ;  /* 0x000000048b047221 */ /* 0x004fce0000010000 */
[----:B------:R-:W2:Y:S01]  /*4820*/  MUFU.EX2 R12, R12 ;  /* 0x0000000c000c7308 */ /* 0x000ea20000000800 */
[----:B-1----:R-:W-:-:S07]  /*4830*/  FADD.FTZ R5, R11, R46 ;  /* 0x0000002e0b057221 */ /* 0x002fce0000010000 */
[----:B------:R-:W1:Y:S01]  /*4840*/  MUFU.EX2 R85, R85 ;  /* 0x0000005500557308 */ /* 0x000e620000000800 */
[----:B0-----:R-:W-:-:S07]  /*4850*/  FADD.FTZ R4, R27, R4 ;  /* 0x000000041b047221 */ /* 0x001fce0000010000 */
        /* <DEDUP_REMOVED lines=33> */
[----:B-1----:R-:W-:Y:S01]  /*4a70*/  FADD.FTZ R46, R28, R51 ;  /* 0x000000331c2e7221 */ /* 0x002fe20000010000 */
[----:B------:R-:W-:-:S06]  /*4a80*/  FFMA.FTZ R51, R74, UR33, -R8 ;  /* 0x000000214a337c23 */ /* 0x000fcc0008010808 */
        /* <DEDUP_REMOVED lines=80> */
[----:B0-----:R-:W-:-:S03]  /*4f90*/  FADD.FTZ R4, R72, R5 ;  /* 0x0000000548047221 */ /* 0x001fc60000010000 */
[----:B--2---:R-:W-:Y:S01]  /*4fa0*/  FADD.FTZ R5, R70, R71 ;  /* 0x0000004746057221 */ /* 0x004fe20000010000 */
[----:B------:R-:W-:Y:S06]  /*4fb0*/  @!P0 BRA `(.L_x_24) ;  /* 0x0000000000048947 */ /* 0x000fec0003800000 */
[----:B------:R-:W-:Y:S01]  /*4fc0*/  BPT.TRAP 0x1 ;  /* 0x000000040000795c */ /* 0x000fe20000300000 */
.L_x_24:
[----:B------:R-:W-:Y:S01]  /*4fd0*/  ULEA UR6, UR34, UR40, 0x3 ;  /* 0x0000002822067291 */ /* 0x000fe2000f8e183f */
[----:B------:R-:W-:Y:S01]  /*4fe0*/  F2FP.BF16.F32.PACK_AB R8, R10, R9 ;  /* 0x000000090a08723e */ /* 0x000fe200000010ff */
[----:B------:R-:W-:Y:S01]  /*4ff0*/  UMOV UR28, UR45 ;  /* 0x0000002d001c7c82 */ /* 0x000fe20008000000 */
[----:B------:R-:W-:Y:S01]  /*5000*/  F2FP.BF16.F32.PACK_AB R10, R12, R11 ;  /* 0x0000000b0c0a723e */ /* 0x000fe200000010ff */
[----:B------:R-:W-:Y:S01]  /*5010*/  UIADD3 UR6, UR6, 0x2d860, URZ ;  /* 0x0002d86006067890 */ /* 0x000fe2000fffe03f */
[----:B------:R-:W-:Y:S01]  /*5020*/  F2FP.BF16.F32.PACK_AB R12, R14, R13 ;  /* 0x0000000d0e0c723e */ /* 0x000fe200000010ff */
[----:B------:R-:W-:Y:S01]  /*5030*/  UMOV UR34, UR44 ;  /* 0x0000002c00227c82 */ /* 0x000fe20008000000 */
[----:B------:R-:W-:Y:S01]  /*5040*/  F2FP.BF16.F32.PACK_AB R9, R139, R26 ;  /* 0x0000001a8b09723e */ /* 0x000fe200000010ff */
[----:B------:R-:W-:Y:S01]  /*5050*/  UPRMT UR6, UR41, 0x654, UR6 ;  /* 0x0000065429067896 */ /* 0x000fe20008000006 */
[----:B------:R-:W-:Y:S01]  /*5060*/  F2FP.BF16.F32.PACK_AB R11, R85, R27 ;  /* 0x0000001b550b723e */ /* 0x000fe200000010ff */
[----:B------:R-:W-:Y:S01]  /*5070*/  FMUL.FTZ R88, R88, R7 ;  /* 0x0000000758587220 */ /* 0x000fe20000410000 */
[----:B------:R-:W-:Y:S01]  /*5080*/  F2FP.BF16.F32.PACK_AB R14, R20, R15 ;  /* 0x0000000f140e723e */ /* 0x000fe200000010ff */
[-C--:B------:R-:W-:Y:S01]  /*5090*/  FMUL.FTZ R89, R89, R7.reuse ;  /* 0x0000000759597220 */ /* 0x080fe20000410000 */
[----:B------:R-:W-:Y:S01]  /*50a0*/  F2FP.BF16.F32.PACK_AB R13, R84, R30 ;  /* 0x0000001e540d723e */ /* 0x000fe200000010ff */
[----:B------:R-:W-:Y:S01]  /*50b0*/  FMUL.FTZ R92, R92, R7 ;  /* 0x000000075c5c7220 */ /* 0x000fe20000410000 */
[----:B------:R-:W-:Y:S01]  /*50c0*/  F2FP.BF16.F32.PACK_AB R15, R44, R31 ;  /* 0x0000001f2c0f723e */ /* 0x000fe200000010ff */
[----:B------:R-:W-:Y:S01]  /*50d0*/  FMUL.FTZ R93, R93, R7 ;  /* 0x000000075d5d7220 */ /* 0x000fe20000410000 */
[----:B------:R-:W-:Y:S01]  /*50e0*/  SYNCS.ARRIVE.TRANS64.RED.A1T0 RZ, [UR6], RZ ;  /* 0x000000ffffff79a7 */ /* 0x000fe20008100406 */
[----:B------:R-:W-:Y:S01]  /*50f0*/  STSM.16.M88.4 [R2+0x21800], R8 ;  /* 0x0218000802007844 */ /* 0x000fe20000000200 */
[----:B------:R-:W-:Y:S01]  /*5100*/  F2FP.BF16.F32.PACK_AB R44, R24, R21 ;  /* 0x00000015182c723e */ /* 0x000fe200000010ff */
[----:B------:R-:W-:Y:S01]  /*5110*/  UIADD3 UR6, UR35, -0x1, URZ ;  /* 0xffffffff23067890 */ /* 0x000fe2000fffe03f */
[----:B------:R-:W-:Y:S01]  /*5120*/  F2FP.BF16.F32.PACK_AB R45, R81, R45 ;  /* 0x0000002d512d723e */ /* 0x000fe200000010ff */
[----:B------:R0:W-:Y:S01]  /*5130*/  STSM.16.M88.4 [R18], R12 ;  /* 0x0000000c12007844 */ /* 0x0001e20000000200 */
[----:B------:R-:W-:Y:S01]  /*5140*/  F2FP.BF16.F32.PACK_AB R46, R28, R25 ;  /* 0x000000191c2e723e */ /* 0x000fe200000010ff */
[-C--:B------:R-:W-:Y:S01]  /*5150*/  FMUL.FTZ R96, R96, R7.reuse ;  /* 0x0000000760607220 */ /* 0x080fe20000410000 */
[----:B------:R-:W-:Y:S01]  /*5160*/  F2FP.BF16.F32.PACK_AB R47, R47, R34 ;  /* 0x000000222f2f723e */ /* 0x000fe200000010ff */
[----:B------:R-:W-:Y:S01]  /*5170*/  FMUL.FTZ R97, R97, R7 ;  /* 0x0000000761617220 */ /* 0x000fe20000410000 */
[----:B------:R-:W-:Y:S01]  /*5180*/  F2FP.BF16.F32.PACK_AB R24, R32, R29 ;  /* 0x0000001d2018723e */ /* 0x000fe200000010ff */
[----:B------:R-:W-:Y:S01]  /*5190*/  FMUL.FTZ R100, R100, R7 ;  /* 0x0000000764647220 */ /* 0x000fe20000410000 */
        /* <DEDUP_REMOVED lines=14> */
[----:B0-----:R-:W-:Y:S01]  /*5280*/  F2FP.BF16.F32.PACK_AB R14, R64, R61 ;  /* 0x0000003d400e723e */ /* 0x001fe200000010ff */
[----:B------:R-:W-:Y:S01]  /*5290*/  FMUL.FTZ R112, R112, R7 ;  /* 0x0000000770707220 */ /* 0x000fe20000410000 */
[----:B------:R-:W-:Y:S01]  /*52a0*/  F2FP.BF16.F32.PACK_AB R8, R52, R49 ;  /* 0x000000313408723e */ /* 0x000fe200000010ff */
[----:B------:R1:W-:Y:S01]  /*52b0*/  STSM.16.M88.4 [R2+0x27800], R28 ;  /* 0x0278001c02007844 */ /* 0x0003e20000000200 */
        /* <DEDUP_REMOVED lines=17> */
[----:B------:R1:W-:Y:S01]  /*53d0*/  STSM.16.M88.4 [R17+0x6000], R12 ;  /* 0x0060000c11007844 */ /* 0x0003e20000000200 */
[----:B------:R-:W-:Y:S01]  /*53e0*/  F2FP.BF16.F32.PACK_AB R67, R70, R67 ;  /* 0x000000434643723e */ /* 0x000fe200000010ff */
[-C--:B------:R-:W-:Y:S01]  /*53f0*/  FMUL.FTZ R128, R128, R7.reuse ;  /* 0x0000000780807220 */ /* 0x080fe20000410000 */
[----:B------:R-:W-:Y:S01]  /*5400*/  ISETP.LT.AND P1, PT, RZ, UR35, PT ;  /* 0x00000023ff007c0c */ /* 0x000fe2000bf21270 */
[----:B------:R-:W-:Y:S01]  /*5410*/  UMOV UR35, UR6 ;  /* 0x0000000600237c82 */ /* 0x000fe20008000000 */
[-C--:B------:R-:W-:Y:S01]  /*5420*/  FMUL.FTZ R129, R129, R7.reuse ;  /* 0x0000000781817220 */ /* 0x080fe20000410000 */
[----:B------:R1:W-:Y:S01]  /*5430*/  STSM.16.M88.4 [R16+0x6000], R64 ;  /* 0x0060004010007844 */ /* 0x0003e20000000200 */
[-C--:B------:R-:W-:Y:S01]  /*5440*/  FMUL.FTZ R132, R132, R7.reuse ;  /* 0x0000000784847220 */ /* 0x080fe20000410000 */
[----:B------:R-:W-:Y:S01]  /*5450*/  FMUL.FTZ R133, R133, R7 ;  /* 0x0000000785857220 */ /* 0x000fe20000410000 */
[-C--:B------:R-:W-:Y:S01]  /*5460*/  FMUL.FTZ R90, R90, R6.reuse ;  /* 0x000000065a5a7220 */ /* 0x080fe20000410000 */
[----:B------:R-:W-:Y:S01]  /*5470*/  @!PT LDS RZ, [RZ] ;  /* 0x00000000fffff984 */ /* 0x000fe20000000800 */
[----:B------:R-:W-:Y:S01]  /*5480*/  @!PT LDS RZ, [RZ] ;  /* 0x00000000fffff984 */ /* 0x000fe20000000800 */
[----:B------:R-:W-:Y:S01]  /*5490*/  @!PT LDS RZ, [RZ] ;  /* 0x00000000fffff984 */ /* 0x000fe20000000800 */
[----:B------:R-:W-:Y:S01]  /*54a0*/  @!PT LDS RZ, [RZ] ;  /* 0x00000000fffff984 */ /* 0x000fe20000000800 */
[----:B------:R0:W-:Y:S06]  /*54b0*/  MEMBAR.ALL.CTA ;  /* 0x0000000000007992 */ /* 0x0001ec0000008000 */
[----:B0-----:R-:W0:Y:S01]  /*54c0*/  FENCE.VIEW.ASYNC.S ;  /* 0x00000000000073c6 */ /* 0x001e220000000000 */
[-C--:B------:R-:W-:Y:S01]  /*54d0*/  FMUL.FTZ R91, R91, R6.reuse ;  /* 0x000000065b5b7220 */ /* 0x080fe20000410000 */
        /* <DEDUP_REMOVED lines=21> */
[----:B------:R-:W-:Y:S01]  /*5630*/  FMUL.FTZ R135, R135, R6 ;  /* 0x0000000687877220 */ /* 0x000fe20000410000 */
[----:B------:R-:W-:-:S02]  /*5640*/  IMAD.MOV.U32 R6, RZ, RZ, R3 ;  /* 0x000000ffff067224 */ /* 0x000fc400078e0003 */
[----:B------:R-:W-:Y:S01]  /*5650*/  IMAD.MOV.U32 R7, RZ, RZ, R0 ;  /* 0x000000ffff077224 */ /* 0x000fe200078e0000 */
[----:B0-----:R-:W-:Y:S01]  /*5660*/  NOP ;  /* 0x0000000000007918 */ /* 0x001fe20000000000 */
[----:B-1----:R-:W-:Y:S05]  /*5670*/  @P1 BRA `(.L_x_25) ;  /* 0xffffffdc00d41947 */ /* 0x002fea000383ffff */
.L_x_14:
[----:B------:R-:W-:Y:S06]  /*5680*/  BAR.ARV 0x8, 0x200 ;  /* 0x0208000000007b1d */ /* 0x000fec0000002000 */
[----:B------:R-:W-:Y:S05]  /*5690*/  @!P0 BRA `(.L_x_26) ;  /* 0x0000000000048947 */ /* 0x000fea0003800000 */
[----:B------:R-:W-:Y:S01]  /*56a0*/  BPT.TRAP 0x1 ;  /* 0x000000040000795c */ /* 0x000fe20000300000 */
.L_x_26:
[----:B------:R-:W-:Y:S01]  /*56b0*/  ULEA UR8, UR44, UR40, 0x3 ;  /* 0x000000282c087291 */ /* 0x000fe2000f8e183f */
[----:B------:R-:W-:-:S05]  /*56c0*/  IMAD.U32 R6, RZ, RZ, UR45 ;  /* 0x0000002dff067e24 */ /* 0x000fca000f8e00ff */
[----:B------:R-:W-:-:S04]  /*56d0*/  SHF.L.U32 R6, R6, 0x1f, RZ ;  /* 0x0000001f06067819 */ /* 0x000fc800000006ff */
[----:B------:R1:W2:Y:S01]  /*56e0*/  SYNCS.PHASECHK.TRANS64.TRYWAIT P1, [UR8+0x2d850], R6 ;  /* 0x02d85006ff0075a7 */ /* 0x0002a20008020148 */
[----:B------:R-:W-:Y:S05]  /*56f0*/  @!P0 BRA `(.L_x_27) ;  /* 0x0000000000048947 */ /* 0x000fea0003800000 */
[----:B------:R-:W-:Y:S01]  /*5700*/  BPT.TRAP 0x1 ;  /* 0x000000040000795c */ /* 0x000fe20000300000 */
.L_x_27:
[----:B--2---:R-:W-:Y:S05]  /*5710*/  @P1 BRA `(.L_x_28) ;  /* 0x0000000000081947 */ /* 0x004fea0003800000 */
[----:B------:R-:W2:Y:S02]  /*5720*/  SYNCS.PHASECHK.TRANS64.TRYWAIT P1, [UR8+0x2d850], R6 ;  /* 0x02d85006ff0075a7 */ /* 0x000ea40008020148 */
[----:B--2---:R-:W-:Y:S05]  /*5730*/  @!P1 BRA `(.L_x_29) ;  /* 0x0000005000a49947 */ /* 0x004fea0003800000 */
.L_x_28:
[----:B------:R-:W-:Y:S01]  /*5740*/  UIADD3 UR4, UR40, 0x400, URZ ;  /* 0x0000040028047890 */ /* 0x000fe2000fffe03f */
[----:B------:R-:W-:Y:S01]  /*5750*/  WARPGROUP.ARRIVE ;  /* 0x00000000000079c5 */ /* 0x000fe20000000000 */
[----:B------:R-:W-:Y:S01]  /*5760*/  ULOP3.LUT UR37, UR37, 0x10000, URZ, 0xfc, !UPT ;  /* 0x0001000025257892 */ /* 0x000fe2000f8efc3f */
[----:B--2---:R-:W2:Y:S01]  /*5770*/  SHFL.BFLY PT, R7, R4, 0x2, 0x1f ;  /* 0x0c401f0004077f89 */ /* 0x004ea200000e0000 */
[----:B------:R-:W-:Y:S01]  /*5780*/  USHF.R.U32.HI UR4, URZ, 0x4, UR4 ;  /* 0x000000043f047899 */ /* 0x000fe20008011604 */
[----:B------:R-:W-:Y:S01]  /*5790*/  IMAD.MOV.U32 R55, RZ, RZ, RZ ;  /* 0x000000ffff377224 */ /* 0x000fe200078e00ff */
[----:B------:R-:W-:Y:S01]  /*57a0*/  UMOV UR5, 0x40000040 ;  /* 0x4000004000057882 */ /* 0x000fe20000000000 */
[----:B------:R-:W-:Y:S01]  /*57b0*/  UMOV UR7, 0x80000020 ;  /* 0x8000002000077882 */ /* 0x000fe20000000000 */
[----:B------:R-:W-:Y:S01]  /*57c0*/  ULOP3.LUT UR4, UR4, 0x3fff, URZ, 0xc0, !UPT ;  /* 0x00003fff04047892 */ /* 0x000fe2000f8ec03f */
[----:B-1----:R-:W0:Y:S01]  /*57d0*/  SHFL.BFLY PT, R6, R5, 0x2, 0x1f ;  /* 0x0c401f0005067f89 */ /* 0x002e2200000e0000 */
[----:B------:R-:W-:-:S02]  /*57e0*/  IMAD.MOV.U32 R33, RZ, RZ, -0x800000 ;  /* 0xff800000ff217424 */ /* 0x000fc400078e00ff */
[----:B------:R-:W-:Y:S01]  /*57f0*/  ULOP3.LUT UR4, UR4, 0x2000000, URZ, 0xfc, !UPT ;  /* 0x0200000004047892 */ /* 0x000fe2000f8efc3f */
[----:B------:R-:W-:-:S03]  /*5800*/  IMAD.MOV.U32 R32, RZ, RZ, -0x800000 ;  /* 0xff800000ff207424 */ /* 0x000fc600078e00ff */
[----:B------:R-:W-:-:S03]  /*5810*/  UIMAD UR9, UR44, 0x600, UR4 ;  /* 0x000006002c0978a4 */ /* 0x000fc6000f8e0204 */
[----:B------:R-:W-:-:S04]  /*5820*/  UMOV UR4, UR37 ;  /* 0x0000002500047c82 */ /* 0x000fc80008000000 */
[----:B------:R-:W-:Y:S02]  /*5830*/  UMOV UR6, UR9 ;  /* 0x0000000900067c82 */ /* 0x000fe40008000000 */
[----:B------:R-:W-:Y:S01]  /*5840*/  HGMMA.64x96x16.F32.BF16 R88, gdesc[UR4].tnspB, R88, gsb0 ;  /* 0x41600000045879f0 */ /* 0x000fe20008001858 */
[----:B------:R-:W-:Y:S01]  /*5850*/  UIADD3 UR4, UR37, 0x2, URZ ;  /* 0x0000000225047890 */ /* 0x000fe2000fffe03f */
[----:B--2---:R-:W-:Y:S01]  /*5860*/  FADD.FTZ R7, R7, R4 ;  /* 0x0000000407077221 */ /* 0x004fe20000010000 */
[----:B------:R-:W-:Y:S01]  /*5870*/  UIADD3 UR6, UR9, 0x40, URZ ;  /* 0x0000004009067890 */ /* 0x000fe2000fffe03f */
[----:B------:R-:W-:Y:S01]  /*5880*/  UMOV UR5, 0x40000040 ;  /* 0x4000004000057882 */ /* 0x000fe20000000000 */
[----:B------:R-:W-:Y:S01]  /*5890*/  UMOV UR7, 0x80000020 ;  /* 0x8000002000077882 */ /* 0x000fe20000000000 */
[----:B0-----:R-:W-:Y:S01]  /*58a0*/  FADD.FTZ R8, R6, R5 ;  /* 0x0000000506087221 */ /* 0x001fe20000010000 */
[----:B------:R-:W-:Y:S01]  /*58b0*/  IMAD.U32 R5, RZ, RZ, UR33 ;  /* 0x00000021ff057e24 */ /* 0x000fe2000f8e00ff */
[----:B------:R-:W0:Y:S04]  /*58c0*/  SHFL.BFLY PT, R6, R7, 0x1, 0x1f ;  /* 0x0c201f0007067f89 */ /* 0x000e2800000e0000 */
[----:B------:R-:W1:Y:S01]  /*58d0*/  SHFL.BFLY PT, R9, R8, 0x1, 0x1f ;  /* 0x0c201f0008097f89 */ /* 0x000e6200000e0000 */
[----:B0-----:R-:W-:Y:S01]  /*58e0*/  FADD.FTZ R10, R7, R6 ;  /* 0x00000006070a7221 */ /* 0x001fe20000010000 */
[----:B------:R-:W-:-:S02]  /*58f0*/  IMAD.U32 R7, RZ, RZ, UR33 ;  /* 0x00000021ff077e24 */ /* 0x000fc4000f8e00ff */
[----:B-1----:R-:W-:Y:S02]  /*5900*/  FADD.FTZ R11, R8, R9 ;  /* 0x00000009080b7221 */ /* 0x002fe40000010000 */
[----:B------:R-:W-:Y:S01]  /*5910*/  FSETP.NE.FTZ.AND P1, PT, R10, RZ, PT ;  /* 0x000000ff0a00720b */ /* 0x000fe20003f35000 */
[----:B------:R-:W-:Y:S02]  /*5920*/  IMAD.MOV.U32 R9, RZ, RZ, RZ ;  /* 0x000000ffff097224 */ /* 0x000fe400078e00ff */
[----:B------:R-:W-:-:S10]  /*5930*/  FSETP.NE.FTZ.AND P2, PT, R11, RZ, PT ;  /* 0x000000ff0b00720b */ /* 0x000fd40003f55000 */
[----:B------:R-:W0:Y:S01]  /*5940*/  @P1 MUFU.LG2 R4, R10 ;  /* 0x0000000a00041308 */ /* 0x000e220000000c00 */
[----:B------:R-:W-:Y:S02]  /*5950*/  @P1 FMUL.FTZ R5, R5, 0.69314718246459960938 ;  /* 0x3f31721805051820 */ /* 0x000fe40000410000 */
[----:B------:R-:W-:-:S05]  /*5960*/  @P2 FMUL.FTZ R7, R7, 0.69314718246459960938 ;  /* 0x3f31721807072820 */ /* 0x000fca0000410000 */
[----:B------:R-:W1:Y:S08]  /*5970*/  @P2 MUFU.LG2 R6, R11 ;  /* 0x0000000b00062308 */ /* 0x000e700000000c00 */
[----:B------:R2:W3:Y:S01]  /*5980*/  @P1 MUFU.RCP R55, R10 ;  /* 0x0000000a00371308 */ /* 0x0004e20000001000 */
[----:B0-----:R-:W-:-:S04]  /*5990*/  @P1 FMUL.FTZ R4, R4, 0.69314718246459960938 ;  /* 0x3f31721804041820 */ /* 0x001fc80000410000 */
[----:B------:R-:W-:-:S03]  /*59a0*/  @P1 FFMA.FTZ R33, R5, R0, R4 ;  /* 0x0000000005211223 */ /* 0x000fc60000010004 */
[----:B------:R2:W0:Y:S01]  /*59b0*/  @P2 MUFU.RCP R9, R11 ;  /* 0x0000000b00092308 */ /* 0x0004220000001000 */
[----:B-1----:R-:W-:-:S04]  /*59c0*/  @P2 FMUL.FTZ R6, R6, 0.69314718246459960938 ;  /* 0x3f31721806062820 */ /* 0x002fc80000410000 */
[----:B------:R-:W-:Y:S01]  /*59d0*/  @P2 FFMA.FTZ R32, R7, R3, R6 ;  /* 0x0000000307202223 */ /* 0x000fe20000010006 */
        /* <DEDUP_REMOVED lines=46> */
[----:B0-23--:R-:W-:Y:S05]  /*5cc0*/  @!P0 BRA `(.L_x_30) ;  /* 0x0000000000048947 */ /* 0x00dfea0003800000 */
[----:B------:R-:W-:Y:S01]  /*5cd0*/  BPT.TRAP 0x1 ;  /* 0x000000040000795c */ /* 0x000fe20000300000 */
.L_x_30:
[----:B------:R-:W0:Y:S01]  /*5ce0*/  S2UR UR6, SR_SWINHI ;  /* 0x00000000000679c3 */ /* 0x000e220000002f00 */
[----:B------:R-:W-:Y:S01]  /*5cf0*/  LEA R11, R138, R22, 0x5 ;  /* 0x000000168a0b7211 */ /* 0x000fe200078e28ff */
[----:B------:R-:W-:Y:S01]  /*5d00*/  FMUL.FTZ R6, R93, R55 ;  /* 0x000000375d067220 */ /* 0x000fe20000410000 */
[----:B------:R-:W-:Y:S01]  /*5d10*/  IMAD R61, RZ, RZ, -UR43 ;  /* 0x8000002bff3d7e24 */ /* 0x000fe2000f8e02ff */
[----:B------:R-:W-:Y:S01]  /*5d20*/  ULDC UR7, c[0x0][0xc44] ;  /* 0x0003110000077ab9 */ /* 0x000fe20000000800 */
[----:B------:R-:W-:Y:S01]  /*5d30*/  UIADD3 UR8, UR8, 0x2d860, URZ ;  /* 0x0002d86008087890 */ /* 0x000fe2000fffe03f */
[-C--:B------:R-:W-:Y:S01]  /*5d40*/  FMUL.FTZ R62, R95, R9.reuse ;  /* 0x000000095f3e7220 */ /* 0x080fe20000410000 */
[----:B------:R-:W-:Y:S01]  /*5d50*/  ULDC.64 UR10, c[0x0][0xb90] ;  /* 0x0002e400000a7ab9 */ /* 0x000fe20000000a00 */
[----:B------:R-:W1:Y:S01]  /*5d60*/  LDC R60, c[0x0][0xbe8] ;  /* 0x0002fa00ff3c7b82 */ /* 0x000e620000000800 */
[----:B------:R-:W-:Y:S01]  /*5d70*/  UPRMT UR8, UR41, 0x654, UR8 ;  /* 0x0000065429087896 */ /* 0x000fe20008000008 */
[-C--:B------:R-:W-:Y:S01]  /*5d80*/  FMUL.FTZ R82, R91, R9.reuse ;  /* 0x000000095b527220 */ /* 0x080fe20000410000 */
[-C--:B------:R-:W-:Y:S01]  /*5d90*/  FMUL.FTZ R87, R90, R9.reuse ;  /* 0x000000095a577220 */ /* 0x080fe20000410000 */
[-C--:B------:R-:W-:Y:S01]  /*5da0*/  FMUL.FTZ R85, R94, R9.reuse ;  /* 0x000000095e557220 */ /* 0x080fe20000410000 */
[-C--:B------:R-:W-:Y:S01]  /*5db0*/  FMUL.FTZ R78, R99, R9.reuse ;  /* 0x00000009634e7220 */ /* 0x080fe20000410000 */
[-C--:B------:R-:W-:Y:S01]  /*5dc0*/  FMUL.FTZ R83, R98, R9.reuse ;  /* 0x0000000962537220 */ /* 0x080fe20000410000 */
[-C--:B------:R-:W-:Y:S01]  /*5dd0*/  FMUL.FTZ R80, R103, R9.reuse ;  /* 0x0000000967507220 */ /* 0x080fe20000410000 */
[----:B------:R-:W2:Y:S01]  /*5de0*/  LDC R26, c[0x0][0xc38] ;  /* 0x00030e00ff1a7b82 */ /* 0x000ea20000000800 */
[-C--:B------:R-:W-:Y:S01]  /*5df0*/  FMUL.FTZ R81, R102, R9.reuse ;  /* 0x0000000966517220 */ /* 0x080fe20000410000 */
[-C--:B------:R-:W-:Y:S01]  /*5e00*/  FMUL.FTZ R70, R107, R9.reuse ;  /* 0x000000096b467220 */ /* 0x080fe20000410000 */
[-C--:B------:R-:W-:Y:S01]  /*5e10*/  FMUL.FTZ R79, R106, R9.reuse ;  /* 0x000000096a4f7220 */ /* 0x080fe20000410000 */
[-C--:B------:R-:W-:Y:S01]  /*5e20*/  FMUL.FTZ R71, R111, R9.reuse ;  /* 0x000000096f477220 */ /* 0x080fe20000410000 */
[-C--:B------:R-:W-:Y:S01]  /*5e30*/  FMUL.FTZ R76, R110, R9.reuse ;  /* 0x000000096e4c7220 */ /* 0x080fe20000410000 */
[-C--:B------:R-:W-:Y:S01]  /*5e40*/  FMUL.FTZ R68, R115, R9.reuse ;  /* 0x0000000973447220 */ /* 0x080fe20000410000 */
[-C--:B------:R-:W-:Y:S01]  /*5e50*/  FMUL.FTZ R77, R114, R9.reuse ;  /* 0x00000009724d7220 */ /* 0x080fe20000410000 */
[----:B------:R-:W-:Y:S01]  /*5e60*/  UMOV UR4, UR40 ;  /* 0x0000002800047c82 */ /* 0x000fe20008000000 */
[----:B0-----:R-:W-:Y:S01]  /*5e70*/  UMOV UR5, UR6 ;  /* 0x0000000600057c82 */ /* 0x001fe20008000000 */
[----:B------:R-:W-:Y:S01]  /*5e80*/  FMUL.FTZ R69, R119, R9 ;  /* 0x0000000977457220 */ /* 0x000fe20000410000 */
[----:B------:R-:W-:Y:S01]  /*5e90*/  IMAD.U32 R38, RZ, RZ, UR4 ;  /* 0x00000004ff267e24 */ /* 0x000fe2000f8e00ff */
[----:B------:R-:W-:Y:S01]  /*5ea0*/  UIADD3 UR4, -UR38, URZ, URZ ;  /* 0x0000003f26047290 */ /* 0x000fe2000fffe13f */
[----:B------:R-:W-:-:S02]  /*5eb0*/  IMAD.U32 R39, RZ, RZ, UR5 ;  /* 0x00000005ff277e24 */ /* 0x000fc4000f8e00ff */
[-C--:B------:R-:W-:Y:S01]  /*5ec0*/  FMUL.FTZ R74, R118, R9.reuse ;  /* 0x00000009764a7220 */ /* 0x080fe20000410000 */
[----:B------:R-:W-:Y:S01]  /*5ed0*/  FMUL.FTZ R66, R123, R9 ;  /* 0x000000097b427220 */ /* 0x000fe20000410000 */
[----:B------:R-:W-:Y:S01]  /*5ee0*/  UIMAD UR7, UR7, UR4, UR43 ;  /* 0x00000004070772a4 */ /* 0x000fe2000f8e022b */
[----:B------:R-:W-:-:S04]  /*5ef0*/  IMAD.WIDE R4, R144, 0x2, R38 ;  /* 0x0000000290047825 */ /* 0x000fc800078e0226 */
[-C--:B------:R-:W-:Y:S01]  /*5f00*/  FMUL.FTZ R75, R122, R9.reuse ;  /* 0x000000097a4b7220 */ /* 0x080fe20000410000 */
[----:B------:R-:W-:Y:S01]  /*5f10*/  FMUL.FTZ R67, R127, R9 ;  /* 0x000000097f437220 */ /* 0x000fe20000410000 */
[----:B------:R-:W-:Y:S01]  /*5f20*/  USHF.R.S32.HI UR12, URZ, 0x1f, UR7 ;  /* 0x0000001f3f0c7899 */ /* 0x000fe20008011407 */
[----:B------:R-:W-:Y:S01]  /*5f30*/  IMAD.WIDE R38, R11, 0x2, R38 ;  /* 0x000000020b267825 */ /* 0x000fe200078e0226 */
[----:B------:R-:W-:-:S03]  /*5f40*/  IADD3 R31, P1, R4, 0x6000, RZ ;  /* 0x00006000041f7810 */ /* 0x000fc60007f3e0ff */
[----:B------:R-:W-:Y:S01]  /*5f50*/  FMUL.FTZ R72, R126, R9 ;  /* 0x000000097e487220 */ /* 0x000fe20000410000 */
[----:B------:R-:W-:Y:S01]  /*5f60*/  IADD3 R27, P3, R4, 0x3000, RZ ;  /* 0x00003000041b7810 */ /* 0x000fe20007f7e0ff */
[----:B--2---:R-:W-:Y:S01]  /*5f70*/  IMAD R61, R26, R61, UR36 ;  /* 0x000000241a3d7e24 */ /* 0x004fe2000f8e023d */
[----:B------:R-:W-:Y:S01]  /*5f80*/  IADD3 R25, P0, R4, 0x6020, RZ ;  /* 0x0000602004197810 */ /* 0x000fe20007f1e0ff */
[----:B------:R-:W-:Y:S01]  /*5f90*/  IMAD.X R11, RZ, RZ, R5, P1 ;  /* 0x000000ffff0b7224 */ /* 0x000fe200008e0605 */
[----:B-1----:R-:W-:Y:S01]  /*5fa0*/  ISETP.NE.AND P1, PT, R60, 0x1, PT ;  /* 0x000000013c00780c */ /* 0x002fe20003f25270 */
[----:B------:R-:W-:Y:S01]  /*5fb0*/  UIMAD UR6, UR12, UR10, URZ ;  /* 0x0000000a0c0672a4 */ /* 0x000fe2000f8e023f */
[----:B------:R-:W-:Y:S01]  /*5fc0*/  LOP3.LUT R14, R27, 0x180, RZ, 0xc0, !PT ;  /* 0x000001801b0e7812 */ /* 0x000fe200078ec0ff */
[----:B------:R-:W-:Y:S01]  /*5fd0*/  IMAD R95, R61, 0xc0, R143 ;  /* 0x000000c03d5f7824 */ /* 0x000fe200078e028f */
[----:B------:R-:W-:Y:S01]  /*5fe0*/  LOP3.LUT R24, R25, 0x180, RZ, 0xc0, !PT ;  /* 0x0000018019187812 */ /* 0x000fe200078ec0ff */
[-C--:B------:R-:W-:Y:S01]  /*5ff0*/  FMUL.FTZ R64, R131, R9.reuse ;  /* 0x0000000983407220 */ /* 0x080fe20000410000 */
[----:B------:R-:W-:Y:S01]  /*6000*/  SHF.R.U64 R14, R14, 0x3, RZ ;  /* 0x000000030e0e7819 */ /* 0x000fe200000012ff */
[-C--:B------:R-:W-:Y:S01]  /*6010*/  FMUL.FTZ R73, R130, R9.reuse ;  /* 0x0000000982497220 */ /* 0x080fe20000410000 */
[-C--:B------:R-:W-:Y:S01]  /*6020*/  FMUL.FTZ R65, R135, R9.reuse ;  /* 0x0000000987417220 */ /* 0x080fe20000410000 */
[----:B------:R-:W-:Y:S01]  /*6030*/  FMUL.FTZ R134, R134, R9 ;  /* 0x0000000986867220 */ /* 0x000fe20000410000 */
[----:B------:R-:W-:Y:S01]  /*6040*/  LOP3.LUT R14, R14, R27, RZ, 0x3c, !PT ;  /* 0x0000001b0e0e7212 */ /* 0x000fe200078e3cff */
[----:B------:R-:W-:Y:S01]  /*6050*/  UIMAD.WIDE.U32 UR4, UR7, UR10, URZ ;  /* 0x0000000a070472a5 */ /* 0x000fe2000f8e003f */
[----:B------:R-:W0:Y:S01]  /*6060*/  LDC.64 R26, c[0x0][0xb98] ;  /* 0x0002e600ff1a7b82 */ /* 0x000e220000000a00 */
[----:B------:R-:W-:Y:S01]  /*6070*/  SHF.R.U64 R24, R24, 0x3, RZ ;  /* 0x0000000318187819 */ /* 0x000fe200000012ff */
[----:B------:R-:W-:Y:S01]  /*6080*/  UIMAD UR6, UR7, UR11, UR6 ;  /* 0x0000000b070672a4 */ /* 0x000fe2000f8e0206 */
[----:B------:R-:W-:Y:S01]  /*6090*/  LOP3.LUT R9, R4, 0x180, RZ, 0xc0, !PT ;  /* 0x0000018004097812 */ /* 0x000fe200078ec0ff */
[----:B------:R-:W-:Y:S01]  /*60a0*/  FMUL.FTZ R7, R89, R55 ;  /* 0x0000003759077220 */ /* 0x000fe20000410000 */
[----:B------:R-:W-:Y:S01]  /*60b0*/  LOP3.LUT R24, R24, R25, RZ, 0x3c, !PT ;  /* 0x0000001918187212 */ /* 0x000fe200078e3cff */
[-C--:B------:R-:W-:Y:S01]  /*60c0*/  FMUL.FTZ R63, R92, R55.reuse ;  /* 0x000000375c3f7220 */ /* 0x080fe20000410000 */
[----:B------:R-:W-:Y:S01]  /*60d0*/  SHF.R.U64 R9, R9, 0x3, RZ ;  /* 0x0000000309097819 */ /* 0x000fe200000012ff */
[----:B------:R-:W1:Y:S01]  /*60e0*/  @P1 LDC R84, c[0x0][0xbec] ;  /* 0x0002fb00ff541b82 */ /* 0x000e620000000800 */
[----:B------:R-:W-:Y:S01]  /*60f0*/  IMAD.X R25, RZ, RZ, R5, P0 ;  /* 0x000000ffff197224 */ /* 0x000fe200000e0605 */
[----:B------:R-:W-:Y:S01]  /*6100*/  UIADD3 UR6, UR5, UR6, URZ ;  /* 0x0000000605067290 */ /* 0x000fe2000fffe03f */
[----:B------:R-:W-:Y:S01]  /*6110*/  IMAD.MOV.U32 R89, RZ, RZ, R95 ;  /* 0x000000ffff597224 */ /* 0x000fe200078e005f */
[----:B------:R-:W-:Y:S01]  /*6120*/  IADD3 R37, P0, R38, 0x1800, RZ ;  /* 0x0000180026257810 */ /* 0x000fe20007f1e0ff */
[----:B------:R-:W-:Y:S01]  /*6130*/  FMUL.FTZ R28, R88, R55 ;  /* 0x00000037581c7220 */ /* 0x000fe20000410000 */
[C---:B------:R-:W-:Y:S01]  /*6140*/  IADD3 R29, P2, R4.reuse, 0x3020, RZ ;  /* 0x00003020041d7810 */ /* 0x040fe20007f5e0ff */
[----:B------:R-:W-:Y:S01]  /*6150*/  USHF.R.S32.HI UR10, URZ, 0x1f, UR38 ;  /* 0x0000001f3f0a7899 */ /* 0x000fe20008011426 */
[----:B------:R-:W2:Y:S01]  /*6160*/  @P1 LDC R93, c[0x0][0xbf0] ;  /* 0x0002fc00ff5d1b82 */ /* 0x000ea20000000800 */
[----:B------:R-:W-:Y:S01]  /*6170*/  IADD3 R21, P4, R4, 0x20, RZ ;  /* 0x0000002004157810 */ /* 0x000fe20007f9e0ff */
[----:B------:R-:W-:Y:S01]  /*6180*/  IMAD.U32 R41, RZ, RZ, UR5 ;  /* 0x00000005ff297e24 */ /* 0x000fe2000f8e00ff */
[----:B------:R-:W-:Y:S01]  /*6190*/  LOP3.LUT R4, R9, R4, RZ, 0x3c, !PT ;  /* 0x0000000409047212 */ /* 0x000fe200078e3cff */
[----:B------:R-:W-:Y:S01]  /*61a0*/  IMAD.U32 R40, RZ, RZ, UR4 ;  /* 0x00000004ff287e24 */ /* 0x000fe2000f8e00ff */
[----:B------:R-:W-:Y:S01]  /*61b0*/  LOP3.LUT R36, R37, 0x180, RZ, 0xc0, !PT ;  /* 0x0000018025247812 */ /* 0x000fe200078ec0ff */
[----:B------:R-:W-:Y:S01]  /*61c0*/  IMAD.U32 R41, RZ, RZ, UR6 ;  /* 0x00000006ff297e24 */ /* 0x000fe2000f8e00ff */
[----:B------:R-:W-:Y:S01]  /*61d0*/  IADD3 R91, P5, R38, 0x7800, RZ ;  /* 0x00007800265b7810 */ /* 0x000fe20007fbe0ff */
[----:B------:R-:W-:Y:S01]  /*61e0*/  SYNCS.ARRIVE.TRANS64.RED.A1T0 RZ, [UR8], RZ ;  /* 0x000000ffffff79a7 */ /* 0x000fe20008100408 */
[----:B------:R-:W-:Y:S01]  /*61f0*/  F2FP.BF16.F32.PACK_AB R6, R6, R63 ;  /* 0x0000003f0606723e */ /* 0x000fe200000010ff */
[----:B0-----:R-:W-:Y:S01]  /*6200*/  IMAD.WIDE.U32 R40, R26, UR38, R40 ;  /* 0x000000261a287c25 */ /* 0x001fe2000f8e0028 */
[----:B------:R-:W-:Y:S01]  /*6210*/  LOP3.LUT R10, R31, 0x180, RZ, 0xc0, !PT ;  /* 0x000001801f0a7812 */ /* 0x000fe200078ec0ff */
[----:B------:R-:W-:Y:S01]  /*6220*/  ULDC.64 UR4, c[0x0][0xb88] ;  /* 0x0002e20000047ab9 */ /* 0x000fe20000000a00 */
[----:B------:R-:W-:Y:S01]  /*6230*/  MOV R86, R4 ;  /* 0x0000000400567202 */ /* 0x000fe20000000f00 */
[--C-:B------:R-:W-:Y:S01]  /*6240*/  IMAD.X R15, RZ, RZ, R5.reuse, P3 ;  /* 0x000000ffff0f7224 */ /* 0x100fe200018e0605 */
[----:B------:R-:W-:Y:S01]  /*6250*/  F2FP.BF16.F32.PACK_AB R4, R7, R28 ;  /* 0x0000001c0704723e */ /* 0x000fe200000010ff */
[----:B-1----:R-:W-:Y:S01]  /*6260*/  @P1 IMAD.HI.U32 R84, R95, R84, RZ ;  /* 0x000000545f541227 */ /* 0x002fe200078e00ff */
[----:B------:R-:W-:Y:S01]  /*6270*/  SHF.R.U64 R36, R36, 0x3, RZ ;  /* 0x0000000324247819 */ /* 0x000fe200000012ff */
[----:B------:R-:W-:Y:S01]  /*6280*/  ULDC UR6, c[0x0][0xa88] ;  /* 0x0002a20000067ab9 */ /* 0x000fe20000000800 */
[----:B------:R-:W-:Y:S01]  /*6290*/  F2FP.BF16.F32.PACK_AB R7, R62, R85 ;  /* 0x000000553e07723e */ /* 0x000fe200000010ff */
[----:B------:R-:W-:Y:S01]  /*62a0*/  IMAD R62, R26, UR10, RZ ;  /* 0x0000000a1a3e7c24 */ /* 0x000fe2000f8e02ff */
[----:B------:R-:W-:Y:S01]  /*62b0*/  SHF.R.U64 R10, R10, 0x3, RZ ;  /* 0x000000030a0a7819 */ /* 0x000fe200000012ff */
[--C-:B------:R-:W-:Y:S01]  /*62c0*/  IMAD.X R13, RZ, RZ, R5.reuse, P2 ;  /* 0x000000ffff0d7224 */ /* 0x100fe200010e0605 */
[----:B------:R-:W-:Y:S01]  /*62d0*/  LOP3.LUT R8, R29, 0x180, RZ, 0xc0, !PT ;  /* 0x000001801d087812 */ /* 0x000fe200078ec0ff */
[----:B------:R-:W-:Y:S01]  /*62e0*/  IMAD R27, R27, UR38, R62 ;  /* 0x000000261b1b7c24 */ /* 0x000fe2000f8e023e */
[----:B--2---:R-:W-:Y:S01]  /*62f0*/  @P1 SHF.R.U32.HI R89, RZ, R93, R84 ;  /* 0x0000005dff591219 */ /* 0x004fe20000011654 */
[----:B------:R-:W-:Y:S01]  /*6300*/  IMAD.X R9, RZ, RZ, R5, P4 ;  /* 0x000000ffff097224 */ /* 0x000fe200020e0605 */
[----:B------:R-:W-:Y:S01]  /*6310*/  LOP3.LUT R84, R91, 0x180, RZ, 0xc0, !PT ;  /* 0x000001805b547812 */ /* 0x000fe200078ec0ff */
[----:B------:R-:W-:Y:S01]  /*6320*/  IMAD R62, R60, UR6, RZ ;  /* 0x000000063c3e7c24 */ /* 0x000fe2000f8e02ff */
[----:B------:R-:W-:Y:S01]  /*6330*/  LOP3.LUT R36, R36, R37, RZ, 0x3c, !PT ;  /* 0x0000002524247212 */ /* 0x000fe200078e3cff */
[----:B------:R-:W-:Y:S01]  /*6340*/  IMAD.MOV R63, RZ, RZ, -R89 ;  /* 0x000000ffff3f7224 */ /* 0x000fe200078e0a59 */
[----:B------:R-:W-:Y:S01]  /*6350*/  SHF.R.U64 R28, R84, 0x3, RZ ;  /* 0x00000003541c7819 */ /* 0x000fe200000012ff */
[----:B------:R-:W-:Y:S01]  /*6360*/  IMAD.X R37, RZ, RZ, R39, P0 ;  /* 0x000000ffff257224 */ /* 0x000fe200000e0627 */
[----:B------:R-:W-:Y:S01]  /*6370*/  LOP3.LUT R10, R10, R31, RZ, 0x3c, !PT ;  /* 0x0000001f0a0a7212 */ /* 0x000fe200078e3cff */
[----:B------:R-:W-:Y:S01]  /*6380*/  IMAD R63, R60, R63, R95 ;  /* 0x0000003f3c3f7224 */ /* 0x000fe200078e025f */
[----:B------:R-:W-:Y:S01]  /*6390*/  MOV R84, R24 ;  /* 0x0000001800547202 */ /* 0x000fe20000000f00 */
[-C--:B------:R-:W-:Y:S01]  /*63a0*/  FMUL.FTZ R0, R97, R55.reuse ;  /* 0x0000003761007220 */ /* 0x080fe20000410000 */
[----:B------:R-:W-:Y:S01]  /*63b0*/  IADD3 R31, P3, R38, 0x4800, RZ ;  /* 0x00004800261f7810 */ /* 0x000fe20007f7e0ff */
[-C--:B------:R-:W-:Y:S01]  /*63c0*/  FMUL.FTZ R51, R96, R55.reuse ;  /* 0x0000003760337220 */ /* 0x080fe20000410000 */
[----:B------:R-:W-:Y:S01]  /*63d0*/  SHF.R.S32.HI R25, RZ, 0x1f, R89 ;  /* 0x0000001fff197819 */ /* 0x000fe20000011459 */
[-C--:B------:R-:W-:Y:S01]  /*63e0*/  FMUL.FTZ R48, R101, R55.reuse ;  /* 0x0000003765307220 */ /* 0x080fe20000410000 */
[----:B------:R-:W-:Y:S01]  /*63f0*/  IADD3 R24, P0, R89, R40, RZ ;  /* 0x0000002859187210 */ /* 0x000fe20007f1e0ff */
[-C--:B------:R-:W-:Y:S01]  /*6400*/  FMUL.FTZ R53, R100, R55.reuse ;  /* 0x0000003764357220 */ /* 0x080fe20000410000 */
[----:B------:R-:W-:Y:S01]  /*6410*/  SHF.R.S32.HI R26, RZ, 0x1f, R63 ;  /* 0x0000001fff1a7819 */ /* 0x000fe2000001143f */
[-C--:B------:R-:W-:Y:S01]  /*6420*/  FMUL.FTZ R49, R105, R55.reuse ;  /* 0x0000003769317220 */ /* 0x080fe20000410000 */
[----:B------:R-:W-:Y:S01]  /*6430*/  SHF.R.U64 R8, R8, 0x3, RZ ;  /* 0x0000000308087819 */ /* 0x000fe200000012ff */
[----:B------:R-:W-:Y:S01]  /*6440*/  FMUL.FTZ R50, R104, R55 ;  /* 0x0000003768327220 */ /* 0x000fe20000410000 */
[----:B------:R-:W-:Y:S01]  /*6450*/  IADD3 R35, P2, R38, 0x3000, RZ ;  /* 0x0000300026237810 */ /* 0x000fe20007f5e0ff */
[----:B------:R-:W-:Y:S01]  /*6460*/  IMAD R26, R26, UR4, RZ ;  /* 0x000000041a1a7c24 */ /* 0x000fe2000f8e02ff */
[----:B------:R-:W-:Y:S01]  /*6470*/  F2FP.BF16.F32.PACK_AB R5, R82, R87 ;  /* 0x000000575205723e */ /* 0x000fe200000010ff */
[----:B------:R-:W-:Y:S01]  /*6480*/  BAR.SYNC.DEFER_BLOCKING 0x1, 0x180 ;  /* 0x0046000000007b1d */ /* 0x000fe20000010000 */
[----:B------:R-:W-:Y:S01]  /*6490*/  LOP3.LUT R30, R31, 0x180, RZ, 0xc0, !PT ;  /* 0x000001801f1e7812 */ /* 0x000fe200078ec0ff */
[----:B------:R-:W-:Y:S01]  /*64a0*/  FMUL.FTZ R46, R109, R55 ;  /* 0x000000376d2e7220 */ /* 0x000fe20000410000 */
[----:B------:R-:W-:Y:S01]  /*64b0*/  IADD3.X R25, R25, R41, R27, P0, !PT ;  /* 0x0000002919197210 */ /* 0x000fe200007fe41b */
[----:B------:R-:W-:Y:S01]  /*64c0*/  FMUL.FTZ R59, R108, R55 ;  /* 0x000000376c3b7220 */ /* 0x000fe20000410000 */
[----:B------:R-:W-:Y:S01]  /*64d0*/  LOP3.LUT R12, R8, R29, RZ, 0x3c, !PT ;  /* 0x0000001d080c7212 */ /* 0x000fe200078e3cff */
[----:B------:R-:W-:Y:S01]  /*64e0*/  FMUL.FTZ R47, R113, R55 ;  /* 0x00000037712f7220 */ /* 0x000fe20000410000 */
[----:B------:R-:W-:Y:S01]  /*64f0*/  LOP3.LUT R8, R21, 0x180, RZ, 0xc0, !PT ;  /* 0x0000018015087812 */ /* 0x000fe200078ec0ff */
[----:B------:R-:W-:Y:S01]  /*6500*/  IMAD.WIDE.U32 R24, R63, UR4, R24 ;  /* 0x000000043f187c25 */ /* 0x000fe2000f8e0018 */
[----:B------:R-:W-:-:S03]  /*6510*/  LOP3.LUT R34, R35, 0x180, RZ, 0xc0, !PT ;  /* 0x0000018023227812 */ /* 0x000fc600078ec0ff */
[-C--:B------:R-:W-:Y:S01]  /*6520*/  FMUL.FTZ R58, R112, R55.reuse ;  /* 0x00000037703a7220 */ /* 0x080fe20000410000 */
[----:B------:R-:W-:Y:S01]  /*6530*/  SHF.R.U64 R30, R30, 0x3, RZ ;  /* 0x000000031e1e7819 */ /* 0x000fe200000012ff */
[----:B------:R-:W-:Y:S01]  /*6540*/  FMUL.FTZ R44, R117, R55 ;  /* 0x00000037752c7220 */ /* 0x000fe20000410000 */
[----:B------:R-:W-:Y:S01]  /*6550*/  MOV R85, R10 ;  /* 0x0000000a00557202 */ /* 0x000fe20000000f00 */
[----:B------:R-:W-:Y:S01]  /*6560*/  IMAD R11, R61, 0xc0, R142 ;  /* 0x000000c03d0b7824 */ /* 0x000fe200078e028e */
[----:B------:R-:W-:Y:S01]  /*6570*/  SHF.R.U64 R8, R8, 0x3, RZ ;  /* 0x0000000308087819 */ /* 0x000fe200000012ff */
[-C--:B------:R-:W-:Y:S01]  /*6580*/  FMUL.FTZ R57, R116, R55.reuse ;  /* 0x0000003774397220 */ /* 0x080fe20000410000 */
[----:B------:R-:W-:Y:S01]  /*6590*/  SHF.R.U64 R34, R34, 0x3, RZ ;  /* 0x0000000322227819 */ /* 0x000fe200000012ff */
[----:B------:R-:W-:Y:S01]  /*65a0*/  FMUL.FTZ R3, R125, R55 ;  /* 0x000000377d037220 */ /* 0x000fe20000410000 */
[----:B------:R-:W-:Y:S01]  /*65b0*/  LOP3.LUT R30, R30, R31, RZ, 0x3c, !PT ;  /* 0x0000001f1e1e7212 */ /* 0x000fe200078e3cff */
[--C-:B------:R-:W-:Y:S01]  /*65c0*/  IMAD.X R31, RZ, RZ, R39.reuse, P3 ;  /* 0x000000ffff1f7224 */ /* 0x100fe200018e0627 */
[----:B------:R-:W-:Y:S01]  /*65d0*/  LOP3.LUT P0, RZ, R140, 0x3, RZ, 0xc0, !PT ;  /* 0x000000038cff7812 */ /* 0x000fe2000780c0ff */
[----:B------:R-:W-:Y:S01]  /*65e0*/  FMUL.FTZ R54, R124, R55 ;  /* 0x000000377c367220 */ /* 0x000fe20000410000 */
[----:B------:R-:W-:Y:S01]  /*65f0*/  LOP3.LUT R8, R8, R21, RZ, 0x3c, !PT ;  /* 0x0000001508087212 */ /* 0x000fe200078e3cff */
[----:B------:R0:W-:Y:S01]  /*6600*/  STSM.16.M88.4 [R86], R4 ;  /* 0x0000000456007844 */ /* 0x0001e20000000200 */
[----:B------:R-:W-:Y:S01]  /*6610*/  LOP3.LUT R34, R34, R35, RZ, 0x3c, !PT ;  /* 0x0000002322227212 */ /* 0x000fe200078e3cff */
[----:B------:R-:W-:Y:S01]  /*6620*/  IMAD.X R35, RZ, RZ, R39, P2 ;  /* 0x000000ffff237224 */ /* 0x000fe200010e0627 */
[----:B------:R-:W-:Y:S01]  /*6630*/  ISETP.GE.OR P2, PT, R11, R62, P0 ;  /* 0x0000003e0b00720c */ /* 0x000fe20000746670 */
[----:B------:R-:W-:Y:S01]  /*6640*/  FMUL.FTZ R45, R121, R55 ;  /* 0x00000037792d7220 */ /* 0x000fe20000410000 */
[----:B------:R-:W-:Y:S01]  /*6650*/  MOV R87, R14 ;  /* 0x0000000e00577202 */ /* 0x000fe20000000f00 */
[----:B------:R-:W-:Y:S01]  /*6660*/  FMUL.FTZ R56, R120, R55 ;  /* 0x0000003778387220 */ /* 0x000fe20000410000 */
[----:B------:R-:W-:Y:S01]  /*6670*/  F2FP.BF16.F32.PACK_AB R10, R46, R59 ;  /* 0x0000003b2e0a723e */ /* 0x000fe200000010ff */
[----:B------:R-:W-:Y:S01]  /*6680*/  FMUL.FTZ R43, R129, R55 ;  /* 0x00000037812b7220 */ /* 0x000fe20000410000 */
[----:B------:R-:W-:Y:S01]  /*6690*/  F2FP.BF16.F32.PACK_AB R14, R44, R57 ;  /* 0x000000392c0e723e */ /* 0x000fe200000010ff */
[-C--:B------:R-:W-:Y:S01]  /*66a0*/  FMUL.FTZ R52, R128, R55.reuse ;  /* 0x0000003780347220 */ /* 0x080fe20000410000 */
[----:B------:R-:W-:Y:S01]  /*66b0*/  F2FP.BF16.F32.PACK_AB R15, R69, R74 ;  /* 0x0000004a450f723e */ /* 0x000fe200000010ff */
[-C--:B------:R-:W-:Y:S01]  /*66c0*/  FMUL.FTZ R42, R133, R55.reuse ;  /* 0x00000037852a7220 */ /* 0x080fe20000410000 */
[----:B------:R-:W-:Y:S01]  /*66d0*/  FMUL.FTZ R55, R132, R55 ;  /* 0x0000003784377220 */ /* 0x000fe20000410000 */
[----:B------:R-:W-:Y:S01]  /*66e0*/  F2FP.BF16.F32.PACK_AB R41, R64, R73 ;  /* 0x000000494029723e */ /* 0x000fe200000010ff */
[----:B------:R-:W-:Y:S01]  /*66f0*/  ULDC.64 UR8, c[0x0][0xae8] ;  /* 0x0002ba0000087ab9 */ /* 0x000fe20000000a00 */
[----:B0-----:R-:W-:Y:S01]  /*6700*/  IMAD R7, R63, UR5, R26 ;  /* 0x000000053f077c24 */ /* 0x001fe2000f8e021a */
[----:B------:R-:W-:Y:S01]  /*6710*/  ULDC.64 UR4, c[0x0][0xb50] ;  /* 0x0002d40000047ab9 */ /* 0x000fe20000000a00 */
[----:B------:R-:W-:Y:S01]  /*6720*/  VIADD R5, R11, 0x8 ;  /* 0x000000080b057836 */ /* 0x000fe20000000000 */
[C---:B------:R-:W-:Y:S01]  /*6730*/  LEA R26, P3, R24.reuse, UR4, 0x2 ;  /* 0x00000004181a7c11 */ /* 0x040fe2000f8610ff */
[----:B------:R-:W-:Y:S01]  /*6740*/  IMAD.IADD R7, R25, 0x1, R7 ;  /* 0x0000000119077824 */ /* 0x000fe200078e0207 */
[----:B------:R-:W-:Y:S01]  /*6750*/  MOV R63, R8 ;  /* 0x00000008003f7202 */ /* 0x000fe20000000f00 */
[----:B------:R-:W-:Y:S01]  /*6760*/  IMAD.X R29, RZ, RZ, R39, P5 ;  /* 0x000000ffff1d7224 */ /* 0x000fe200028e0627 */
[----:B------:R-:W-:Y:S01]  /*6770*/  ISETP.GE.OR P0, PT, R5, R62, P0 ;  /* 0x0000003e0500720c */ /* 0x000fe20000706670 */
[----:B------:R-:W-:Y:S01]  /*6780*/  SHFL.IDX PT, R82, R26, 0x1, 0x1c1f ;  /* 0x003c1f001a527f89 */ /* 0x000fe200000e0000 */
[----:B------:R-:W-:-:S02]  /*6790*/  LEA.HI.X R27, R24, UR5, R7, 0x2, P3 ;  /* 0x00000005181b7c11 */ /* 0x000fc400098f1407 */
[----:B------:R-:W-:Y:S02]  /*67a0*/  F2FP.BF16.F32.PACK_AB R4, R0, R51 ;  /* 0x000000330004723e */ /* 0x000fe400000010ff */
[----:B------:R-:W-:Y:S02]  /*67b0*/  F2FP.BF16.F32.PACK_AB R5, R78, R83 ;  /* 0x000000534e05723e */ /* 0x000fe400000010ff */
[----:B------:R-:W-:Y:S01]  /*67c0*/  F2FP.BF16.F32.PACK_AB R6, R48, R53 ;  /* 0x000000353006723e */ /* 0x000fe200000010ff */
[----:B------:R-:W-:Y:S01]  /*67d0*/  SHFL.IDX PT, R83, R27, 0x1, 0x1c1f ;  /* 0x003c1f001b537f89 */ /* 0x000fe200000e0000 */
[----:B------:R-:W-:Y:S02]  /*67e0*/  F2FP.BF16.F32.PACK_AB R7, R80, R81 ;  /* 0x000000515007723e */ /* 0x000fe400000010ff */
[----:B------:R-:W-:Y:S01]  /*67f0*/  MOV R86, R12 ;  /* 0x0000000c00567202 */ /* 0x000fe20000000f00 */
[----:B------:R0:W-:Y:S01]  /*6800*/  SHFL.IDX PT, R80, R26, RZ, 0x1c1f ;  /* 0x001c1fff1a507589 */ /* 0x0001e200000e0000 */
[----:B------:R-:W-:-:S02]  /*6810*/  F2FP.BF16.F32.PACK_AB R8, R49, R50 ;  /* 0x000000323108723e */ /* 0x000fc400000010ff */
[----:B------:R-:W-:Y:S01]  /*6820*/  F2FP.BF16.F32.PACK_AB R9, R70, R79 ;  /* 0x0000004f4609723e */ /* 0x000fe200000010ff */
[----:B------:R-:W-:Y:S01]  /*6830*/  STSM.16.M88.4 [R63], R4 ;  /* 0x000000043f007844 */ /* 0x000fe20000000200 */
[----:B------:R-:W-:Y:S02]  /*6840*/  F2FP.BF16.F32.PACK_AB R11, R71, R76 ;  /* 0x0000004c470b723e */ /* 0x000fe400000010ff */
[----:B------:R-:W-:Y:S01]  /*6850*/  F2FP.BF16.F32.PACK_AB R12, R47, R58 ;  /* 0x0000003a2f0c723e */ /* 0x000fe200000010ff */
[----:B------:R1:W2:Y:S01]  /*6860*/  SHFL.IDX PT, R81, R27, RZ, 0x1c1f ;  /* 0x001c1fff1b517589 */ /* 0x0002a200000e0000 */
[----:B------:R-:W-:Y:S02]  /*6870*/  F2FP.BF16.F32.PACK_AB R13, R68, R77 ;  /* 0x0000004d440d723e */ /* 0x000fe400000010ff */
[----:B0-----:R-:W-:Y:S01]  /*6880*/  F2FP.BF16.F32.PACK_AB R26, R3, R54 ;  /* 0x00000036031a723e */ /* 0x001fe200000010ff */
[----:B------:R-:W-:Y:S01]  /*6890*/  STSM.16.M88.4 [R87], R8 ;  /* 0x0000000857007844 */ /* 0x000fe20000000200 */
[----:B------:R-:W0:Y:S01]  /*68a0*/  @P1 LDC R3, c[0x0][0xbec] ;  /* 0x0002fb00ff031b82 */ /* 0x000e220000000800 */
[----:B------:R-:W-:-:S02]  /*68b0*/  F2FP.BF16.F32.PACK_AB R24, R45, R56 ;  /* 0x000000382d18723e */ /* 0x000fc400000010ff */
[----:B------:R3:W-:Y:S01]  /*68c0*/  STSM.16.M88.4 [R86], R12 ;  /* 0x0000000c56007844 */ /* 0x0007e20000000200 */
[----:B------:R-:W-:Y:S02]  /*68d0*/  F2FP.BF16.F32.PACK_AB R25, R66, R75 ;  /* 0x0000004b4219723e */ /* 0x000fe400000010ff */
[----:B-1----:R-:W-:Y:S02]  /*68e0*/  F2FP.BF16.F32.PACK_AB R27, R67, R72 ;  /* 0x00000048431b723e */ /* 0x002fe400000010ff */
[----:B------:R-:W-:Y:S02]  /*68f0*/  F2FP.BF16.F32.PACK_AB R40, R43, R52 ;  /* 0x000000342b28723e */ /* 0x000fe400000010ff */
[----:B------:R-:W-:Y:S01]  /*6900*/  F2FP.BF16.F32.PACK_AB R42, R42, R55 ;  /* 0x000000372a2a723e */ /* 0x000fe200000010ff */
[----:B------:R1:W-:Y:S01]  /*6910*/  STSM.16.M88.4 [R85], R24 ;  /* 0x0000001855007844 */ /* 0x0003e20000000200 */
[----:B------:R-:W-:Y:S01]  /*6920*/  F2FP.BF16.F32.PACK_AB R43, R65, R134 ;  /* 0x00000086412b723e */ /* 0x000fe200000010ff */
[----:B------:R-:W-:Y:S01]  /*6930*/  IMAD R0, R137, 0x60, R138 ;  /* 0x0000006089007824 */ /* 0x000fe200078e028a */
[----:B------:R-:W-:-:S02]  /*6940*/  IADD3 R21, P4, R38, 0x6000, RZ ;  /* 0x0000600026157810 */ /* 0x000fc40007f9e0ff */
[----:B------:R-:W-:Y:S01]  /*6950*/  LOP3.LUT R28, R28, R91, RZ, 0x3c, !PT ;  /* 0x0000005b1c1c7212 */ /* 0x000fe200078e3cff */
[----:B------:R4:W-:Y:S01]  /*6960*/  STSM.16.M88.4 [R84], R40 ;  /* 0x0000002854007844 */ /* 0x0009e20000000200 */
[----:B------:R-:W-:Y:S01]  /*6970*/  LOP3.LUT R20, R21, 0x180, RZ, 0xc0, !PT ;  /* 0x0000018015147812 */ /* 0x000fe200078ec0ff */
[----:B---3--:R-:W3:Y:S08]  /*6980*/  @P1 LDC R13, c[0x0][0xbf0] ;  /* 0x0002fc00ff0d1b82 */ /* 0x008ef00000000800 */
[----:B------:R-:W-:Y:S01]  /*6990*/  BAR.SYNC.DEFER_BLOCKING 0x1, 0x180 ;  /* 0x0046000000007b1d */ /* 0x000fe20000010000 */
[----:B------:R-:W-:Y:S01]  /*69a0*/  UIMAD UR6, UR12, UR8, URZ ;  /* 0x000000080c0672a4 */ /* 0x000fe2000f8e023f */
[----:B------:R-:W-:-:S06]  /*69b0*/  SHF.R.U64 R20, R20, 0x3, RZ ;  /* 0x0000000314147819 */ /* 0x000fcc00000012ff */
[----:B------:R-:W4:Y:S01]  /*69c0*/  LDC.64 R14, c[0x0][0xae0] ;  /* 0x0002b800ff0e7b82 */ /* 0x000f220000000a00 */
[----:B-1----:R-:W-:Y:S01]  /*69d0*/  IMAD R24, R61, 0xc0, R0 ;  /* 0x000000c03d187824 */ /* 0x002fe200078e0200 */
[----:B------:R-:W-:Y:S01]  /*69e0*/  UIMAD.WIDE.U32 UR4, UR7, UR8, URZ ;  /* 0x00000008070472a5 */ /* 0x000fe2000f8e003f */
[----:B------:R-:W-:Y:S01]  /*69f0*/  LOP3.LUT R20, R20, R21, RZ, 0x3c, !PT ;  /* 0x0000001514147212 */ /* 0x000fe200078e3cff */
[----:B------:R-:W-:Y:S01]  /*6a00*/  UIMAD UR6, UR7, UR9, UR6 ;  /* 0x00000009070672a4 */ /* 0x000fe2000f8e0206 */
[----:B0-----:R-:W-:Y:S01]  /*6a10*/  @P1 IMAD.HI.U32 R0, R24, R3, RZ ;  /* 0x0000000318001227 */ /* 0x001fe200078e00ff */
[----:B------:R-:W-:Y:S01]  /*6a20*/  LOP3.LUT R21, R38, 0x180, RZ, 0xc0, !PT ;  /* 0x0000018026157812 */ /* 0x000fe200078ec0ff */
[----:B------:R-:W-:Y:S01]  /*6a30*/  ULDC.64 UR8, c[0x0][0xaf0] ;  /* 0x0002bc0000087ab9 */ /* 0x000fe20000000a00 */
[----:B------:R-:W-:Y:S01]  /*6a40*/  UIADD3 UR5, UR5, UR6, URZ ;  /* 0x0000000605057290 */ /* 0x000fe2000fffe03f */
[----:B------:R-:W-:Y:S01]  /*6a50*/  IMAD.MOV.U32 R12, RZ, RZ, R24 ;  /* 0x000000ffff0c7224 */ /* 0x000fe200078e0018 */
[----:B------:R-:W-:Y:S01]  /*6a60*/  UIMAD UR6, UR10, UR8, URZ ;  /* 0x000000080a0672a4 */ /* 0x000fe2000f8e023f */
[----:B------:R-:W-:-:S02]  /*6a70*/  SHF.R.U64 R21, R21, 0x3, RZ ;  /* 0x0000000315157819 */ /* 0x000fc400000012ff */
[----:B---3--:R-:W-:Y:S01]  /*6a80*/  @P1 SHF.R.U32.HI R12, RZ, R13, R0 ;  /* 0x0000000dff0c1219 */ /* 0x008fe20000011600 */
[----:B------:R-:W-:Y:S01]  /*6a90*/  UIMAD UR6, UR38, UR9, UR6 ;  /* 0x00000009260672a4 */ /* 0x000fe2000f8e0206 */
[----:B------:R-:W-:Y:S01]  /*6aa0*/  LOP3.LUT R38, R21, R38, RZ, 0x3c, !PT ;  /* 0x0000002615267212 */ /* 0x000fe200078e3cff */
[----:B--2---:R0:W-:Y:S01]  /*6ab0*/  @!P2 ST.E desc[UR48][R80.64], R33 ;  /* 0x000000215000a985 */ /* 0x0041e2000c101930 */
[--C-:B------:R-:W-:Y:S01]  /*6ac0*/  SHF.R.S32.HI R3, RZ, 0x1f, R12.reuse ;  /* 0x0000001fff037819 */ /* 0x100fe2000001140c */
[----:B------:R-:W-:Y:S01]  /*6ad0*/  UIMAD.WIDE.U32 UR38, UR38, UR8, UR4 ;  /* 0x00000008262672a5 */ /* 0x000fe2000f8e0004 */
[----:B------:R-:W-:Y:S01]  /*6ae0*/  IMAD.MOV R13, RZ, RZ, -R12 ;  /* 0x000000ffff0d7224 */ /* 0x000fe200078e0a0c */
[----:B------:R-:W-:Y:S01]  /*6af0*/  IADD3.X R21, RZ, R39, RZ, P4, !PT ;  /* 0x00000027ff157210 */ /* 0x000fe200027fe4ff */
[----:B------:R0:W-:Y:S01]  /*6b00*/  @!P0 ST.E desc[UR48][R82.64], R32 ;  /* 0x0000002052008985 */ /* 0x0001e2000c101930 */
[----:B----4-:R-:W-:Y:S01]  /*6b10*/  IMAD R0, R3, R14, RZ ;  /* 0x0000000e03007224 */ /* 0x010fe200078e02ff */
[----:B------:R-:W-:Y:S01]  /*6b20*/  UIADD3 UR39, UR39, UR6, URZ ;  /* 0x0000000627277290 */ /* 0x000fe2000fffe03f */
[----:B------:R-:W-:Y:S01]  /*6b30*/  IMAD R3, R60, R13, R24 ;  /* 0x0000000d3c037224 */ /* 0x000fe200078e0218 */
[----:B------:R0:W5:Y:S01]  /*6b40*/  LD.E.128 R48, desc[UR48][R38.64] ;  /* 0x0000003026307980 */ /* 0x000162000c101d00 */
[----:B------:R-:W-:Y:S01]  /*6b50*/  IMAD R15, R12, R15, R0 ;  /* 0x0000000f0c0f7224 */ /* 0x000fe200078e0200 */
[----:B------:R-:W-:Y:S01]  /*6b60*/  ULDC.64 UR4, c[0x0][0xad8] ;  /* 0x0002b60000047ab9 */ /* 0x000fe20000000a00 */
[----:B------:R-:W-:Y:S01]  /*6b70*/  IMAD R61, R61, 0xc0, R138 ;  /* 0x000000c03d3d7824 */ /* 0x000fe200078e028a */
[----:B------:R0:W5:Y:S01]  /*6b80*/  LD.E.128 R44, desc[UR48][R36.64] ;  /* 0x00000030242c7980 */ /* 0x000162000c101d00 */
[----:B------:R-:W-:-:S03]  /*6b90*/  SHF.R.S32.HI R0, RZ, 0x1f, R3 ;  /* 0x0000001fff007819 */ /* 0x000fc60000011403 */
[----:B------:R0:W5:Y:S01]  /*6ba0*/  LD.E.128 R52, desc[UR48][R34.64] ;  /* 0x0000003022347980 */ /* 0x000162000c101d00 */
[----:B------:R-:W-:Y:S01]  /*6bb0*/  IMAD.WIDE.U32 R12, R12, R14, UR38 ;  /* 0x000000260c0c7e25 */ /* 0x000fe2000f8e000e */
[----:B------:R-:W-:Y:S02]  /*6bc0*/  UIADD3 UR44, UR44, 0x1, URZ ;  /* 0x000000012c2c7890 */ /* 0x000fe4000fffe03f */
[----:B------:R0:W5:Y:S04]  /*6bd0*/  LD.E.128 R4, desc[UR48][R30.64] ;  /* 0x000000301e047980 */ /* 0x000168000c101d00 */
[----:B------:R0:W5:Y:S04]  /*6be0*/  LD.E.128 R56, desc[UR48][R20.64] ;  /* 0x0000003014387980 */ /* 0x000168000c101d00 */
[----:B------:R0:W5:Y:S01]  /*6bf0*/  LD.E.128 R8, desc[UR48][R28.64] ;  /* 0x000000301c087980 */ /* 0x000162000c101d00 */
[----:B------:R-:W-:Y:S01]  /*6c00*/  IMAD.IADD R13, R13, 0x1, R15 ;  /* 0x000000010d0d7824 */ /* 0x000fe200078e020f */
[----:B------:R-:W-:Y:S01]  /*6c10*/  ISETP.GE.AND P0, PT, R61, R62, PT ;  /* 0x0000003e3d00720c */ /* 0x000fe20003f06270 */
[----:B------:R-:W-:Y:S01]  /*6c20*/  IMAD R0, R0, UR4, RZ ;  /* 0x0000000400007c24 */ /* 0x000fe2000f8e02ff */
[----:B------:R-:W-:Y:S01]  /*6c30*/  @!PT LDS RZ, [RZ] ;  /* 0x00000000fffff984 */ /* 0x000fe20000000800 */
[----:B------:R-:W-:Y:S01]  /*6c40*/  @!PT LDS RZ, [RZ] ;  /* 0x00000000fffff984 */ /* 0x000fe20000000800 */
[----:B------:R-:W-:Y:S01]  /*6c50*/  @!PT LDS RZ, [RZ] ;  /* 0x00000000fffff984 */ /* 0x000fe20000000800 */
[----:B------:R-:W-:Y:S01]  /*6c60*/  @!PT LDS RZ, [RZ] ;  /* 0x00000000fffff984 */ /* 0x000fe20000000800 */
[----:B------:R1:W-:Y:S06]  /*6c70*/  MEMBAR.ALL.CTA ;  /* 0x0000000000007992 */ /* 0x0003ec0000008000 */
[----:B-1----:R-:W1:Y:S01]  /*6c80*/  FENCE.VIEW.ASYNC.S ;  /* 0x00000000000073c6 */ /* 0x002e620000000000 */
[C---:B------:R-:W-:Y:S01]  /*6c90*/  IMAD.WIDE.U32 R12, R3.reuse, UR4, R12 ;  /* 0x00000004030c7c25 */ /* 0x040fe2000f8e000c */
[----:B------:R-:W-:Y:S01]  /*6ca0*/  UIADD3 UR4, UR40, 0x2d820, URZ ;  /* 0x0002d82028047890 */ /* 0x000fe2000fffe03f */
[----:B------:R-:W-:Y:S01]  /*6cb0*/  BSSY B0, `(.L_x_31) ;  /* 0x000001d000007945 */ /* 0x000fe20003800000 */
[----:B------:R-:W-:Y:S01]  /*6cc0*/  ULDC.64 UR6, c[0x0][0xa80] ;  /* 0x0002a00000067ab9 */ /* 0x000fe20000000a00 */
[----:B------:R-:W-:Y:S01]  /*6cd0*/  IMAD R15, R3, UR5, R0 ;  /* 0x00000005030f7c24 */ /* 0x000fe2000f8e0200 */
[----:B------:R-:W-:Y:S01]  /*6ce0*/  UPRMT UR4, URZ, 0x654, UR4 ;  /* 0x000006543f047896 */ /* 0x000fe20008000004 */
[----:B------:R-:W-:Y:S01]  /*6cf0*/  LEA R0, P1, R12, UR6, 0x1 ;  /* 0x000000060c007c11 */ /* 0x000fe2000f8208ff */
[----:B------:R-:W-:Y:S01]  /*6d00*/  UISETP.NE.AND UP0, UPT, UR44, 0x2, UPT ;  /* 0x000000022c00788c */ /* 0x000fe2000bf05270 */
[----:B------:R-:W-:Y:S01]  /*6d10*/  IMAD.IADD R3, R13, 0x1, R15 ;  /* 0x000000010d037824 */ /* 0x000fe200078e020f */
[----:B------:R-:W-:-:S02]  /*6d20*/  ULDC UR5, c[0x0][0xc] ;  /* 0x0000030000057ab9 */ /* 0x000fc40000000800 */
[----:B------:R-:W-:Y:S01]  /*6d30*/  USEL UR6, URZ, 0x1, UP0 ;  /* 0x000000013f067887 */ /* 0x000fe20008000000 */
[----:B-1----:R0:W1:Y:S01]  /*6d40*/  SHFL.IDX PT, R14, R0, RZ, 0x1c1f ;  /* 0x001c1fff000e7589 */ /* 0x00206200000e0000 */
[----:B------:R-:W-:Y:S01]  /*6d50*/  LEA.HI.X R26, R12, UR7, R3, 0x1, P1 ;  /* 0x000000070c1a7c11 */ /* 0x000fe200088f0c03 */
[----:B------:R-:W-:Y:S02]  /*6d60*/  UIADD3 UR36, UR5, UR36, URZ ;  /* 0x0000002405247290 */ /* 0x000fe4000fffe03f */
[----:B------:R-:W-:Y:S02]  /*6d70*/  USEL UR44, UR44, URZ, UP0 ;  /* 0x0000003f2c2c7287 */ /* 0x000fe40008000000 */
[----:B------:R-:W-:Y:S01]  /*6d80*/  ULOP3.LUT UR45, UR45, UR6, URZ, 0x3c, !UPT ;  /* 0x000000062d2d7292 */ /* 0x000fe2000f8e3c3f */
[----:B------:R0:W2:Y:S01]  /*6d90*/  SHFL.IDX PT, R15, R26, RZ, 0x1c1f ;  /* 0x001c1fff1a0f7589 */ /* 0x0000a200000e0000 */
[----:B------:R-:W-:Y:S01]  /*6da0*/  SYNCS.ARRIVE.TRANS64.RED.A1T0 RZ, [UR4], RZ ;  /* 0x000000ffffff79a7 */ /* 0x000fe20008100404 */
[----:B------:R-:W-:Y:S09]  /*6db0*/  @P0 BRA `(.L_x_32) ;  /* 0x0000000000300947 */ /* 0x000ff20003800000 */
[----:B------:R-:W-:Y:S02]  /*6dc0*/  ULDC UR4, c[0x0][0xac8] ;  /* 0x0002b20000047ab9 */ /* 0x000fe40000000800 */
[----:B------:R-:W-:Y:S02]  /*6dd0*/  ISETP.GE.AND P1, PT, R136, UR4, PT ;  /* 0x0000000488007c0c */ /* 0x000fe4000bf26270 */
[----:B------:R-:W-:Y:S02]  /*6de0*/  ISETP.GE.AND P2, PT, R23, UR4, PT ;  /* 0x0000000417007c0c */ /* 0x000fe4000bf46270 */
[----:B------:R-:W-:-:S09]  /*6df0*/  ISETP.GE.AND P0, PT, R22, UR4, PT ;  /* 0x0000000416007c0c */ /* 0x000fd2000bf06270 */
[-C--:B01----:R-:W-:Y:S02]  /*6e00*/  @!P1 LEA R20, P3, R136, R14.reuse, 0x1 ;  /* 0x0000000e88149211 */ /* 0x083fe400078608ff */
[C---:B------:R-:W-:Y:S02]  /*6e10*/  @!P2 LEA R24, P4, R23.reuse, R14, 0x1 ;  /* 0x0000000e1718a211 */ /* 0x040fe400078808ff */
[----:B--2---:R-:W-:Y:S01]  /*6e20*/  @!P0 IMAD.WIDE R12, R22, 0x2, R14 ;  /* 0x00000002160c8825 */ /* 0x004fe200078e020e */
[-C--:B------:R-:W-:Y:S02]  /*6e30*/  @!P1 LEA.HI.X R21, R136, R15.reuse, R147, 0x1, P3 ;  /* 0x0000000f88159211 */ /* 0x080fe400018f0c93 */
[----:B------:R-:W-:Y:S02]  /*6e40*/  @!P2 LEA.HI.X R25, R23, R15, R146, 0x1, P4 ;  /* 0x0000000f1719a211 */ /* 0x000fe400020f0c92 */
[----:B-----5:R3:W-:Y:S04]  /*6e50*/  @!P0 ST.E.128 desc[UR48][R12.64], R48 ;  /* 0x000000300c008985 */ /* 0x0207e8000c101d30 */
[----:B------:R3:W-:Y:S04]  /*6e60*/  @!P1 ST.E.128 desc[UR48][R20.64], R52 ;  /* 0x0000003414009985 */ /* 0x0007e8000c101d30 */
[----:B------:R3:W-:Y:S02]  /*6e70*/  @!P2 ST.E.128 desc[UR48][R24.64], R56 ;  /* 0x000000381800a985 */ /* 0x0007e4000c101d30 */
.L_x_32:
[----:B------:R-:W-:Y:S05]  /*6e80*/  BSYNC B0 ;  /* 0x0000000000007941 */ /* 0x000fea0003800000 */
.L_x_31:
[----:B------:R-:W-:Y:S01]  /*6e90*/  VIADD R3, R61, 0x60 ;  /* 0x000000603d037836 */ /* 0x000fe20000000000 */
[----:B--2---:R2:W4:Y:S01]  /*6ea0*/  SHFL.IDX PT, R15, R26, 0x1, 0x1c1f ;  /* 0x003c1f001a0f7f89 */ /* 0x00452200000e0000 */
[----:B------:R-:W-:Y:S01]  /*6eb0*/  UIADD3 UR46, UR46, 0x1, URZ ;  /* 0x000000012e2e7890 */ /* 0x000fe2000fffe03f */
[----:B------:R-:W-:Y:S02]  /*6ec0*/  BSSY B0, `(.L_x_33) ;  /* 0x0000010000007945 */ /* 0x000fe40003800000 */
[----:B------:R-:W-:Y:S01]  /*6ed0*/  ISETP.GE.AND P0, PT, R3, R62, PT ;  /* 0x0000003e0300720c */ /* 0x000fe20003f06270 */
[----:B-1----:R2:W1:-:S12]  /*6ee0*/  SHFL.IDX PT, R14, R0, 0x1, 0x1c1f ;  /* 0x003c1f00000e7f89 */ /* 0x00245800000e0000 */
[----:B--2---:R-:W-:Y:S05]  /*6ef0*/  @P0 BRA `(.L_x_34) ;  /* 0x0000000000300947 */ /* 0x004fea0003800000 */
[----:B------:R-:W-:Y:S02]  /*6f00*/  ULDC UR4, c[0x0][0xac8] ;  /* 0x0002b20000047ab9 */ /* 0x000fe40000000800 */
[----:B------:R-:W-:Y:S02]  /*6f10*/  ISETP.GE.AND P3, PT, R136, UR4, PT ;  /* 0x0000000488007c0c */ /* 0x000fe4000bf66270 */
[----:B------:R-:W-:Y:S02]  /*6f20*/  ISETP.GE.AND P4, PT, R23, UR4, PT ;  /* 0x0000000417007c0c */ /* 0x000fe4000bf86270 */
[----:B------:R-:W-:-:S09]  /*6f30*/  ISETP.GE.AND P2, PT, R22, UR4, PT ;  /* 0x0000000416007c0c */ /* 0x000fd2000bf46270 */
[-C--:B01-3--:R-:W-:Y:S02]  /*6f40*/  @!P3 LEA R20, P0, R136, R14.reuse, 0x1 ;  /* 0x0000000e8814b211 */ /* 0x08bfe400078008ff */
[C---:B------:R-:W-:Y:S02]  /*6f50*/  @!P4 LEA R24, P1, R23.reuse, R14, 0x1 ;  /* 0x0000000e1718c211 */ /* 0x040fe400078208ff */
[----:B----4-:R-:W-:Y:S01]  /*6f60*/  @!P2 IMAD.WIDE R12, R22, 0x2, R14 ;  /* 0x00000002160ca825 */ /* 0x010fe200078e020e */
[-C--:B------:R-:W-:Y:S02]  /*6f70*/  @!P3 LEA.HI.X R21, R136, R15.reuse, R147, 0x1, P0 ;  /* 0x0000000f8815b211 */ /* 0x080fe400000f0c93 */
[----:B------:R-:W-:Y:S02]  /*6f80*/  @!P4 LEA.HI.X R25, R23, R15, R146, 0x1, P1 ;  /* 0x0000000f1719c211 */ /* 0x000fe400008f0c92 */
[----:B-----5:R2:W-:Y:S04]  /*6f90*/  @!P2 ST.E.128 desc[UR48][R12.64], R44 ;  /* 0x0000002c0c00a985 */ /* 0x0205e8000c101d30 */
[----:B------:R2:W-:Y:S04]  /*6fa0*/  @!P3 ST.E.128 desc[UR48][R20.64], R4 ;  /* 0x000000041400b985 */ /* 0x0005e8000c101d30 */
[----:B------:R2:W-:Y:S02]  /*6fb0*/  @!P4 ST.E.128 desc[UR48][R24.64], R8 ;  /* 0x000000081800c985 */ /* 0x0005e4000c101d30 */
.L_x_34:
[----:B------:R-:W-:Y:S05]  /*6fc0*/  BSYNC B0 ;  /* 0x0000000000007941 */ /* 0x000fea0003800000 */
.L_x_33:
[----:B0-----:R-:W0:Y:S02]  /*6fd0*/  LDC R0, c[0x0][0xc34] ;  /* 0x00030d00ff007b82 */ /* 0x001e240000000800 */
[----:B0-----:R-:W-:-:S13]  /*6fe0*/  ISETP.LE.AND P0, PT, R0, UR36, PT ;  /* 0x0000002400007c0c */ /* 0x001fda000bf03270 */
[----:B------:R-:W-:Y:S05]  /*6ff0*/  @!P0 BRA `(.L_x_35) ;  /* 0xffffff9c00988947 */ /* 0x000fea000383ffff */
[----:B------:R-:W-:Y:S05]  /*7000*/  EXIT ;  /* 0x000000000000794d */ /* 0x000fea0003800000 */
.L_x_5:
[----:B------:R-:W-:-:S08]  /*7010*/  NOP ;  /* 0x0000000000007918 */ /* 0x000fd00000000000 */
[----:B------:R-:W0:-:S00]  /*7020*/  USETMAXREG.DEALLOC.CTAPOOL 0x20 ;  /* 0x00000020000079c8 */ /* 0x000e0000080e0500 */
[----:B------:R-:W1:Y:S01]  /*7030*/  S2UR UR10, SR_CTAID.X ;  /* 0x00000000000a79c3 */ /* 0x000e620000002500 */
[----:B0-----:R-:W-:Y:S02]  /*7040*/  IMAD.MOV.U32 R0, RZ, RZ, 0x1 ;  /* 0x00000001ff007424 */ /* 0x001fe400078e00ff */
[----:B------:R-:W-:Y:S02]  /*7050*/  IMAD.MOV.U32 R23, RZ, RZ, RZ ;  /* 0x000000ffff177224 */ /* 0x000fe400078e00ff */
[----:B------:R-:W-:-:S03]  /*7060*/  IMAD.MOV.U32 R25, RZ, RZ, 0x1 ;  /* 0x00000001ff197424 */ /* 0x000fc600078e00ff */
[----:B------:R-:W1:Y:S02]  /*7070*/  LDC R2, c[0x0][0xc34] ;  /* 0x00030d00ff027b82 */ /* 0x000e640000000800 */
[----:B-1----:R-:W-:-:S13]  /*7080*/  ISETP.LE.AND P0, PT, R2, UR10, PT ;  /* 0x0000000a02007c0c */ /* 0x002fda000bf03270 */
[----:B------:R-:W-:Y:S05]  /*7090*/  @P0 BRA `(.L_x_36) ;  /* 0x00000034001c0947 */ /* 0x000fea0003800000 */
[----:B------:R-:W0:Y:S01]  /*70a0*/  S2R R5, SR_TID.X ;  /* 0x0000000000057919 */ /* 0x000e220000002100 */
[----:B------:R-:W-:Y:S01]  /*70b0*/  ULDC.64 UR6, c[0x0][0x2f0] ;  /* 0x0000bc0000067ab9 */ /* 0x000fe20000000a00 */
[----:B------:R-:W-:Y:S01]  /*70c0*/  ULDC UR9, c[0x0][0x2b8] ;  /* 0x0000ae0000097ab9 */ /* 0x000fe20000000800 */
[----:B------:R-:W-:Y:S01]  /*70d0*/  LOP3.LUT R16, R16, 0xfffffffd, RZ, 0xc0, !PT ;  /* 0xfffffffd10107812 */ /* 0x000fe200078ec0ff */
[----:B------:R-:W-:Y:S01]  /*70e0*/  ULDC.64 UR4, c[0x0][0x418] ;  /* 0x0001060000047ab9 */ /* 0x000fe20000000a00 */
[----:B------:R-:W1:Y:S01]  /*70f0*/  S2UR UR8, SR_CgaCtaId ;  /* 0x00000000000879c3 */ /* 0x000e620000008800 */
[----:B------:R-:W-:Y:S01]  /*7100*/  UISETP.NE.U32.AND UP0, UPT, UR4, URZ, UPT ;  /* 0x0000003f0400728c */ /* 0x000fe2000bf05070 */
[----:B------:R-:W-:Y:S01]  /*7110*/  IMAD.MOV.U32 R25, RZ, RZ, 0x1 ;  /* 0x00000001ff197424 */ /* 0x000fe200078e00ff */
[----:B------:R-:W-:Y:S01]  /*7120*/  UMOV UR37, 0x400 ;  /* 0x0000040000257882 */ /* 0x000fe20000000000 */
[----:B------:R-:W-:Y:S01]  /*7130*/  ULDC UR4, c[0x0][0x424] ;  /* 0x0001090000047ab9 */ /* 0x000fe20000000800 */
[----:B------:R-:W-:Y:S01]  /*7140*/  UISETP.NE.AND.EX UP0, UPT, UR5, URZ, UPT, UP0 ;  /* 0x0000003f0500728c */ /* 0x000fe2000bf05300 */
[----:B------:R-:W-:Y:S01]  /*7150*/  IMAD.MOV.U32 R23, RZ, RZ, RZ ;  /* 0x000000ffff177224 */ /* 0x000fe200078e00ff */
[----:B------:R-:W-:Y:S01]  /*7160*/  ULDC UR38, c[0x0][0x448] ;  /* 0x0001120000267ab9 */ /* 0x000fe20000000800 */
[----:B------:R-:W-:-:S02]  /*7170*/  ULOP3.LUT UR40, UR42, 0x2, URZ, 0xfc, !UPT ;  /* 0x000000022a287892 */ /* 0x000fc4000f8efc3f */
[----:B------:R-:W-:Y:S01]  /*7180*/  USEL UR4, UR4, 0x1, UP0 ;  /* 0x0000000104047887 */ /* 0x000fe20008000000 */
[----:B------:R-:W-:-:S03]  /*7190*/  ULDC UR41, c[0x0][0xc] ;  /* 0x0000030000297ab9 */ /* 0x000fc60000000800 */
[----:B------:R-:W-:-:S03]  /*71a0*/  UIMAD UR36, UR4, UR6, URZ ;  /* 0x00000006042472a4 */ /* 0x000fc6000f8e023f */
[----:B------:R-:W-:Y:S01]  /*71b0*/  ULDC UR4, c[0x0][0x288] ;  /* 0x0000a20000047ab9 */ /* 0x000fe20000000800 */
[----:B------:R-:W-:Y:S02]  /*71c0*/  UIADD3 UR5, UR36, 0x7f, URZ ;  /* 0x0000007f24057890 */ /* 0x000fe4000fffe03f */
[----:B------:R-:W-:Y:S02]  /*71d0*/  UIMAD UR38, UR38, UR4, URZ ;  /* 0x00000004262672a4 */ /* 0x000fe4000f8e023f */
[----:B------:R-:W-:Y:S02]  /*71e0*/  USHF.R.S32.HI UR6, URZ, 0x1f, UR5 ;  /* 0x0000001f3f067899 */ /* 0x000fe40008011405 */
[----:B-1----:R-:W-:Y:S02]  /*71f0*/  ULEA UR37, UR8, UR37, 0x18 ;  /* 0x0000002508257291 */ /* 0x002fe4000f8ec03f */
[----:B------:R-:W-:Y:S01]  /*7200*/  ULEA.HI UR6, UR6, UR5, URZ, 0x7 ;  /* 0x0000000506067291 */ /* 0x000fe2000f8f383f */
[----:B0-----:R-:W-:-:S03]  /*7210*/  IMAD.SHL.U32 R28, R5, 0x8, RZ ;  /* 0x00000008051c7824 */ /* 0x001fc600078e00ff */
[----:B------:R-:W-:Y:S02]  /*7220*/  ULEA.HI.SX32 UR43, UR6, 0xffffffff, 0x19 ;  /* 0xffffffff062b7891 */ /* 0x000fe4000f8fca3f */
[C---:B------:R-:W-:Y:S01]  /*7230*/  LOP3.LUT R0, R28.reuse, 0xd8, RZ, 0xc0, !PT ;  /* 0x000000d81c007812 */ /* 0x040fe200078ec0ff */
[----:B------:R-:W-:Y:S01]  /*7240*/  ULEA.HI.SX32 UR39, UR6, 0xfffffffe, 0x19 ;  /* 0xfffffffe06277891 */ /* 0x000fe2000f8fca3f */
[----:B------:R-:W-:Y:S01]  /*7250*/  LOP3.LUT R4, R28, 0x18, RZ, 0xc0, !PT ;  /* 0x000000181c047812 */ /* 0x000fe200078ec0ff */
[----:B------:R-:W-:Y:S01]  /*7260*/  USHF.L.U32 UR5, UR43, 0x7, URZ ;  /* 0x000000072b057899 */ /* 0x000fe2000800063f */
[----:B------:R-:W-:Y:S02]  /*7270*/  LOP3.LUT R3, R0, 0x18, R5, 0x78, !PT ;  /* 0x0000001800037812 */ /* 0x000fe400078e7805 */
[C---:B------:R-:W-:Y:S02]  /*7280*/  LOP3.LUT R0, R4.reuse, 0x20, RZ, 0xfc, !PT ;  /* 0x0000002004007812 */ /* 0x040fe400078efcff */
[----:B------:R-:W-:-:S02]  /*7290*/  LOP3.LUT R2, R4, 0x40, RZ, 0xfc, !PT ;  /* 0x0000004004027812 */ /* 0x000fc400078efcff */
[C---:B------:R-:W-:Y:S02]  /*72a0*/  ISETP.GE.AND P0, PT, R0.reuse, UR7, PT ;  /* 0x0000000700007c0c */ /* 0x040fe4000bf06270 */
[----:B------:R-:W-:Y:S02]  /*72b0*/  ISETP.GE.AND P1, PT, R0, UR9, PT ;  /* 0x0000000900007c0c */ /* 0x000fe4000bf26270 */
[----:B------:R-:W-:Y:S02]  /*72c0*/  ISETP.GE.AND P2, PT, R2, UR7, PT ;  /* 0x0000000702007c0c */ /* 0x000fe4000bf46270 */
[----:B------:R-:W-:Y:S01]  /*72d0*/  LOP3.LUT R28, R3, 0x320, R28, 0xf8, !PT ;  /* 0x00000320031c7812 */ /* 0x000fe200078ef81c */
[----:B------:R-:W-:-:S05]  /*72e0*/  IMAD.U32 R3, RZ, RZ, UR10 ;  /* 0x0000000aff037e24 */ /* 0x000fca000f8e00ff */
[----:B------:R0:W-:Y:S01]  /*72f0*/  STL [R1+0xc], R3 ;  /* 0x00000c0301007387 */ /* 0x0001e20000100800 */
[----:B------:R-:W-:Y:S02]  /*7300*/  @P0 LOP3.LUT R16, R16, 0x2, RZ, 0xfc, !PT ;  /* 0x0000000210100812 */ /* 0x000fe400078efcff */
[----:B------:R-:W-:Y:S01]  /*7310*/  ISETP.GE.AND P0, PT, R0, UR7, PT ;  /* 0x0000000700007c0c */ /* 0x000fe2000bf06270 */
[----:B------:R1:W-:Y:S01]  /*7320*/  STL [R1+0x10], RZ ;  /* 0x000010ff01007387 */ /* 0x0003e20000100800 */
[----:B------:R-:W-:Y:S02]  /*7330*/  LOP3.LUT R16, R16, 0xfffffdff, RZ, 0xc0, !PT ;  /* 0xfffffdff10107812 */ /* 0x000fe400078ec0ff */
[----:B------:R-:W-:Y:S02]  /*7340*/  SHF.R.U32.HI R0, RZ, 0x2, R5 ;  /* 0x00000002ff007819 */ /* 0x000fe40000011605 */
[----:B------:R-:W-:Y:S02]  /*7350*/  @P1 LOP3.LUT R16, R16, 0x200, RZ, 0xfc, !PT ;  /* 0x0000020010101812 */ /* 0x000fe400078efcff */
[----:B------:R-:W-:-:S02]  /*7360*/  ISETP.GE.AND P1, PT, R2, UR9, PT ;  /* 0x0000000902007c0c */ /* 0x000fc4000bf26270 */
[----:B------:R-:W-:Y:S02]  /*7370*/  LOP3.LUT R16, R16, 0xffffffef, RZ, 0xc0, !PT ;  /* 0xffffffef10107812 */ /* 0x000fe400078ec0ff */
[----:B0-----:R-:W-:Y:S01]  /*7380*/  LOP3.LUT R3, R0, 0x1f, RZ, 0xc0, !PT ;  /* 0x0000001f00037812 */ /* 0x001fe200078ec0ff */
[----:B------:R-:W-:Y:S01]  /*7390*/  IMAD.U32 R0, RZ, RZ, UR5 ;  /* 0x00000005ff007e24 */ /* 0x000fe2000f8e00ff */
[----:B------:R-:W-:Y:S02]  /*73a0*/  @P0 LOP3.LUT R16, R16, 0x10, RZ, 0xfc, !PT ;  /* 0x0000001010100812 */ /* 0x000fe400078efcff */
[----:B------:R-:W-:Y:S02]  /*73b0*/  ISETP.GE.AND P0, PT, R2, UR7, PT ;  /* 0x0000000702007c0c */ /* 0x000fe4000bf06270 */
[----:B------:R-:W-:Y:S02]  /*73c0*/  LOP3.LUT R16, R16, 0xfffffffe, RZ, 0xc0, !PT ;  /* 0xfffffffe10107812 */ /* 0x000fe400078ec0ff */
[----:B------:R-:W-:-:S02]  /*73d0*/  SHF.L.U32 R2, R5, 0x5, RZ ;  /* 0x0000000505027819 */ /* 0x000fc400000006ff */
[----:B------:R-:W-:Y:S02]  /*73e0*/  @P2 LOP3.LUT R16, R16, 0x1, RZ, 0xfc, !PT ;  /* 0x0000000110102812 */ /* 0x000fe400078efcff */
[----:B------:R-:W-:Y:S02]  /*73f0*/  LOP3.LUT R2, R2, 0x60, RZ, 0xc0, !PT ;  /* 0x0000006002027812 */ /* 0x000fe400078ec0ff */
[----:B------:R-:W-:Y:S02]  /*7400*/  LOP3.LUT R16, R16, 0xfffffeff, RZ, 0xc0, !PT ;  /* 0xfffffeff10107812 */ /* 0x000fe400078ec0ff */
[----:B------:R-:W-:Y:S02]  /*7410*/  LOP3.LUT R5, R3, R2, RZ, 0xfc, !PT ;  /* 0x0000000203057212 */ /* 0x000fe400078efcff */
[----:B------:R-:W-:Y:S02]  /*7420*/  @P1 LOP3.LUT R16, R16, 0x100, RZ, 0xfc, !PT ;  /* 0x0000010010101812 */ /* 0x000fe400078efcff */
[----:B------:R-:W-:-:S02]  /*7430*/  ISETP.GE.AND P1, PT, R4, UR7, PT ;  /* 0x0000000704007c0c */ /* 0x000fc4000bf26270 */
[----:B------:R-:W-:Y:S02]  /*7440*/  LOP3.LUT R16, R16, 0xfffffff7, RZ, 0xc0, !PT ;  /* 0xfffffff710107812 */ /* 0x000fe400078ec0ff */
[----:B------:R-:W-:Y:S02]  /*7450*/  LEA R5, R28, UR37, 0x1 ;  /* 0x000000251c057c11 */ /* 0x000fe4000f8e08ff */
[----:B------:R-:W-:Y:S02]  /*7460*/  @P0 LOP3.LUT R16, R16, 0x8, RZ, 0xfc, !PT ;  /* 0x0000000810100812 */ /* 0x000fe400078efcff */
[----:B------:R-:W-:Y:S02]  /*7470*/  ISETP.GE.AND P0, PT, R4, UR7, PT ;  /* 0x0000000704007c0c */ /* 0x000fe4000bf06270 */
[----:B------:R-:W-:Y:S02]  /*7480*/  LOP3.LUT R16, R16, 0xfffffffb, RZ, 0xc0, !PT ;  /* 0xfffffffb10107812 */ /* 0x000fe400078ec0ff */
[----:B------:R-:W-:-:S02]  /*7490*/  LOP3.LUT R2, R3, UR5, R2, 0xfe, !PT ;  /* 0x0000000503027c12 */ /* 0x000fc4000f8efe02 */
[----:B------:R-:W-:-:S07]  /*74a0*/  IADD3 R0, -R3, UR36, -R0 ;  /* 0x0000002403007c10 */ /* 0x000fce000fffe900 */
[----:B------:R-:W-:Y:S02]  /*74b0*/  @P0 LOP3.LUT R16, R16, 0x4, RZ, 0xfc, !PT ;  /* 0x0000000410100812 */ /* 0x000fe400078efcff */
[----:B------:R-:W-:Y:S02]  /*74c0*/  ISETP.GE.AND P0, PT, R4, UR9, PT ;  /* 0x0000000904007c0c */ /* 0x000fe4000bf06270 */
[----:B------:R-:W-:-:S04]  /*74d0*/  LOP3.LUT R16, R16, 0xfffffbff, RZ, 0xc0, !PT ;  /* 0xfffffbff10107812 */ /* 0x000fc800078ec0ff */
[----:B------:R-:W-:-:S04]  /*74e0*/  LOP3.LUT R16, R16, 0xffffffdf, RZ, 0xc0, !PT ;  /* 0xffffffdf10107812 */ /* 0x000fc800078ec0ff */
[----:B------:R-:W-:-:S04]  /*74f0*/  @P1 LOP3.LUT R16, R16, 0x20, RZ, 0xfc, !PT ;  /* 0x0000002010101812 */ /* 0x000fc800078efcff */
[----:B-1----:R-:W-:-:S07]  /*7500*/  @P0 LOP3.LUT R16, R16, 0x400, RZ, 0xfc, !PT ;  /* 0x0000040010100812 */ /* 0x002fce00078efcff */
.L_x_71:
[----:B------:R-:W2:Y:S01]  /*7510*/  LDL R2, [R1+0xc] ;  /* 0x00000c0001027983 */ /* 0x000ea20000100800 */
[----:B------:R-:W0:Y:S01]  /*7520*/  LDC R0, c[0x0][0xc38] ;  /* 0x00030e00ff007b82 */ /* 0x000e220000000800 */
[----:B------:R-:W-:Y:S05]  /*7530*/  YIELD ;  /* 0x0000000000007946 */ /* 0x000fea0003800000 */
[----:B------:R-:W-:Y:S01]  /*7540*/  ULDC.64 UR4, c[0x0][0xa28] ;  /* 0x00028a0000047ab9 */ /* 0x000fe20000000a00 */
[----:B------:R-:W-:Y:S01]  /*7550*/  IMAD.MOV.U32 R18, RZ, RZ, RZ ;  /* 0x000000ffff127224 */ /* 0x000fe200078e00ff */
[----:B0-----:R-:W-:-:S13]  /*7560*/  ISETP.NE.AND P0, PT, R0, 0x1, PT ;  /* 0x000000010000780c */ /* 0x001fda0003f05270 */
[----:B------:R-:W2:Y:S08]  /*7570*/  @P0 LDC R0, c[0x0][0xc3c] ;  /* 0x00030f00ff000b82 */ /* 0x000eb00000000800 */
[----:B------:R-:W0:Y:S01]  /*7580*/  @P0 LDC R3, c[0x0][0xc40] ;  /* 0x00031000ff030b82 */ /* 0x000e220000000800 */
[----:B--2---:R-:W-:-:S04]  /*7590*/  @P0 IMAD.HI.U32 R0, R2, R0, RZ ;  /* 0x0000000002000227 */ /* 0x004fc800078e00ff */
[----:B------:R-:W-:Y:S01]  /*75a0*/  IMAD.MOV.U32 R24, RZ, RZ, R2 ;  /* 0x000000ffff187224 */ /* 0x000fe200078e0002 */
[----:B0-----:R-:W-:Y:S02]  /*75b0*/  @P0 SHF.R.U32.HI R24, RZ, R3, R0 ;  /* 0x00000003ff180219 */ /* 0x001fe40000011600 */
[----:B------:R-:W0:Y:S03]  /*75c0*/  LDC R0, c[0x0][0xc44] ;  /* 0x00031100ff007b82 */ /* 0x000e260000000800 */
[----:B------:R-:W-:Y:S01]  /*75d0*/  IMAD.MOV.U32 R19, RZ, RZ, R24 ;  /* 0x000000ffff137224 */ /* 0x000fe200078e0018 */
[----:B0-----:R-:W-:-:S13]  /*75e0*/  ISETP.NE.AND P0, PT, R0, 0x1, PT ;  /* 0x000000010000780c */ /* 0x001fda0003f05270 */
[----:B------:R-:W0:Y:S02]  /*75f0*/  @P0 LDC.64 R2, c[0x0][0xc48] ;  /* 0x00031200ff020b82 */ /* 0x000e240000000a00 */
[----:B0-----:R-:W-:-:S05]  /*7600*/  @P0 IMAD.HI.U32 R2, R24, R2, RZ ;  /* 0x0000000218020227 */ /* 0x001fca00078e00ff */
[----:B------:R-:W-:Y:S02]  /*7610*/  @P0 SHF.R.U32.HI R19, RZ, R3, R2 ;  /* 0x00000003ff130219 */ /* 0x000fe40000011602 */
[----:B------:R-:W-:-:S04]  /*7620*/  ISETP.NE.U32.AND P0, PT, RZ, UR4, PT ;  /* 0x00000004ff007c0c */ /* 0x000fc8000bf05070 */
[----:B------:R-:W-:-:S13]  /*7630*/  ISETP.NE.AND.EX P0, PT, RZ, UR5, PT, P0 ;  /* 0x00000005ff007c0c */ /* 0x000fda000bf05300 */
[----:B------:R-:W0:Y:S02]  /*7640*/  @P0 LDC.64 R2, c[0x0][0xa28] ;  /* 0x00028a00ff020b82 */ /* 0x000e240000000a00 */
[----:B0-----:R-:W-:-:S05]  /*7650*/  @P0 IMAD.WIDE R2, R19, 0x4, R2 ;  /* 0x0000000413020825 */ /* 0x001fca00078e0202 */
[----:B------:R-:W2:Y:S01]  /*7660*/  @P0 LDG.E R18, desc[UR48][R2.64] ;  /* 0x0000003002120981 */ /* 0x000ea2000c1e1900 */
[----:B------:R-:W-:-:S04]  /*7670*/  UIADD3 UR4, UR37, 0x15400, URZ ;  /* 0x0001540025047890 */ /* 0x000fc8000fffe03f */
[----:B------:R-:W-:-:S06]  /*7680*/  ULOP3.LUT UP0, URZ, UR4, 0x1bf, URZ, 0xc0, !UPT ;  /* 0x000001bf043f7892 */ /* 0x000fcc000f80c03f */
[----:B------:R-:W-:Y:S01]  /*7690*/  PLOP3.LUT P0, PT, PT, PT, UP0, 0x80, 0x0 ;  /* 0x000000000000781c */ /* 0x000fe20003f0f008 */
[----:B--2---:R0:W-:-:S12]  /*76a0*/  STL [R1+0x8], R18 ;  /* 0x0000081201007387 */ /* 0x0041d80000100800 */
[----:B------:R-:W-:Y:S05]  /*76b0*/  @!P0 BRA `(.L_x_37) ;  /* 0x0000000000408947 */ /* 0x000fea0003800000 */
[----:B------:R-:W-:Y:S01]  /*76c0*/  MOV R2, 0x0 ;  /* 0x0000000000027802 */ /* 0x000fe20000000f00 */
[----:B------:R-:W-:Y:S01]  /*76d0*/  ULDC.64 UR6, c[0x4][0x88] ;  /* 0x0100220000067ab9 */ /* 0x000fe20000000a00 */
[----:B------:R-:W-:Y:S01]  /*76e0*/  ULDC.64 UR8, c[0x4][0x90] ;  /* 0x0100240000087ab9 */ /* 0x000fe20000000a00 */
[----:B------:R-:W-:Y:S01]  /*76f0*/  ULDC.64 UR4, c[0x4][0x8] ;  /* 0x0100020000047ab9 */ /* 0x000fe20000000a00 */
[----:B------:R-:W-:Y:S01]  /*7700*/  IMAD.U32 R4, RZ, RZ, UR6 ;  /* 0x00000006ff047e24 */ /* 0x000fe2000f8e00ff */
[----:B------:R-:W-:Y:S01]  /*7710*/  MOV R8, 0x70 ;  /* 0x0000007000087802 */ /* 0x000fe20000000f00 */
[----:B------:R-:W1:Y:S01]  /*7720*/  LDC.64 R2, c[0x4][R2] ;  /* 0x0100000002027b82 */ /* 0x000e620000000a00 */
[----:B------:R-:W-:Y:S02]  /*7730*/  IMAD.U32 R5, RZ, RZ, UR7 ;  /* 0x00000007ff057e24 */ /* 0x000fe4000f8e00ff */
[----:B------:R-:W-:Y:S02]  /*7740*/  IMAD.U32 R6, RZ, RZ, UR8 ;  /* 0x00000008ff067e24 */ /* 0x000fe4000f8e00ff */
[----:B------:R-:W-:-:S02]  /*7750*/  IMAD.U32 R7, RZ, RZ, UR9 ;  /* 0x00000009ff077e24 */ /* 0x000fc4000f8e00ff */
[----:B------:R-:W-:Y:S02]  /*7760*/  IMAD.U32 R10, RZ, RZ, UR4 ;  /* 0x00000004ff0a7e24 */ /* 0x000fe4000f8e00ff */
[----:B------:R-:W-:Y:S02]  /*7770*/  IMAD.U32 R11, RZ, RZ, UR5 ;  /* 0x00000005ff0b7e24 */ /* 0x000fe4000f8e00ff */
[----:B------:R-:W-:Y:S02]  /*7780*/  IMAD.MOV.U32 R12, RZ, RZ, 0x1 ;  /* 0x00000001ff0c7424 */ /* 0x000fe400078e00ff */
[----:B------:R-:W-:-:S07]  /*7790*/  IMAD.MOV.U32 R13, RZ, RZ, RZ ;  /* 0x000000ffff0d7224 */ /* 0x000fce00078e00ff */
[----:B------:R-:W-:-:S07]  /*77a0*/  LEPC R20, `(.L_x_37) ;  /* 0x000000001014794e */ /* 0x000fce0000000000 */
[----:B01----:R-:W-:Y:S05]  /*77b0*/  CALL.ABS.NOINC R2 ;  /* 0x0000000002007343 */ /* 0x003fea0003c00000 */
.L_x_37:
[----:B------:R-:W-:-:S04]  /*77c0*/  UIADD3 UR4, UR37, 0x400, URZ ;  /* 0x0000040025047890 */ /* 0x000fc8000fffe03f */
[----:B------:R-:W-:-:S06]  /*77d0*/  ULOP3.LUT UP0, URZ, UR4, 0x1bf, URZ, 0xc0, !UPT ;  /* 0x000001bf043f7892 */ /* 0x000fcc000f80c03f */
[----:B------:R-:W-:-:S13]  /*77e0*/  PLOP3.LUT P0, PT, PT, PT, UP0, 0x80, 0x0 ;  /* 0x000000000000781c */ /* 0x000fda0003f0f008 */
[----:B------:R-:W-:Y:S05]  /*77f0*/  @!P0 BRA `(.L_x_38) ;  /* 0x00000000007c8947 */ /* 0x000fea0003800000 */
[----:B------:R-:W-:Y:S01]  /*7800*/  MOV R17, 0x0 ;  /* 0x0000000000117802 */ /* 0x000fe20000000f00 */
[----:B------:R-:W-:Y:S01]  /*7810*/  ULDC.64 UR6, c[0x4][0x88] ;  /* 0x0100220000067ab9 */ /* 0x000fe20000000a00 */
[----:B------:R-:W-:Y:S01]  /*7820*/  ULDC.64 UR8, c[0x4][0x90] ;  /* 0x0100240000087ab9 */ /* 0x000fe20000000a00 */
[----:B------:R-:W-:Y:S01]  /*7830*/  ULDC.64 UR4, c[0x4][0x10] ;  /* 0x0100040000047ab9 */ /* 0x000fe20000000a00 */
[----:B------:R1:W2:Y:S01]  /*7840*/  LDC.64 R2, c[0x4][R17] ;  /* 0x0100000011027b82 */ /* 0x0002a20000000a00 */
[----:B------:R-:W-:Y:S02]  /*7850*/  IMAD.U32 R4, RZ, RZ, UR6 ;  /* 0x00000006ff047e24 */ /* 0x000fe4000f8e00ff */
[----:B------:R-:W-:Y:S02]  /*7860*/  IMAD.U32 R5, RZ, RZ, UR7 ;  /* 0x00000007ff057e24 */ /* 0x000fe4000f8e00ff */
[----:B------:R-:W-:Y:S02]  /*7870*/  IMAD.U32 R6, RZ, RZ, UR8 ;  /* 0x00000008ff067e24 */ /* 0x000fe4000f8e00ff */
[----:B------:R-:W-:-:S02]  /*7880*/  IMAD.U32 R7, RZ, RZ, UR9 ;  /* 0x00000009ff077e24 */ /* 0x000fc4000f8e00ff */
[----:B------:R-:W-:Y:S02]  /*7890*/  IMAD.U32 R10, RZ, RZ, UR4 ;  /* 0x00000004ff0a7e24 */ /* 0x000fe4000f8e00ff */
[----:B------:R-:W-:Y:S02]  /*78a0*/  IMAD.U32 R11, RZ, RZ, UR5 ;  /* 0x00000005ff0b7e24 */ /* 0x000fe4000f8e00ff */
[----:B------:R-:W-:Y:S02]  /*78b0*/  IMAD.MOV.U32 R8, RZ, RZ, 0x70 ;  /* 0x00000070ff087424 */ /* 0x000fe400078e00ff */
[----:B------:R-:W-:Y:S02]  /*78c0*/  IMAD.MOV.U32 R12, RZ, RZ, 0x1 ;  /* 0x00000001ff0c7424 */ /* 0x000fe400078e00ff */
[----:B-1----:R-:W-:-:S07]  /*78d0*/  IMAD.MOV.U32 R13, RZ, RZ, RZ ;  /* 0x000000ffff0d7224 */ /* 0x002fce00078e00ff */
[----:B------:R-:W-:-:S07]  /*78e0*/  LEPC R20, `(.L_x_39) ;  /* 0x000000001014794e */ /* 0x000fce0000000000 */
[----:B0-2---:R-:W-:Y:S05]  /*78f0*/  CALL.ABS.NOINC R2 ;  /* 0x0000000002007343 */ /* 0x005fea0003c00000 */
.L_x_39:
[----:B------:R0:W1:Y:S01]  /*7900*/  LDC.64 R2, c[0x4][R17] ;  /* 0x0100000011027b82 */ /* 0x0000620000000a00 */
[----:B------:R-:W-:Y:S01]  /*7910*/  ULDC.64 UR6, c[0x4][0x88] ;  /* 0x0100220000067ab9 */ /* 0x000fe20000000a00 */
[----:B------:R-:W-:Y:S01]  /*7920*/  ULDC.64 UR8, c[0x4][0x90] ;  /* 0x0100240000087ab9 */ /* 0x000fe20000000a00 */
[----:B------:R-:W-:Y:S01]  /*7930*/  ULDC.64 UR4, c[0x4][0x18] ;  /* 0x0100060000047ab9 */ /* 0x000fe20000000a00 */
[----:B------:R-:W-:Y:S01]  /*7940*/  IMAD.U32 R4, RZ, RZ, UR6 ;  /* 0x00000006ff047e24 */ /* 0x000fe2000f8e00ff */
[----:B------:R-:W-:Y:S01]  /*7950*/  MOV R6, UR8 ;  /* 0x0000000800067c02 */ /* 0x000fe20008000f00 */
        /* <DEDUP_REMOVED lines=9> */
.L_x_38:
[----:B------:R-:W-:Y:S01]  /*79f0*/  ULDC.64 UR4, c[0x0][0x9f8] ;  /* 0x00027e0000047ab9 */ /* 0x000fe20000000a00 */
[--C-:B------:R-:W-:Y:S01]  /*7a00*/  IMAD.MOV.U32 R6, RZ, RZ, R19.reuse ;  /* 0x000000ffff067224 */ /* 0x100fe200078e0013 */
[----:B------:R-:W-:Y:S01]  /*7a10*/  ISETP.NE.U32.AND P0, PT, RZ, UR4, PT ;  /* 0x00000004ff007c0c */ /* 0x000fe2000bf05070 */
[----:B------:R-:W1:Y:S01]  /*7a20*/  LDC R9, c[0x0][0x430] ;  /* 0x00010c00ff097b82 */ /* 0x000e620000000800 */
[----:B------:R-:W-:Y:S01]  /*7a30*/  IMAD.MOV R5, RZ, RZ, -R19 ;  /* 0x000000ffff057224 */ /* 0x000fe200078e0a13 */
[----:B------:R-:W-:Y:S01]  /*7a40*/  ULDC UR4, c[0x0][0xc44] ;  /* 0x0003110000047ab9 */ /* 0x000fe20000000800 */
[----:B------:R-:W-:-:S13]  /*7a50*/  ISETP.NE.AND.EX P0, PT, RZ, UR5, PT, P0 ;  /* 0x00000005ff007c0c */ /* 0x000fda000bf05300 */
[----:B------:R-:W2:Y:S02]  /*7a60*/  @P0 LDC.64 R2, c[0x0][0x9f8] ;  /* 0x00027e00ff020b82 */ /* 0x000ea40000000a00 */
[----:B--2---:R-:W-:-:S05]  /*7a70*/  @P0 IMAD.WIDE R2, R19, 0x4, R2 ;  /* 0x0000000413020825 */ /* 0x004fca00078e0202 */
[----:B------:R-:W2:Y:S01]  /*7a80*/  @P0 LDG.E R6, desc[UR48][R2.64] ;  /* 0x0000003002060981 */ /* 0x000ea2000c1e1900 */
[----:B------:R-:W-:Y:S01]  /*7a90*/  UMOV UR5, 0xffffffff ;  /* 0xffffffff00057882 */ /* 0x000fe20000000000 */
[----:B------:R-:W-:Y:S02]  /*7aa0*/  IMAD R22, R5, UR4, R24 ;  /* 0x0000000405167c24 */ /* 0x000fe4000f8e0218 */
[----:B--2---:R2:W-:Y:S01]  /*7ab0*/  STL [R1], R6 ;  /* 0x0000000601007387 */ /* 0x0045e20000100800 */
[----:B-1----:R-:W-:Y:S05]  /*7ac0*/  BRA.DIV UR5, `(.L_x_40) ;  /* 0x0000002e05d87947 */ /* 0x002fea000b800000 */
.L_x_88:
[----:B------:R-:W1:Y:S01]  /*7ad0*/  S2R R2, SR_TID.X ;  /* 0x0000000000027919 */ /* 0x000e620000002100 */
[----:B------:R-:W-:Y:S01]  /*7ae0*/  USHF.L.U32 UR4, UR43, 0x7, URZ ;  /* 0x000000072b047899 */ /* 0x000fe2000800063f */
[----:B------:R-:W-:Y:S02]  /*7af0*/  ISETP.NE.AND P1, PT, R9, 0x1, PT ;  /* 0x000000010900780c */ /* 0x000fe40003f25270 */
[----:B------:R-:W-:Y:S02]  /*7b00*/  SHF.R.S32.HI R10, RZ, 0x1f, R6 ;  /* 0x0000001fff0a7819 */ /* 0x000fe40000011406 */
[----:B------:R-:W-:-:S03]  /*7b10*/  LOP3.LUT R16, R16, 0xffffffbf, RZ, 0xc0, !PT ;  /* 0xffffffbf10107812 */ /* 0x000fc600078ec0ff */
[----:B------:R3:W-:Y:S06]  /*7b20*/  STL [R1+0x4], R10 ;  /* 0x0000040a01007387 */ /* 0x0007ec0000100800 */
[----:B------:R-:W4:Y:S01]  /*7b30*/  @P1 LDC R3, c[0x0][0x434] ;  /* 0x00010d00ff031b82 */ /* 0x000f220000000800 */
[----:B------:R-:W-:-:S07]  /*7b40*/  @P1 LOP3.LUT R16, R16, 0x40, RZ, 0xfc, !PT ;  /* 0x0000004010101812 */ /* 0x000fce00078efcff */
[----:B------:R-:W0:Y:S01]  /*7b50*/  @P1 LDC R7, c[0x0][0x438] ;  /* 0x00010e00ff071b82 */ /* 0x000e220000000800 */
[----:B-1----:R-:W-:Y:S01]  /*7b60*/  SHF.R.U32.HI R0, RZ, 0x2, R2 ;  /* 0x00000002ff007819 */ /* 0x002fe20000011602 */
[----:B------:R-:W-:-:S03]  /*7b70*/  IMAD.SHL.U32 R2, R2, 0x20, RZ ;  /* 0x0000002002027824 */ /* 0x000fc600078e00ff */
[----:B------:R-:W-:Y:S02]  /*7b80*/  LOP3.LUT R0, R0, 0x1f, RZ, 0xc0, !PT ;  /* 0x0000001f00007812 */ /* 0x000fe400078ec0ff */
[----:B------:R-:W-:-:S04]  /*7b90*/  LOP3.LUT R2, R2, 0x60, RZ, 0xc0, !PT ;  /* 0x0000006002027812 */ /* 0x000fc800078ec0ff */
[----:B------:R-:W-:-:S04]  /*7ba0*/  LOP3.LUT R0, R0, UR4, R2, 0xfe, !PT ;  /* 0x0000000400007c12 */ /* 0x000fc8000f8efe02 */
[C---:B------:R-:W-:Y:S01]  /*7bb0*/  ISETP.GE.AND P0, PT, R0.reuse, UR36, PT ;  /* 0x0000002400007c0c */ /* 0x040fe2000bf06270 */
[----:B------:R-:W-:-:S04]  /*7bc0*/  IMAD.IADD R0, R0, 0x1, R18 ;  /* 0x0000000100007824 */ /* 0x000fc800078e0212 */
[----:B----4-:R-:W-:-:S04]  /*7bd0*/  @P1 IMAD.HI.U32 R2, R0, R3, RZ ;  /* 0x0000000300021227 */ /* 0x010fc800078e00ff */
[----:B------:R-:W-:Y:S01]  /*7be0*/  IMAD.MOV.U32 R8, RZ, RZ, R0 ;  /* 0x000000ffff087224 */ /* 0x000fe200078e0000 */
[----:B0-----:R-:W-:-:S03]  /*7bf0*/  @P1 SHF.R.U32.HI R8, RZ, R7, R2 ;  /* 0x00000007ff081219 */ /* 0x001fc60000011602 */
[----:B------:R-:W0:Y:S01]  /*7c00*/  @!P0 LDC.64 R4, c[0x0][0x428] ;  /* 0x00010a00ff048b82 */ /* 0x000e220000000a00 */
[----:B------:R-:W-:Y:S01]  /*7c10*/  @!P0 SHF.R.S32.HI R3, RZ, 0x1f, R8 ;  /* 0x0000001fff038819 */ /* 0x000fe20000011408 */
[----:B0-----:R-:W-:-:S04]  /*7c20*/  @!P0 IMAD R2, R10, R4, RZ ;  /* 0x000000040a028224 */ /* 0x001fc800078e02ff */
[----:B------:R-:W-:Y:S02]  /*7c30*/  @!P0 IMAD R5, R6, R5, R2 ;  /* 0x0000000506058224 */ /* 0x000fe400078e0202 */
[----:B------:R-:W-:-:S04]  /*7c40*/  @!P0 IMAD.MOV.U32 R2, RZ, RZ, R8 ;  /* 0x000000ffff028224 */ /* 0x000fc800078e0008 */
[----:B------:R-:W-:Y:S01]  /*7c50*/  @!P0 IMAD.WIDE.U32 R2, R6, R4, R2 ;  /* 0x0000000406028225 */ /* 0x000fe200078e0002 */
[----:B------:R-:W-:Y:S01]  /*7c60*/  MOV R4, RZ ;  /* 0x000000ff00047202 */ /* 0x000fe20000000f00 */
[----:B--2---:R-:W0:Y:S02]  /*7c70*/  @!P0 LDC.64 R6, c[0x0][0x418] ;  /* 0x00010600ff068b82 */ /* 0x004e240000000a00 */
[----:B------:R-:W-:Y:S01]  /*7c80*/  @!P0 IMAD.IADD R5, R3, 0x1, R5 ;  /* 0x0000000103058824 */ /* 0x000fe200078e0205 */
[----:B------:R-:W-:Y:S02]  /*7c90*/  LOP3.LUT R16, R16, 0xffffff7f, RZ, 0xc0, !PT ;  /* 0xffffff7f10107812 */ /* 0x000fe400078ec0ff */
[----:B0-----:R-:W-:-:S04]  /*7ca0*/  @!P0 LEA R6, P1, R2, R6, 0x2 ;  /* 0x0000000602068211 */ /* 0x001fc800078210ff */
[----:B------:R-:W-:Y:S01]  /*7cb0*/  @!P0 LEA.HI.X R7, R2, R7, R5, 0x2, P1 ;  /* 0x0000000702078211 */ /* 0x000fe200008f1405 */
[----:B------:R-:W-:Y:S02]  /*7cc0*/  IMAD.U32 R2, RZ, RZ, UR40 ;  /* 0x00000028ff027e24 */ /* 0x000fe4000f8e00ff */
[----:B------:R-:W-:Y:S01]  /*7cd0*/  IMAD.MOV R3, RZ, RZ, -R8 ;  /* 0x000000ffff037224 */ /* 0x000fe200078e0a08 */
[----:B------:R-:W-:Y:S01]  /*7ce0*/  SHF.R.S32.HI R29, RZ, 0x1f, R22 ;  /* 0x0000001fff1d7819 */ /* 0x000fe20000011416 */
[----:B------:R0:W5:Y:S01]  /*7cf0*/  @!P0 LDG.E R4, desc[UR48][R6.64] ;  /* 0x0000003006048981 */ /* 0x000162000c1e1900 */
[----:B------:R-:W-:Y:S01]  /*7d00*/  ISETP.NE.AND P2, PT, R2, 0x3, PT ;  /* 0x000000030200780c */ /* 0x000fe20003f45270 */
[----:B0-----:R-:W-:-:S12]  /*7d10*/  IMAD R6, R9, R3, R0 ;  /* 0x0000000309067224 */ /* 0x001fd800078e0200 */
[----:B------:R-:W-:Y:S01]  /*7d20*/  @P2 LOP3.LUT R16, R16, 0x80, RZ, 0xfc, !PT ;  /* 0x0000008010102812 */ /* 0x000fe200078efcff */
[----:B---3--:R-:W-:Y:S06]  /*7d30*/  @!P2 BRA `(.L_x_41) ;  /* 0x000000000004a947 */ /* 0x008fec0003800000 */
[----:B------:R-:W-:Y:S01]  /*7d40*/  BPT.TRAP 0x1 ;  /* 0x000000040000795c */ /* 0x000fe20000300000 */
.L_x_41:
[----:B------:R-:W-:Y:S01]  /*7d50*/  SHF.R.S32.HI R7, RZ, 0x1f, R6 ;  /* 0x0000001fff077819 */ /* 0x000fe20000011406 */
[----:B------:R-:W-:Y:S01]  /*7d60*/  ULDC.64 UR4, c[0x0][0x328] ;  /* 0x0000ca0000047ab9 */ /* 0x000fe20000000a00 */
[----:B------:R-:W-:Y:S03]  /*7d70*/  BSSY B0, `(.L_x_42) ;  /* 0x0000017000007945 */ /* 0x000fe60003800000 */
[----:B------:R-:W-:-:S04]  /*7d80*/  IMAD R3, R7, UR4, RZ ;  /* 0x0000000407037c24 */ /* 0x000fc8000f8e02ff */
[C---:B------:R-:W-:Y:S02]  /*7d90*/  IMAD R5, R6.reuse, UR5, R3 ;  /* 0x0000000506057c24 */ /* 0x040fe4000f8e0203 */
[----:B------:R-:W-:Y:S01]  /*7da0*/  IMAD.WIDE.U32 R2, R6, UR4, RZ ;  /* 0x0000000406027c25 */ /* 0x000fe2000f8e00ff */
[----:B------:R-:W-:-:S03]  /*7db0*/  ULDC.64 UR4, c[0x0][0x338] ;  /* 0x0000ce0000047ab9 */ /* 0x000fc60000000a00 */
[----:B------:R-:W-:Y:S01]  /*7dc0*/  IMAD.IADD R3, R3, 0x1, R5 ;  /* 0x0000000103037824 */ /* 0x000fe200078e0205 */
[----:B-----5:R-:W-:Y:S01]  /*7dd0*/  SHF.R.S32.HI R5, RZ, 0x1f, R4 ;  /* 0x0000001fff057819 */ /* 0x020fe20000011404 */
[----:B------:R-:W-:-:S04]  /*7de0*/  IMAD.WIDE.U32 R2, R4, UR4, R2 ;  /* 0x0000000404027c25 */ /* 0x000fc8000f8e0002 */
[----:B------:R-:W-:-:S04]  /*7df0*/  IMAD R0, R5, UR4, RZ ;  /* 0x0000000405007c24 */ /* 0x000fc8000f8e02ff */
[----:B------:R-:W-:Y:S01]  /*7e00*/  IMAD R0, R4, UR5, R0 ;  /* 0x0000000504007c24 */ /* 0x000fe2000f8e0200 */
[----:B------:R-:W-:-:S03]  /*7e10*/  ULDC.64 UR4, c[0x0][0x330] ;  /* 0x0000cc0000047ab9 */ /* 0x000fc60000000a00 */
[----:B------:R-:W-:Y:S02]  /*7e20*/  IMAD.IADD R3, R3, 0x1, R0 ;  /* 0x0000000103037824 */ /* 0x000fe400078e0200 */
[----:B------:R-:W-:Y:S02]  /*7e30*/  IMAD R0, R29, UR4, RZ ;  /* 0x000000041d007c24 */ /* 0x000fe4000f8e02ff */
[----:B------:R-:W-:-:S04]  /*7e40*/  IMAD.WIDE.U32 R2, R22, UR4, R2 ;  /* 0x0000000416027c25 */ /* 0x000fc8000f8e0002 */
[----:B------:R-:W-:Y:S01]  /*7e50*/  IMAD R0, R22, UR5, R0 ;  /* 0x0000000516007c24 */ /* 0x000fe2000f8e0200 */
[----:B------:R-:W-:Y:S02]  /*7e60*/  ULDC.64 UR4, c[0x0][0x318] ;  /* 0x0000c60000047ab9 */ /* 0x000fe40000000a00 */
[----:B------:R-:W-:Y:S01]  /*7e70*/  LEA R17, P0, R2, UR4, 0x1 ;  /* 0x0000000402117c11 */ /* 0x000fe2000f8008ff */
[----:B------:R-:W-:-:S05]  /*7e80*/  IMAD.IADD R0, R3, 0x1, R0 ;  /* 0x0000000103007824 */ /* 0x000fca00078e0200 */
[----:B------:R-:W-:Y:S02]  /*7e90*/  LEA.HI.X R18, R2, UR5, R0, 0x1, P0 ;  /* 0x0000000502127c11 */ /* 0x000fe400080f0c00 */
[----:B------:R-:W-:Y:S02]  /*7ea0*/  LEA R0, R23, UR37, 0x3 ;  /* 0x0000002517007c11 */ /* 0x000fe4000f8e18ff */
[----:B------:R-:W-:-:S04]  /*7eb0*/  SHF.L.U32 R2, R25, 0x1f, RZ ;  /* 0x0000001f19027819 */ /* 0x000fc800000006ff */
[----:B------:R-:W0:Y:S02]  /*7ec0*/  SYNCS.PHASECHK.TRANS64.TRYWAIT P0, [R0+URZ+0x2d840], R2 ;  /* 0x02d84002000075a7 */ /* 0x000e24000800017f */
[----:B0-----:R-:W-:Y:S05]  /*7ed0*/  @!P0 BRA `(.L_x_43) ;  /* 0x0000002c00088947 */ /* 0x001fea0003800000 */
.L_x_89:
[----:B------:R-:W-:Y:S05]  /*7ee0*/  BSYNC B0 ;  /* 0x0000000000007941 */ /* 0x000fea0003800000 */
.L_x_42:
[----:B------:R-:W1:Y:S01]  /*7ef0*/  S2R R9, SR_TID.X ;  /* 0x0000000000097919 */ /* 0x000e620000002100 */
[----:B------:R-:W-:Y:S01]  /*7f00*/  ULDC.64 UR4, c[0x0][0x300] ;  /* 0x0000c00000047ab9 */ /* 0x000fe20000000a00 */
[----:B------:R-:W-:Y:S01]  /*7f10*/  USHF.L.U32 UR6, UR43, 0x7, URZ ;  /* 0x000000072b067899 */ /* 0x000fe2000800063f */
[----:B------:R-:W-:Y:S01]  /*7f20*/  IMAD R7, R7, UR4, RZ ;  /* 0x0000000407077c24 */ /* 0x000fe2000f8e02ff */
[----:B------:R-:W-:Y:S01]  /*7f30*/  LOP3.LUT P4, RZ, R16, 0x4, RZ, 0xc0, !PT ;  /* 0x0000000410ff7812 */ /* 0x000fe2000788c0ff */
[----:B0-----:R-:W-:Y:S01]  /*7f40*/  IMAD.WIDE.U32 R2, R6, UR4, RZ ;  /* 0x0000000406027c25 */ /* 0x001fe2000f8e00ff */
[C---:B------:R-:W-:Y:S02]  /*7f50*/  LOP3.LUT P3, RZ, R16.reuse, 0x2, RZ, 0xc0, !PT ;  /* 0x0000000210ff7812 */ /* 0x040fe4000786c0ff */
[----:B------:R-:W-:Y:S01]  /*7f60*/  LOP3.LUT P2, RZ, R16, 0x1, RZ, 0xc0, !PT ;  /* 0x0000000110ff7812 */ /* 0x000fe2000784c0ff */
[----:B------:R-:W-:Y:S01]  /*7f70*/  IMAD R7, R6, UR5, R7 ;  /* 0x0000000506077c24 */ /* 0x000fe2000f8e0207 */
[----:B------:R-:W-:-:S02]  /*7f80*/  ULDC.64 UR4, c[0x0][0x310] ;  /* 0x0000c40000047ab9 */ /* 0x000fc40000000a00 */
[----:B------:R-:W-:Y:S02]  /*7f90*/  IMAD R5, R5, UR4, RZ ;  /* 0x0000000405057c24 */ /* 0x000fe4000f8e02ff */
[----:B------:R-:W-:Y:S02]  /*7fa0*/  IMAD.IADD R3, R3, 0x1, R7 ;  /* 0x0000000103037824 */ /* 0x000fe400078e0207 */
[C---:B------:R-:W-:Y:S02]  /*7fb0*/  IMAD R5, R4.reuse, UR5, R5 ;  /* 0x0000000504057c24 */ /* 0x040fe4000f8e0205 */
[----:B------:R-:W-:Y:S01]  /*7fc0*/  IMAD.WIDE.U32 R2, R4, UR4, R2 ;  /* 0x0000000404027c25 */ /* 0x000fe2000f8e0002 */
[----:B------:R-:W-:-:S03]  /*7fd0*/  ULDC.64 UR4, c[0x0][0x308] ;  /* 0x0000c20000047ab9 */ /* 0x000fc60000000a00 */
[----:B------:R-:W-:Y:S02]  /*7fe0*/  IMAD.IADD R3, R3, 0x1, R5 ;  /* 0x0000000103037824 */ /* 0x000fe400078e0205 */
[----:B------:R-:W-:Y:S02]  /*7ff0*/  IMAD R5, R29, UR4, RZ ;  /* 0x000000041d057c24 */ /* 0x000fe4000f8e02ff */
[----:B------:R-:W-:-:S04]  /*8000*/  IMAD.WIDE.U32 R2, R22, UR4, R2 ;  /* 0x0000000416027c25 */ /* 0x000fc8000f8e0002 */
[----:B------:R-:W-:Y:S01]  /*8010*/  IMAD R4, R22, UR5, R5 ;  /* 0x0000000516047c24 */ /* 0x000fe2000f8e0205 */
[----:B------:R-:W-:Y:S01]  /*8020*/  ULDC.64 UR4, c[0x0][0x2e8] ;  /* 0x0000ba0000047ab9 */ /* 0x000fe20000000a00 */
[----:B-1----:R-:W-:Y:S01]  /*8030*/  SHF.R.U32.HI R10, RZ, 0x2, R9 ;  /* 0x00000002ff0a7819 */ /* 0x002fe20000011609 */
[----:B------:R-:W-:Y:S01]  /*8040*/  IMAD.SHL.U32 R8, R9, 0x8, RZ ;  /* 0x0000000809087824 */ /* 0x000fe200078e00ff */
[----:B------:R-:W-:Y:S01]  /*8050*/  LEA R5, P0, R2, UR4, 0x1 ;  /* 0x0000000402057c11 */ /* 0x000fe2000f8008ff */
[----:B------:R-:W-:Y:S01]  /*8060*/  IMAD.IADD R4, R3, 0x1, R4 ;  /* 0x0000000103047824 */ /* 0x000fe200078e0204 */
[----:B------:R-:W-:Y:S01]  /*8070*/  UMOV UR4, 0xffffffff ;  /* 0xffffffff00047882 */ /* 0x000fe20000000000 */
[----:B------:R-:W-:Y:S01]  /*8080*/  IMAD.U32 R9, RZ, RZ, UR6 ;  /* 0x00000006ff097e24 */ /* 0x000fe2000f8e00ff */
[----:B------:R-:W-:Y:S02]  /*8090*/  LOP3.LUT R10, R10, 0x1f, RZ, 0xc0, !PT ;  /* 0x0000001f0a0a7812 */ /* 0x000fe400078ec0ff */
[----:B------:R-:W-:Y:S01]  /*80a0*/  LEA.HI.X R6, R2, UR5, R4, 0x1, P0 ;  /* 0x0000000502067c11 */ /* 0x000fe200080f0c04 */
[----:B------:R-:W-:Y:S01]  /*80b0*/  IMAD R4, R23, 0x3000, R28 ;  /* 0x0000300017047824 */ /* 0x000fe200078e021c */
[----:B------:R-:W-:-:S02]  /*80c0*/  LOP3.LUT R8, R8, 0x18, RZ, 0xc0, !PT ;  /* 0x0000001808087812 */ /* 0x000fc400078ec0ff */
[----:B------:R-:W-:Y:S01]  /*80d0*/  IADD3 R9, -R10, UR36, -R9 ;  /* 0x000000240a097c10 */ /* 0x000fe2000fffe909 */
[----:B------:R-:W-:Y:S06]  /*80e0*/  BRA.DIV UR4, `(.L_x_44) ;  /* 0x0000002a04987947 */ /* 0x000fec000b800000 */
[----:B------:R-:W0:Y:S01]  /*80f0*/  SHFL.IDX PT, R3, R5, RZ, 0x1c1f ;  /* 0x001c1fff05037589 */ /* 0x000e2200000e0000 */
[----:B------:R-:W-:-:S03]  /*8100*/  ISETP.GE.AND P0, PT, R9, 0x1, PT ;  /* 0x000000010900780c */ /* 0x000fc60003f06270 */
[----:B------:R-:W1:Y:S04]  /*8110*/  SHFL.IDX PT, R2, R6, RZ, 0x1c1f ;  /* 0x001c1fff06027589 */ /* 0x000e6800000e0000 */
[----:B------:R-:W-:Y:S06]  /*8120*/  SHFL.IDX PT, R14, R5, 0x3, 0x1c1f ;  /* 0x007c1f00050e7f89 */ /* 0x000fec00000e0000 */
[----:B------:R-:W-:-:S02]  /*8130*/  @P0 LEA R7, R4, UR37, 0x1 ;  /* 0x0000002504070c11 */ /* 0x000fc4000f8e08ff */
[----:B0-----:R-:W-:-:S05]  /*8140*/  @P0 LEA R3, P1, R8, R3, 0x1 ;  /* 0x0000000308030211 */ /* 0x001fca00078208ff */
[----:B-1----:R-:W-:-:S05]  /*8150*/  @P0 IMAD.X R2, RZ, RZ, R2, P1 ;  /* 0x000000ffff020224 */ /* 0x002fca00008e0602 */
[----:B------:R-:W-:-:S04]  /*8160*/  @P0 LOP3.LUT R3, R3, R2, RZ, 0x3c, !PT ;  /* 0x0000000203030212 */ /* 0x000fc800078e3cff */
[----:B------:R-:W-:-:S04]  /*8170*/  @P0 LOP3.LUT R2, R3, R2, RZ, 0x3c, !PT ;  /* 0x0000000203020212 */ /* 0x000fc800078e3cff */
[----:B------:R-:W-:-:S05]  /*8180*/  @P0 LOP3.LUT R3, R3, R2, RZ, 0x3c, !PT ;  /* 0x0000000203030212 */ /* 0x000fca00078e3cff */
[----:B------:R-:W-:Y:S04]  /*8190*/  @P0 LDGSTS.E.BYPASS.LTC128B.128 [R7+0x15400], desc[UR48][R2.64], !P4 ;  /* 0x1540000002070fae */ /* 0x000fe8000e101d70 */
[----:B------:R-:W-:Y:S04]  /*81a0*/  @P0 LDGSTS.E.BYPASS.LTC128B.128 [R7+0x17400], desc[UR48][R2.64+0x40], !P3 ;  /* 0x1740004002070fae */ /* 0x000fe8000d901d70 */
[----:B------:R0:W-:Y:S01]  /*81b0*/  @P0 LDGSTS.E.BYPASS.LTC128B.128 [R7+0x19400], desc[UR48][R2.64+0x80], !P2 ;  /* 0x1940008002070fae */ /* 0x0001e2000d101d70 */
[----:B------:R-:W-:-:S03]  /*81c0*/  ISETP.GE.AND P0, PT, R9, 0x21, PT ;  /* 0x000000210900780c */ /* 0x000fc60003f06270 */
[----:B0-----:R-:W0:Y:S10]  /*81d0*/  SHFL.IDX PT, R3, R5, 0x1, 0x1c1f ;  /* 0x003c1f0005037f89 */ /* 0x001e3400000e0000 */
[----:B------:R-:W-:Y:S01]  /*81e0*/  @P0 LEA R7, R4, UR37, 0x1 ;  /* 0x0000002504070c11 */ /* 0x000fe2000f8e08ff */
[----:B------:R-:W1:Y:S01]  /*81f0*/  SHFL.IDX PT, R2, R6, 0x1, 0x1c1f ;  /* 0x003c1f0006027f89 */ /* 0x000e6200000e0000 */
        /* <DEDUP_REMOVED lines=11> */
[----:B------:R-:W1:Y:S04]  /*82b0*/  SHFL.IDX PT, R2, R6, 0x2, 0x1c1f ;  /* 0x005c1f0006027f89 */ /* 0x000e6800000e0000 */
[----:B------:R-:W2:Y:S01]  /*82c0*/  SHFL.IDX PT, R6, R6, 0x3, 0x1c1f ;  /* 0x007c1f0006067f89 */ /* 0x000ea200000e0000 */
[----:B0-----:R-:W-:-:S05]  /*82d0*/  @P0 LEA R3, P1, R8, R3, 0x1 ;  /* 0x0000000308030211 */ /* 0x001fca00078208ff */
[----:B-1----:R-:W-:-:S05]  /*82e0*/  @P0 IMAD.X R2, RZ, RZ, R2, P1 ;  /* 0x000000ffff020224 */ /* 0x002fca00008e0602 */
[----:B------:R-:W-:-:S04]  /*82f0*/  @P0 LOP3.LUT R3, R3, R2, RZ, 0x3c, !PT ;  /* 0x0000000203030212 */ /* 0x000fc800078e3cff */
[----:B------:R-:W-:-:S04]  /*8300*/  @P0 LOP3.LUT R2, R3, R2, RZ, 0x3c, !PT ;  /* 0x0000000203020212 */ /* 0x000fc800078e3cff */
[----:B------:R-:W-:-:S05]  /*8310*/  @P0 LOP3.LUT R3, R3, R2, RZ, 0x3c, !PT ;  /* 0x0000000203030212 */ /* 0x000fca00078e3cff */
[----:B------:R0:W-:Y:S04]  /*8320*/  @P0 LDGSTS.E.BYPASS.LTC128B.128 [R7+0x16400], desc[UR48][R2.64], !P4 ;  /* 0x1640000002070fae */ /* 0x0001e8000e101d70 */
[----:B------:R0:W-:Y:S04]  /*8330*/  @P0 LDGSTS.E.BYPASS.LTC128B.128 [R7+0x18400], desc[UR48][R2.64+0x40], !P3 ;  /* 0x1840004002070fae */ /* 0x0001e8000d901d70 */
[----:B--2---:R0:W-:Y:S02]  /*8340*/  @P0 LDGSTS.E.BYPASS.LTC128B.128 [R7+0x1a400], desc[UR48][R2.64+0x80], !P2 ;  /* 0x1a40008002070fae */ /* 0x0041e4000d101d70 */
.L_x_99:
[----:B------:R-:W-:-:S13]  /*8350*/  ISETP.GE.AND P0, PT, R9, 0x61, PT ;  /* 0x000000610900780c */ /* 0x000fda0003f06270 */
[----:B0-----:R-:W-:Y:S02]  /*8360*/  @P0 LEA R2, P1, R8, R14, 0x1 ;  /* 0x0000000e08020211 */ /* 0x001fe400078208ff */
[----:B------:R-:W-:Y:S02]  /*8370*/  @P0 LEA R5, R4, UR37, 0x1 ;  /* 0x0000002504050c11 */ /* 0x000fe4000f8e08ff */
[----:B------:R-:W-:-:S05]  /*8380*/  @P0 IADD3.X R3, RZ, R6, RZ, P1, !PT ;  /* 0x00000006ff030210 */ /* 0x000fca0000ffe4ff */
[----:B------:R-:W-:Y:S01]  /*8390*/  @!PT LDS RZ, [RZ] ;  /* 0x00000000fffff984 */ /* 0x000fe20000000800 */
[----:B------:R-:W-:Y:S01]  /*83a0*/  @!PT LDS RZ, [RZ] ;  /* 0x00000000fffff984 */ /* 0x000fe20000000800 */
[----:B------:R-:W-:Y:S01]  /*83b0*/  @!PT LDS RZ, [RZ] ;  /* 0x00000000fffff984 */ /* 0x000fe20000000800 */
[----:B------:R0:W-:Y:S04]  /*83c0*/  @P0 LDGSTS.E.BYPASS.LTC128B.128 [R5+0x16c00], desc[UR48][R2.64], !P4 ;  /* 0x16c0000002050fae */ /* 0x0001e8000e101d70 */
[----:B------:R0:W-:Y:S04]  /*83d0*/  @P0 LDGSTS.E.BYPASS.LTC128B.128 [R5+0x18c00], desc[UR48][R2.64+0x40], !P3 ;  /* 0x18c0004002050fae */ /* 0x0001e8000d901d70 */
[----:B------:R0:W-:Y:S01]  /*83e0*/  @P0 LDGSTS.E.BYPASS.LTC128B.128 [R5+0x1ac00], desc[UR48][R2.64+0x80], !P2 ;  /* 0x1ac0008002050fae */ /* 0x0001e2000d101d70 */
[----:B------:R-:W-:Y:S01]  /*83f0*/  PLOP3.LUT P0, PT, PT, PT, PT, 0x80, 0x0 ;  /* 0x000000000000781c */ /* 0x000fe20003f0f070 */
[----:B------:R-:W-:-:S12]  /*8400*/  NOP ;  /* 0x0000000000007918 */ /* 0x000fd80000000000 */
.L_x_45:
[----:B------:R-:W-:Y:S02]  /*8410*/  PLOP3.LUT P1, PT, P1, P0, PT, 0xa2, 0x0 ;  /* 0x000000000000781c */ /* 0x000fe40000f21472 */
[----:B------:R-:W-:-:S08]  /*8420*/  @P0 R2UR P1, UR4, R0 ;  /* 0x00000000000402ca */ /* 0x000fd00000020000 */
[----:B------:R-:W-:-:S05]  /*8430*/  @P0 PLOP3.LUT P0, PT, P1, PT, PT, 0x80, 0x0 ;  /* 0x000000000000081c */ /* 0x000fca0000f0f070 */
[----:B------:R-:W-:Y:S01]  /*8440*/  @!P1 SYNCS.ARRIVE.TRANS64.RED.A0T1 RZ, [UR4+0x2d830], RZ ;  /* 0x02d830ffffff99a7 */ /* 0x000fe20008200404 */
[----:B------:R-:W-:Y:S07]  /*8450*/  @!P1 ARRIVES.LDGSTSBAR.64.TRANSCNT [UR4+0x2d830] ;  /* 0x02d83000ff0099b0 */ /* 0x000fee0008000a84 */
[----:B------:R-:W-:Y:S05]  /*8460*/  @P0 BRA.U.ANY `(.L_x_45) ;  /* 0xfffffffd00e80947 */ /* 0x000fea000393ffff */
[----:B------:R-:W-:Y:S01]  /*8470*/  NOP ;  /* 0x0000000000007918 */ /* 0x000fe20000000000 */
[----:B0-----:R-:W-:-:S05]  /*8480*/  IMAD.U32 R2, RZ, RZ, UR40 ;  /* 0x00000028ff027e24 */ /* 0x001fca000f8e00ff */
[----:B------:R-:W-:-:S13]  /*8490*/  ISETP.NE.AND P2, PT, R2, 0x3, PT ;  /* 0x000000030200780c */ /* 0x000fda0003f45270 */
[----:B------:R-:W-:Y:S05]  /*84a0*/  @!P2 BRA `(.L_x_46) ;  /* 0x000000000004a947 */ /* 0x000fea0003800000 */
[----:B------:R-:W-:Y:S01]  /*84b0*/  BPT.TRAP 0x1 ;  /* 0x000000040000795c */ /* 0x000fe20000300000 */
.L_x_46:
[----:B------:R0:W-:Y:S02]  /*84c0*/  SYNCS.ARRIVE.TRANS64.A1T0 RZ, [R0+URZ+0x2d830], RZ ;  /* 0x02d830ff00ff79a7 */ /* 0x0001e4000810003f */
[----:B------:R-:W-:Y:S05]  /*84d0*/  WARPSYNC.ALL ;  /* 0x0000000000007948 */ /* 0x000fea0003800000 */
[----:B------:R-:W-:-:S04]  /*84e0*/  UIADD3 UR4, UR37, 0xc400, URZ ;  /* 0x0000c40025047890 */ /* 0x000fc8000fffe03f */
[----:B------:R-:W-:Y:S01]  /*84f0*/  ULOP3.LUT UP0, URZ, UR4, 0x1bf, URZ, 0xc0, !UPT ;  /* 0x000001bf043f7892 */ /* 0x000fe2000f80c03f */
[----:B------:R-:W-:Y:S05]  /*8500*/  BAR.SYNC.DEFER_BLOCKING 0x8, 0x200 ;  /* 0x0208000000007b1d */ /* 0x000fea0000010000 */
[----:B------:R-:W-:-:S13]  /*8510*/  PLOP3.LUT P0, PT, PT, PT, UP0, 0x80, 0x0 ;  /* 0x000000000000781c */ /* 0x000fda0003f0f008 */
[----:B------:R-:W-:Y:S05]  /*8520*/  @!P0 BRA `(.L_x_47) ;  /* 0x0000000000408947 */ /* 0x000fea0003800000 */
[----:B------:R-:W-:Y:S01]  /*8530*/  MOV R2, 0x0 ;  /* 0x0000000000027802 */ /* 0x000fe20000000f00 */
[----:B------:R-:W-:Y:S01]  /*8540*/  ULDC.64 UR6, c[0x4][0x88] ;  /* 0x0100220000067ab9 */ /* 0x000fe20000000a00 */
[----:B------:R-:W-:Y:S01]  /*8550*/  ULDC.64 UR8, c[0x4][0x90] ;  /* 0x0100240000087ab9 */ /* 0x000fe20000000a00 */
[----:B------:R-:W-:Y:S01]  /*8560*/  ULDC.64 UR4, c[0x4][0x20] ;  /* 0x0100080000047ab9 */ /* 0x000fe20000000a00 */
[----:B------:R-:W-:Y:S02]  /*8570*/  IMAD.U32 R4, RZ, RZ, UR6 ;  /* 0x00000006ff047e24 */ /* 0x000fe4000f8e00ff */
[----:B------:R-:W1:Y:S01]  /*8580*/  LDC.64 R2, c[0x4][R2] ;  /* 0x0100000002027b82 */ /* 0x000e620000000a00 */
[----:B------:R-:W-:Y:S02]  /*8590*/  IMAD.U32 R5, RZ, RZ, UR7 ;  /* 0x00000007ff057e24 */ /* 0x000fe4000f8e00ff */
[----:B------:R-:W-:Y:S02]  /*85a0*/  IMAD.U32 R6, RZ, RZ, UR8 ;  /* 0x00000008ff067e24 */ /* 0x000fe4000f8e00ff */
[----:B------:R-:W-:-:S02]  /*85b0*/  IMAD.U32 R7, RZ, RZ, UR9 ;  /* 0x00000009ff077e24 */ /* 0x000fc4000f8e00ff */
[----:B------:R-:W-:Y:S02]  /*85c0*/  IMAD.U32 R10, RZ, RZ, UR4 ;  /* 0x00000004ff0a7e24 */ /* 0x000fe4000f8e00ff */
[----:B------:R-:W-:Y:S02]  /*85d0*/  IMAD.U32 R11, RZ, RZ, UR5 ;  /* 0x00000005ff0b7e24 */ /* 0x000fe4000f8e00ff */
[----:B------:R-:W-:Y:S02]  /*85e0*/  IMAD.MOV.U32 R8, RZ, RZ, 0x70 ;  /* 0x00000070ff087424 */ /* 0x000fe400078e00ff */
[----:B------:R-:W-:Y:S02]  /*85f0*/  IMAD.MOV.U32 R12, RZ, RZ, 0x1 ;  /* 0x00000001ff0c7424 */ /* 0x000fe400078e00ff */
[----:B------:R-:W-:-:S07]  /*8600*/  IMAD.MOV.U32 R13, RZ, RZ, RZ ;  /* 0x000000ffff0d7224 */ /* 0x000fce00078e00ff */
[----:B------:R-:W-:-:S07]  /*8610*/  LEPC R20, `(.L_x_47) ;  /* 0x000000001014794e */ /* 0x000fce0000000000 */
[----:B01----:R-:W-:Y:S05]  /*8620*/  CALL.ABS.NOINC R2 ;  /* 0x0000000002007343 */ /* 0x003fea0003c00000 */
.L_x_47:
[----:B------:R-:W2:Y:S01]  /*8630*/  LDL R21, [R1+0xc] ;  /* 0x00000c0001157983 */ /* 0x000ea20000100800 */
[----:B------:R-:W1:Y:S01]  /*8640*/  LDC R10, c[0x0][0x448] ;  /* 0x00011200ff0a7b82 */ /* 0x000e620000000800 */
[----:B------:R-:W-:Y:S01]  /*8650*/  ULDC.64 UR4, c[0x0][0x2d8] ;  /* 0x0000b60000047ab9 */ /* 0x000fe20000000a00 */
[----:B0-----:R-:W-:Y:S01]  /*8660*/  SHF.R.S32.HI R0, RZ, 0x1f, R19 ;  /* 0x0000001fff007819 */ /* 0x001fe20000011413 */
[----:B------:R-:W0:Y:S01]  /*8670*/  S2R R26, SR_TID.X ;  /* 0x00000000001a7919 */ /* 0x000e220000002100 */
[----:B------:R-:W-:Y:S01]  /*8680*/  IMAD R3, R29, UR4, RZ ;  /* 0x000000041d037c24 */ /* 0x000fe2000f8e02ff */
[----:B------:R-:W-:Y:S01]  /*8690*/  ULDC.64 UR6, c[0x0][0x2c8] ;  /* 0x0000b20000067ab9 */ /* 0x000fe20000000a00 */
[----:B------:R-:W-:Y:S01]  /*86a0*/  IMAD.MOV R6, RZ, RZ, -R24 ;  /* 0x000000ffff067224 */ /* 0x000fe200078e0a18 */
[----:B------:R-:W-:Y:S01]  /*86b0*/  ULDC.64 UR8, c[0x0][0x280] ;  /* 0x0000a00000087ab9 */ /* 0x000fe20000000a00 */
[C---:B------:R-:W-:Y:S01]  /*86c0*/  IMAD R4, R22.reuse, UR5, R3 ;  /* 0x0000000516047c24 */ /* 0x040fe2000f8e0203 */
[----:B------:R-:W3:Y:S01]  /*86d0*/  S2R R11, SR_TID.X ;  /* 0x00000000000b7919 */ /* 0x000ee20000002100 */
[----:B------:R-:W-:Y:S01]  /*86e0*/  IMAD.WIDE.U32 R2, R22, UR4, RZ ;  /* 0x0000000416027c25 */ /* 0x000fe2000f8e00ff */
[----:B------:R-:W-:Y:S01]  /*86f0*/  ULDC.64 UR4, c[0x0][0x2e0] ;  /* 0x0000b80000047ab9 */ /* 0x000fe20000000a00 */
[----:B------:R-:W-:-:S02]  /*8700*/  LOP3.LUT P3, RZ, R16, 0x400, RZ, 0xc0, !PT ;  /* 0x0000040010ff7812 */ /* 0x000fc4000786c0ff */
[----:B------:R-:W-:Y:S01]  /*8710*/  IMAD R0, R0, UR4, RZ ;  /* 0x0000000400007c24 */ /* 0x000fe2000f8e02ff */
[C---:B------:R-:W-:Y:S01]  /*8720*/  LOP3.LUT P4, RZ, R16.reuse, 0x200, RZ, 0xc0, !PT ;  /* 0x0000020010ff7812 */ /* 0x040fe2000788c0ff */
[----:B------:R-:W-:Y:S01]  /*8730*/  IMAD.IADD R3, R3, 0x1, R4 ;  /* 0x0000000103037824 */ /* 0x000fe200078e0204 */
[----:B------:R-:W-:Y:S01]  /*8740*/  LOP3.LUT P5, RZ, R16, 0x100, RZ, 0xc0, !PT ;  /* 0x0000010010ff7812 */ /* 0x000fe200078ac0ff */
[C---:B------:R-:W-:Y:S02]  /*8750*/  IMAD R5, R19.reuse, UR5, R0 ;  /* 0x0000000513057c24 */ /* 0x040fe4000f8e0200 */
[----:B------:R-:W-:Y:S01]  /*8760*/  IMAD.WIDE.U32 R2, R19, UR4, R2 ;  /* 0x0000000413027c25 */ /* 0x000fe2000f8e0002 */
[----:B------:R-:W-:Y:S01]  /*8770*/  ULDC UR4, c[0x0][0xc38] ;  /* 0x00030e0000047ab9 */ /* 0x000fe20000000800 */
[----:B------:R-:W-:Y:S02]  /*8780*/  LEA R19, R28, UR37, 0x1 ;  /* 0x000000251c137c11 */ /* 0x000fe4000f8e08ff */
[----:B-1----:R-:W-:-:S02]  /*8790*/  ISETP.NE.AND P0, PT, R10, 0x1, PT ;  /* 0x000000010a00780c */ /* 0x002fc40003f05270 */
[----:B------:R-:W-:Y:S02]  /*87a0*/  IADD3 R3, R3, R5, RZ ;  /* 0x0000000503037210 */ /* 0x000fe40007ffe0ff */
[----:B0-----:R-:W-:Y:S01]  /*87b0*/  SHF.R.U32.HI R20, RZ, 0x2, R26 ;  /* 0x00000002ff147819 */ /* 0x001fe2000001161a */
[----:B------:R-:W-:-:S08]  /*87c0*/  IMAD.SHL.U32 R26, R26, 0x20, RZ ;  /* 0x000000201a1a7824 */ /* 0x000fd000078e00ff */
[----:B------:R-:W0:Y:S01]  /*87d0*/  @P0 LDC R0, c[0x0][0x44c] ;  /* 0x00011300ff000b82 */ /* 0x000e220000000800 */
[----:B------:R-:W-:Y:S02]  /*87e0*/  LOP3.LUT R20, R20, 0x1f, RZ, 0xc0, !PT ;  /* 0x0000001f14147812 */ /* 0x000fe400078ec0ff */
[----:B------:R-:W-:-:S05]  /*87f0*/  LOP3.LUT R26, R26, 0x60, RZ, 0xc0, !PT ;  /* 0x000000601a1a7812 */ /* 0x000fca00078ec0ff */
[----:B------:R-:W1:Y:S01]  /*8800*/  @P0 LDC R4, c[0x0][0x450] ;  /* 0x00011400ff040b82 */ /* 0x000e620000000800 */
[----:B------:R-:W-:-:S07]  /*8810*/  LOP3.LUT R20, R20, R26, RZ, 0xfc, !PT ;  /* 0x0000001a14147212 */ /* 0x000fce00078efcff */
[----:B------:R-:W4:Y:S01]  /*8820*/  @P0 LDC R9, c[0x0][0x44c] ;  /* 0x00011300ff090b82 */ /* 0x000f220000000800 */
[----:B--2---:R-:W-:Y:S01]  /*8830*/  IMAD R6, R6, UR4, R21 ;  /* 0x0000000406067c24 */ /* 0x004fe2000f8e0215 */
[----:B------:R-:W-:Y:S01]  /*8840*/  ULDC.64 UR4, c[0x0][0x2d0] ;  /* 0x0000b40000047ab9 */ /* 0x000fe20000000a00 */
[----:B---3--:R-:W-:Y:S02]  /*8850*/  SHF.R.U32.HI R21, RZ, 0x2, R11 ;  /* 0x00000002ff157819 */ /* 0x008fe4000001160b */
[----:B------:R-:W-:Y:S02]  /*8860*/  IMAD R7, R6, 0xc0, R20 ;  /* 0x000000c006077824 */ /* 0x000fe400078e0214 */
[----:B------:R-:W-:Y:S01]  /*8870*/  IMAD.SHL.U32 R20, R11, 0x8, RZ ;  /* 0x000000080b147824 */ /* 0x000fe200078e00ff */
[----:B------:R-:W-:Y:S01]  /*8880*/  LOP3.LUT R21, R21, 0x1f, RZ, 0xc0, !PT ;  /* 0x0000001f15157812 */ /* 0x000fe200078ec0ff */
[----:B0-----:R-:W-:-:S03]  /*8890*/  @P0 IMAD.HI.U32 R0, R7, R0, RZ ;  /* 0x0000000007000227 */ /* 0x001fc600078e00ff */
[----:B------:R-:W-:Y:S01]  /*88a0*/  LOP3.LUT R20, R20, 0x18, RZ, 0xc0, !PT ;  /* 0x0000001814147812 */ /* 0x000fe200078ec0ff */
[----:B------:R-:W-:Y:S01]  /*88b0*/  IMAD.MOV.U32 R5, RZ, RZ, R7 ;  /* 0x000000ffff057224 */ /* 0x000fe200078e0007 */
[----:B-1----:R-:W-:-:S04]  /*88c0*/  @P0 SHF.R.U32.HI R5, RZ, R4, R0 ;  /* 0x00000004ff050219 */ /* 0x002fc80000011600 */
[----:B------:R-:W-:-:S05]  /*88d0*/  SHF.R.S32.HI R0, RZ, 0x1f, R5 ;  /* 0x0000001fff007819 */ /* 0x000fca0000011405 */
[----:B------:R-:W-:-:S04]  /*88e0*/  IMAD R0, R0, UR4, RZ ;  /* 0x0000000400007c24 */ /* 0x000fc8000f8e02ff */
[C---:B------:R-:W-:Y:S02]  /*88f0*/  IMAD R8, R5.reuse, UR5, R0 ;  /* 0x0000000505087c24 */ /* 0x040fe4000f8e0200 */
[----:B------:R-:W-:Y:S02]  /*8900*/  IMAD.MOV R0, RZ, RZ, -R5 ;  /* 0x000000ffff007224 */ /* 0x000fe400078e0a05 */
[----:B------:R-:W-:-:S04]  /*8910*/  IMAD.WIDE.U32 R4, R5, UR4, R2 ;  /* 0x0000000405047c25 */ /* 0x000fc8000f8e0002 */
[----:B------:R-:W-:Y:S02]  /*8920*/  IMAD R0, R10, R0, R7 ;  /* 0x000000000a007224 */ /* 0x000fe400078e0207 */
[----:B------:R-:W-:-:S03]  /*8930*/  IMAD.IADD R5, R5, 0x1, R8 ;  /* 0x0000000105057824 */ /* 0x000fc600078e0208 */
[----:B------:R-:W-:Y:S01]  /*8940*/  SHF.R.S32.HI R8, RZ, 0x1f, R0 ;  /* 0x0000001fff087819 */ /* 0x000fe20000011400 */
[----:B------:R-:W-:-:S04]  /*8950*/  IMAD.WIDE.U32 R4, R0, UR6, R4 ;  /* 0x0000000600047c25 */ /* 0x000fc8000f8e0004 */
[----:B------:R-:W-:-:S04]  /*8960*/  IMAD R8, R8, UR6, RZ ;  /* 0x0000000608087c24 */ /* 0x000fc8000f8e02ff */
[----:B------:R-:W-:Y:S01]  /*8970*/  IMAD R8, R0, UR7, R8 ;  /* 0x0000000700087c24 */ /* 0x000fe2000f8e0208 */
[----:B------:R-:W-:-:S03]  /*8980*/  LEA R0, P1, R4, UR8, 0x1 ;  /* 0x0000000804007c11 */ /* 0x000fc6000f8208ff */
[----:B------:R-:W-:Y:S02]  /*8990*/  IMAD.IADD R5, R5, 0x1, R8 ;  /* 0x0000000105057824 */ /* 0x000fe400078e0208 */
[----:B------:R-:W-:-:S03]  /*89a0*/  VIADD R8, R7, 0x80 ;  /* 0x0000008007087836 */ /* 0x000fc60000000000 */
[----:B------:R-:W-:Y:S01]  /*89b0*/  LEA.HI.X R4, R4, UR9, R5, 0x1, P1 ;  /* 0x0000000904047c11 */ /* 0x000fe200088f0c05 */
[----:B----4-:R-:W-:Y:S01]  /*89c0*/  @P0 IMAD.HI.U32 R9, R8, R9, RZ ;  /* 0x0000000908090227 */ /* 0x010fe200078e00ff */
[----:B------:R-:W0:Y:S03]  /*89d0*/  @P0 LDC R5, c[0x0][0x450] ;  /* 0x00011400ff050b82 */ /* 0x000e260000000800 */
[----:B------:R-:W-:Y:S01]  /*89e0*/  IMAD.MOV.U32 R7, RZ, RZ, R8 ;  /* 0x000000ffff077224 */ /* 0x000fe200078e0008 */
[----:B0-----:R-:W-:-:S05]  /*89f0*/  @P0 SHF.R.U32.HI R7, RZ, R5, R9 ;  /* 0x00000005ff070219 */ /* 0x001fca0000011609 */
[----:B------:R-:W-:Y:S02]  /*8a00*/  IMAD.MOV R5, RZ, RZ, -R7 ;  /* 0x000000ffff057224 */ /* 0x000fe400078e0a07 */
[----:B------:R-:W-:-:S04]  /*8a10*/  IMAD.WIDE.U32 R2, R7, UR4, R2 ;  /* 0x0000000407027c25 */ /* 0x000fc8000f8e0002 */
[----:B------:R-:W-:Y:S01]  /*8a20*/  IMAD R5, R10, R5, R8 ;  /* 0x000000050a057224 */ /* 0x000fe200078e0208 */
[----:B------:R-:W-:-:S05]  /*8a30*/  SHF.R.S32.HI R8, RZ, 0x1f, R7 ;  /* 0x0000001fff087819 */ /* 0x000fca0000011407 */
[----:B------:R-:W-:Y:S01]  /*8a40*/  IMAD R8, R8, UR4, RZ ;  /* 0x0000000408087c24 */ /* 0x000fe2000f8e02ff */
[----:B------:R-:W-:-:S03]  /*8a50*/  UMOV UR4, 0xffffffff ;  /* 0xffffffff00047882 */ /* 0x000fc60000000000 */
[----:B------:R-:W-:Y:S01]  /*8a60*/  IMAD R8, R7, UR5, R8 ;  /* 0x0000000507087c24 */ /* 0x000fe2000f8e0208 */
[----:B------:R-:W-:-:S03]  /*8a70*/  SHF.R.S32.HI R7, RZ, 0x1f, R5 ;  /* 0x0000001fff077819 */ /* 0x000fc60000011405 */
[----:B------:R-:W-:Y:S02]  /*8a80*/  IMAD.IADD R3, R3, 0x1, R8 ;  /* 0x0000000103037824 */ /* 0x000fe400078e0208 */
[----:B------:R-:W-:Y:S02]  /*8a90*/  IMAD R7, R7, UR6, RZ ;  /* 0x0000000607077c24 */ /* 0x000fe4000f8e02ff */
[----:B------:R-:W-:-:S04]  /*8aa0*/  IMAD.WIDE.U32 R2, R5, UR6, R2 ;  /* 0x0000000605027c25 */ /* 0x000fc8000f8e0002 */
[----:B------:R-:W-:Y:S01]  /*8ab0*/  IMAD R7, R5, UR7, R7 ;  /* 0x0000000705077c24 */ /* 0x000fe2000f8e0207 */
[----:B------:R-:W-:-:S03]  /*8ac0*/  LEA R8, P0, R2, UR8, 0x1 ;  /* 0x0000000802087c11 */ /* 0x000fc6000f8008ff */
[----:B------:R-:W-:-:S05]  /*8ad0*/  IMAD.IADD R7, R3, 0x1, R7 ;  /* 0x0000000103077824 */ /* 0x000fca00078e0207 */
[----:B------:R-:W-:Y:S01]  /*8ae0*/  LEA.HI.X R7, R2, UR9, R7, 0x1, P0 ;  /* 0x0000000902077c11 */ /* 0x000fe200080f0c07 */
[----:B------:R-:W-:Y:S06]  /*8af0*/  BRA.DIV UR4, `(.L_x_48) ;  /* 0x00000026047c7947 */ /* 0x000fec000b800000 */
[----:B------:R-:W0:Y:S01]  /*8b00*/  SHFL.IDX PT, R3, R0, RZ, 0x1c1f ;  /* 0x001c1fff00037589 */ /* 0x000e2200000e0000 */
[----:B------:R-:W-:-:S03]  /*8b10*/  IMAD R5, R6, 0xc0, R21 ;  /* 0x000000c006057824 */ /* 0x000fc600078e0215 */
[----:B------:R-:W1:Y:S01]  /*8b20*/  SHFL.IDX PT, R2, R4, RZ, 0x1c1f ;  /* 0x001c1fff04027589 */ /* 0x000e6200000e0000 */
[C---:B------:R-:W-:Y:S01]  /*8b30*/  VIADD R6, R5.reuse, 0x20 ;  /* 0x0000002005067836 */ /* 0x040fe20000000000 */
[----:B------:R-:W-:Y:S02]  /*8b40*/  ISETP.GE.AND P0, PT, R5, UR38, PT ;  /* 0x0000002605007c0c */ /* 0x000fe4000bf06270 */
[----:B------:R-:W-:Y:S11]  /*8b50*/  SHFL.IDX PT, R14, R0, 0x3, 0x1c1f ;  /* 0x007c1f00000e7f89 */ /* 0x000ff600000e0000 */
[----:B0-----:R-:W-:-:S05]  /*8b60*/  @!P0 LEA R3, P1, R20, R3, 0x1 ;  /* 0x0000000314038211 */ /* 0x001fca00078208ff */
[----:B-1----:R-:W-:-:S05]  /*8b70*/  @!P0 IMAD.X R2, RZ, RZ, R2, P1 ;  /* 0x000000ffff028224 */ /* 0x002fca00008e0602 */
[----:B------:R-:W-:-:S04]  /*8b80*/  @!P0 LOP3.LUT R3, R3, R2, RZ, 0x3c, !PT ;  /* 0x0000000203038212 */ /* 0x000fc800078e3cff */
[----:B------:R-:W-:-:S04]  /*8b90*/  @!P0 LOP3.LUT R2, R3, R2, RZ, 0x3c, !PT ;  /* 0x0000000203028212 */ /* 0x000fc800078e3cff */
[----:B------:R-:W-:-:S05]  /*8ba0*/  @!P0 LOP3.LUT R3, R3, R2, RZ, 0x3c, !PT ;  /* 0x0000000203038212 */ /* 0x000fca00078e3cff */
[----:B------:R-:W-:Y:S04]  /*8bb0*/  @!P0 LDGSTS.E.BYPASS.LTC128B.128 [R19+0xc400], desc[UR48][R2.64], !P3 ;  /* 0x0c40000002138fae */ /* 0x000fe8000d901d70 */
[----:B------:R-:W-:Y:S04]  /*8bc0*/  @!P0 LDGSTS.E.BYPASS.LTC128B.128 [R19+0xf400], desc[UR48][R2.64+0x40], !P4 ;  /* 0x0f40004002138fae */ /* 0x000fe8000e101d70 */
[----:B------:R0:W-:Y:S01]  /*8bd0*/  @!P0 LDGSTS.E.BYPASS.LTC128B.128 [R19+0x12400], desc[UR48][R2.64+0x80], !P5 ;  /* 0x1240008002138fae */ /* 0x0001e2000e901d70 */
[----:B------:R-:W-:Y:S02]  /*8be0*/  ISETP.GE.AND P0, PT, R6, UR38, PT ;  /* 0x0000002606007c0c */ /* 0x000fe4000bf06270 */
[----:B------:R-:W-:Y:S01]  /*8bf0*/  IADD3 R6, R5, 0x40, RZ ;  /* 0x0000004005067810 */ /* 0x000fe20007ffe0ff */
[----:B0-----:R-:W0:Y:S04]  /*8c00*/  SHFL.IDX PT, R3, R0, 0x1, 0x1c1f ;  /* 0x003c1f0000037f89 */ /* 0x001e2800000e0000 */
[----:B------:R-:W1:Y:S06]  /*8c10*/  SHFL.IDX PT, R2, R4, 0x1, 0x1c1f ;  /* 0x003c1f0004027f89 */ /* 0x000e6c00000e0000 */
        /* <DEDUP_REMOVED lines=8> */
[----:B------:R-:W-:Y:S01]  /*8ca0*/  ISETP.GE.AND P0, PT, R6, UR38, PT ;  /* 0x0000002606007c0c */ /* 0x000fe2000bf06270 */
[----:B------:R-:W-:-:S02]  /*8cb0*/  VIADD R6, R5, 0x60 ;  /* 0x0000006005067836 */ /* 0x000fc40000000000 */
[----:B0-----:R-:W0:Y:S04]  /*8cc0*/  SHFL.IDX PT, R3, R0, 0x2, 0x1c1f ;  /* 0x005c1f0000037f89 */ /* 0x001e2800000e0000 */
[----:B------:R-:W1:Y:S04]  /*8cd0*/  SHFL.IDX PT, R2, R4, 0x2, 0x1c1f ;  /* 0x005c1f0004027f89 */ /* 0x000e6800000e0000 */
[----:B------:R-:W2:Y:S04]  /*8ce0*/  SHFL.IDX PT, R4, R4, 0x3, 0x1c1f ;  /* 0x007c1f0004047f89 */ /* 0x000ea800000e0000 */
[----:B------:R-:W-:Y:S04]  /*8cf0*/  SHFL.IDX PT, R0, R7, RZ, 0x1c1f ;  /* 0x001c1fff07007589 */ /* 0x000fe800000e0000 */
[----:B------:R-:W-:Y:S01]  /*8d00*/  SHFL.IDX PT, R7, R7, 0x1, 0x1c1f ;  /* 0x003c1f0007077f89 */ /* 0x000fe200000e0000 */
        /* <DEDUP_REMOVED lines=8> */
[----:B------:R-:W-:-:S13]  /*8d90*/  ISETP.GE.AND P0, PT, R6, UR38, PT ;  /* 0x0000002606007c0c */ /* 0x000fda000bf06270 */
[----:B------:R-:W-:-:S05]  /*8da0*/  @!P0 LEA R14, P1, R20, R14, 0x1 ;  /* 0x0000000e140e8211 */ /* 0x000fca00078208ff */
[----:B--2---:R-:W-:Y:S02]  /*8db0*/  @!P0 IMAD.X R9, RZ, RZ, R4, P1 ;  /* 0x000000ffff098224 */ /* 0x004fe400008e0604 */
[----:B0-----:R-:W-:Y:S02]  /*8dc0*/  @!P0 IMAD.MOV.U32 R2, RZ, RZ, R14 ;  /* 0x000000ffff028224 */ /* 0x001fe400078e000e */
[----:B------:R-:W0:Y:S01]  /*8dd0*/  SHFL.IDX PT, R14, R8, RZ, 0x1c1f ;  /* 0x001c1fff080e7589 */ /* 0x000e2200000e0000 */
[----:B------:R-:W-:Y:S02]  /*8de0*/  @!P0 IMAD.MOV.U32 R3, RZ, RZ, R9 ;  /* 0x000000ffff038224 */ /* 0x000fe400078e0009 */
[----:B------:R-:W-:-:S03]  /*8df0*/  VIADD R4, R5, 0x80 ;  /* 0x0000008005047836 */ /* 0x000fc60000000000 */
[----:B------:R-:W-:Y:S04]  /*8e00*/  @!P0 LDGSTS.E.BYPASS.LTC128B.128 [R19+0xdc00], desc[UR48][R2.64], !P3 ;  /* 0x0dc0000002138fae */ /* 0x000fe8000d901d70 */
[----:B------:R-:W-:Y:S04]  /*8e10*/  @!P0 LDGSTS.E.BYPASS.LTC128B.128 [R19+0x10c00], desc[UR48][R2.64+0x40], !P4 ;  /* 0x10c0004002138fae */ /* 0x000fe8000e101d70 */
[----:B------:R1:W-:Y:S01]  /*8e20*/  @!P0 LDGSTS.E.BYPASS.LTC128B.128 [R19+0x13c00], desc[UR48][R2.64+0x80], !P5 ;  /* 0x13c0008002138fae */ /* 0x0003e2000e901d70 */
[----:B------:R-:W-:-:S13]  /*8e30*/  ISETP.GE.AND P0, PT, R4, UR38, PT ;  /* 0x0000002604007c0c */ /* 0x000fda000bf06270 */
[----:B0-----:R-:W-:-:S05]  /*8e40*/  @!P0 LEA R14, P1, R20, R14, 0x1 ;  /* 0x0000000e140e8211 */ /* 0x001fca00078208ff */
[----:B------:R-:W-:Y:S02]  /*8e50*/  @!P0 IMAD.X R9, RZ, RZ, R0, P1 ;  /* 0x000000ffff098224 */ /* 0x000fe400008e0600 */
[----:B-1----:R-:W-:Y:S02]  /*8e60*/  @!P0 IMAD.MOV.U32 R2, RZ, RZ, R14 ;  /* 0x000000ffff028224 */ /* 0x002fe400078e000e */
[----:B------:R-:W-:Y:S01]  /*8e70*/  @!P0 IMAD.MOV.U32 R3, RZ, RZ, R9 ;  /* 0x000000ffff038224 */ /* 0x000fe200078e0009 */
[----:B------:R0:W1:Y:S04]  /*8e80*/  SHFL.IDX PT, R14, R8, 0x1, 0x1c1f ;  /* 0x003c1f00080e7f89 */ /* 0x00006800000e0000 */
[----:B------:R0:W-:Y:S04]  /*8e90*/  @!P0 LDGSTS.E.BYPASS.LTC128B.128 [R19+0xe400], desc[UR48][R2.64], !P3 ;  /* 0x0e40000002138fae */ /* 0x0001e8000d901d70 */
[----:B------:R0:W-:Y:S04]  /*8ea0*/  @!P0 LDGSTS.E.BYPASS.LTC128B.128 [R19+0x11400], desc[UR48][R2.64+0x40], !P4 ;  /* 0x1140004002138fae */ /* 0x0001e8000e101d70 */
[----:B------:R0:W-:Y:S02]  /*8eb0*/  @!P0 LDGSTS.E.BYPASS.LTC128B.128 [R19+0x14400], desc[UR48][R2.64+0x80], !P5 ;  /* 0x1440008002138fae */ /* 0x0001e4000e901d70 */
.L_x_112:
[----:B------:R-:W2:Y:S01]  /*8ec0*/  LDL R0, [R1+0x10] ;  /* 0x0000100001007983 */ /* 0x000ea20000100800 */
[----:B------:R-:W-:-:S05]  /*8ed0*/  VIADD R5, R5, 0xa0 ;  /* 0x000000a005057836 */ /* 0x000fca0000000000 */
[----:B------:R-:W-:-:S13]  /*8ee0*/  ISETP.GE.AND P0, PT, R5, UR38, PT ;  /* 0x0000002605007c0c */ /* 0x000fda000bf06270 */
[----:B01----:R-:W-:-:S05]  /*8ef0*/  @!P0 LEA R2, P1, R20, R14, 0x1 ;  /* 0x0000000e14028211 */ /* 0x003fca00078208ff */
[----:B------:R-:W-:-:S05]  /*8f00*/  @!P0 IMAD.X R3, RZ, RZ, R7, P1 ;  /* 0x000000ffff038224 */ /* 0x000fca00008e0607 */
[----:B------:R-:W-:Y:S01]  /*8f10*/  @!PT LDS RZ, [RZ] ;  /* 0x00000000fffff984 */ /* 0x000fe20000000800 */
[----:B------:R-:W-:Y:S01]  /*8f20*/  @!PT LDS RZ, [RZ] ;  /* 0x00000000fffff984 */ /* 0x000fe20000000800 */
[----:B------:R-:W-:Y:S01]  /*8f30*/  @!PT LDS RZ, [RZ] ;  /* 0x00000000fffff984 */ /* 0x000fe20000000800 */
[----:B------:R0:W-:Y:S04]  /*8f40*/  @!P0 LDGSTS.E.BYPASS.LTC128B.128 [R19+0xec00], desc[UR48][R2.64], !P3 ;  /* 0x0ec0000002138fae */ /* 0x0001e8000d901d70 */
[----:B------:R0:W-:Y:S04]  /*8f50*/  @!P0 LDGSTS.E.BYPASS.LTC128B.128 [R19+0x11c00], desc[UR48][R2.64+0x40], !P4 ;  /* 0x11c0004002138fae */ /* 0x0001e8000e101d70 */
[----:B------:R0:W-:Y:S01]  /*8f60*/  @!P0 LDGSTS.E.BYPASS.LTC128B.128 [R19+0x14c00], desc[UR48][R2.64+0x80], !P5 ;  /* 0x14c0008002138fae */ /* 0x0001e2000e901d70 */
[----:B------:R-:W-:Y:S01]  /*8f70*/  NOP ;  /* 0x0000000000007918 */ /* 0x000fe20000000000 */
[----:B------:R-:W-:Y:S02]  /*8f80*/  SYNCS.ARRIVE.TRANS64.RED.A0T1 RZ, [UR37+0x2d800], RZ ;  /* 0x02d800ffffff79a7 */ /* 0x000fe40008200425 */
[----:B------:R-:W-:Y:S01]  /*8f90*/  ARRIVES.LDGSTSBAR.64.TRANSCNT [UR37+0x2d800] ;  /* 0x02d80000ff0079b0 */ /* 0x000fe20008000aa5 */
[----:B--2---:R-:W-:-:S04]  /*8fa0*/  LOP3.LUT R0, R0, 0x1, RZ, 0xc, !PT ;  /* 0x0000000100007812 */ /* 0x004fc800078e0cff */
[----:B------:R-:W-:Y:S01]  /*8fb0*/  SHF.L.U32 R0, R0, 0x1f, RZ ;  /* 0x0000001f00007819 */ /* 0x000fe200000006ff */
[----:B------:R-:W-:Y:S01]  /*8fc0*/  NOP ;  /* 0x0000000000007918 */ /* 0x000fe20000000000 */
[----:B------:R-:W-:Y:S01]  /*8fd0*/  SYNCS.ARRIVE.TRANS64.A1T0 RZ, [UR37+0x2d800], RZ ;  /* 0x02d800ffffff79a7 */ /* 0x000fe20008100025 */
[----:B------:R-:W-:Y:S01]  /*8fe0*/  BSSY B0, `(.L_x_49) ;  /* 0x0000003000007945 */ /* 0x000fe20003800000 */
[----:B------:R-:W1:Y:S03]  /*8ff0*/  SYNCS.PHASECHK.TRANS64.TRYWAIT P0, [UR37+0x2d820], R0 ;  /* 0x02d82000ff0075a7 */ /* 0x000e660008000165 */
[----:B01----:R-:W-:Y:S05]  /*9000*/  @!P0 BRA `(.L_x_50) ;  /* 0x00000028003c8947 */ /* 0x003fea0003800000 */
.L_x_113:
[----:B------:R-:W-:Y:S05]  /*9010*/  BSYNC B0 ;  /* 0x0000000000007941 */ /* 0x000fea0003800000 */
.L_x_49:
[----:B------:R-:W-:Y:S01]  /*9020*/  UISETP.GE.AND UP0, UPT, UR36, 0x81, UPT ;  /* 0x000000812400788c */ /* 0x000fe2000bf06270 */
[----:B------:R-:W-:-:S05]  /*9030*/  IMAD.U32 R10, RZ, RZ, UR43 ;  /* 0x0000002bff0a7e24 */ /* 0x000fca000f8e00ff */
[----:B------:R-:W-:-:S13]  /*9040*/  PLOP3.LUT P0, PT, PT, PT, UP0, 0x40, 0x0 ;  /* 0x000000000000781c */ /* 0x000fda0003f0e808 */
[----:B------:R-:W-:Y:S05]  /*9050*/  @P0 BRA `(.L_x_51) ;  /* 0x0000000c00a00947 */ /* 0x000fea0003800000 */
[----:B------:R-:W-:Y:S01]  /*9060*/  BSSY B0, `(.L_x_51) ;  /* 0x00000e7000007945 */ /* 0x000fe20003800000 */
[----:B------:R-:W-:Y:S01]  /*9070*/  IMAD.MOV.U32 R20, RZ, RZ, R25 ;  /* 0x000000ffff147224 */ /* 0x000fe200078e0019 */
[----:B------:R-:W-:Y:S01]  /*9080*/  MOV R7, R23 ;  /* 0x0000001700077202 */ /* 0x000fe20000000f00 */
[----:B0-----:R-:W-:Y:S02]  /*9090*/  IMAD.U32 R0, RZ, RZ, UR39 ;  /* 0x00000027ff007e24 */ /* 0x001fe4000f8e00ff */
[----:B------:R-:W-:-:S07]  /*90a0*/  IMAD.U32 R26, RZ, RZ, UR43 ;  /* 0x0000002bff1a7e24 */ /* 0x000fce000f8e00ff */
.L_x_64:
[----:B------:R-:W2:Y:S01]  /*90b0*/  LDL R9, [R1+0x8] ;  /* 0x0000080001097983 */ /* 0x000ea20000100800 */
[----:B------:R-:W0:Y:S01]  /*90c0*/  LDC R3, c[0x0][0x430] ;  /* 0x00010c00ff037b82 */ /* 0x000e220000000800 */
[----:B------:R-:W-:Y:S02]  /*90d0*/  ULDC.64 UR4, c[0x0][0x428] ;  /* 0x00010a0000047ab9 */ /* 0x000fe40000000a00 */
[----:B------:R-:W3:Y:S04]  /*90e0*/  LDL R6, [R1+0x4] ;  /* 0x0000040001067983 */ /* 0x000ee80000100800 */
[----:B------:R-:W4:Y:S01]  /*90f0*/  LDL R8, [R1] ;  /* 0x0000000001087983 */ /* 0x000f220000100800 */
[----:B------:R-:W1:Y:S01]  /*9100*/  S2R R2, SR_TID.X ;  /* 0x0000000000027919 */ /* 0x000e620000002100 */
[----:B0-----:R-:W-:-:S13]  /*9110*/  ISETP.NE.AND P0, PT, R3, 0x1, PT ;  /* 0x000000010300780c */ /* 0x001fda0003f05270 */
[----:B------:R-:W0:Y:S01]  /*9120*/  @P0 LDC R4, c[0x0][0x434] ;  /* 0x00010d00ff040b82 */ /* 0x000e220000000800 */
[----:B-1----:R-:W-:Y:S01]  /*9130*/  IMAD.SHL.U32 R3, R2, 0x20, RZ ;  /* 0x0000002002037824 */ /* 0x002fe200078e00ff */
[----:B------:R-:W-:-:S06]  /*9140*/  SHF.R.U32.HI R5, RZ, 0x2, R2 ;  /* 0x00000002ff057819 */ /* 0x000fcc0000011602 */
[----:B------:R-:W1:Y:S01]  /*9150*/  @P0 LDC R2, c[0x0][0x438] ;  /* 0x00010e00ff020b82 */ /* 0x000e620000000800 */
[----:B------:R-:W-:Y:S02]  /*9160*/  LOP3.LUT R5, R5, 0x1f, RZ, 0xc0, !PT ;  /* 0x0000001f05057812 */ /* 0x000fe400078ec0ff */
[----:B------:R-:W-:-:S03]  /*9170*/  LOP3.LUT R3, R3, 0x60, RZ, 0xc0, !PT ;  /* 0x0000006003037812 */ /* 0x000fc600078ec0ff */
[----:B------:R-:W-:-:S05]  /*9180*/  IMAD R5, R0, 0x80, R5 ;  /* 0x0000008000057824 */ /* 0x000fca00078e0205 */
[----:B--2---:R-:W-:-:S05]  /*9190*/  IADD3 R5, R3, R5, R9 ;  /* 0x0000000503057210 */ /* 0x004fca0007ffe009 */
[----:B0-----:R-:W-:-:S04]  /*91a0*/  @P0 IMAD.HI.U32 R3, R5, R4, RZ ;  /* 0x0000000405030227 */ /* 0x001fc800078e00ff */
[----:B------:R-:W-:Y:S01]  /*91b0*/  IMAD.MOV.U32 R4, RZ, RZ, R5 ;  /* 0x000000ffff047224 */ /* 0x000fe200078e0005 */
[----:B-1----:R-:W-:Y:S01]  /*91c0*/  @P0 SHF.R.U32.HI R4, RZ, R2, R3 ;  /* 0x00000002ff040219 */ /* 0x002fe20000011603 */
[----:B---3--:R-:W-:-:S03]  /*91d0*/  IMAD R6, R6, UR4, RZ ;  /* 0x0000000406067c24 */ /* 0x008fc6000f8e02ff */
[--C-:B------:R-:W-:Y:S01]  /*91e0*/  SHF.R.S32.HI R3, RZ, 0x1f, R4.reuse ;  /* 0x0000001fff037819 */ /* 0x100fe20000011404 */
[----:B------:R-:W-:Y:S02]  /*91f0*/  IMAD.MOV.U32 R2, RZ, RZ, R4 ;  /* 0x000000ffff027224 */ /* 0x000fe400078e0004 */
[C---:B----4-:R-:W-:Y:S02]  /*9200*/  IMAD R6, R8.reuse, UR5, R6 ;  /* 0x0000000508067c24 */ /* 0x050fe4000f8e0206 */
[----:B------:R-:W-:Y:S01]  /*9210*/  IMAD.WIDE.U32 R2, R8, UR4, R2 ;  /* 0x0000000408027c25 */ /* 0x000fe2000f8e0002 */
[----:B------:R-:W-:-:S03]  /*9220*/  ULDC.64 UR4, c[0x0][0x418] ;  /* 0x0001060000047ab9 */ /* 0x000fc60000000a00 */
[----:B------:R-:W-:Y:S01]  /*9230*/  IMAD.IADD R6, R6, 0x1, R3 ;  /* 0x0000000106067824 */ /* 0x000fe200078e0203 */
[C---:B------:R-:W-:Y:S01]  /*9240*/  LEA R8, P0, R2.reuse, UR4, 0x2 ;  /* 0x0000000402087c11 */ /* 0x040fe2000f8010ff */
[----:B------:R-:W-:Y:S01]  /*9250*/  IMAD.U32 R10, RZ, RZ, UR40 ;  /* 0x00000028ff0a7e24 */ /* 0x000fe2000f8e00ff */
[----:B------:R-:W-:Y:S02]  /*9260*/  ULDC UR4, c[0x0][0x430] ;  /* 0x00010c0000047ab9 */ /* 0x000fe40000000800 */
[----:B------:R-:W-:Y:S01]  /*9270*/  LEA.HI.X R9, R2, UR5, R6, 0x2, P0 ;  /* 0x0000000502097c11 */ /* 0x000fe200080f1406 */
[----:B------:R-:W-:-:S04]  /*9280*/  IMAD.MOV R2, RZ, RZ, -R4 ;  /* 0x000000ffff027224 */ /* 0x000fc800078e0a04 */
[----:B------:R-:W2:Y:S01]  /*9290*/  LDG.E R4, desc[UR48][R8.64] ;  /* 0x0000003008047981 */ /* 0x000ea2000c1e1900 */
[----:B------:R-:W-:Y:S01]  /*92a0*/  ISETP.NE.AND P1, PT, R10, 0x3, PT ;  /* 0x000000030a00780c */ /* 0x000fe20003f25270 */
[----:B------:R-:W-:-:S05]  /*92b0*/  VIADD R23, R7, 0x1 ;  /* 0x0000000107177836 */ /* 0x000fca0000000000 */
[----:B------:R-:W-:Y:S01]  /*92c0*/  ISETP.NE.AND P0, PT, R23, 0x2, PT ;  /* 0x000000021700780c */ /* 0x000fe20003f05270 */
[----:B------:R-:W-:-:S03]  /*92d0*/  IMAD R5, R2, UR4, R5 ;  /* 0x0000000402057c24 */ /* 0x000fc6000f8e0205 */
[----:B------:R-:W-:Y:S01]  /*92e0*/  SEL R25, RZ, 0x1, P0 ;  /* 0x00000001ff197807 */ /* 0x000fe20000000000 */
[----:B------:R-:W-:Y:S01]  /*92f0*/  IMAD.MOV.U32 R10, RZ, RZ, R0 ;  /* 0x000000ffff0a7224 */ /* 0x000fe200078e0000 */
[----:B------:R-:W-:Y:S02]  /*9300*/  SEL R23, R23, RZ, P0 ;  /* 0x000000ff17177207 */ /* 0x000fe40000000000 */
[----:B------:R-:W-:Y:S02]  /*9310*/  LOP3.LUT R25, R20, R25, RZ, 0x3c, !PT ;  /* 0x0000001914197212 */ /* 0x000fe400078e3cff */
[----:B--2---:R-:W-:Y:S01]  /*9320*/  SHF.R.S32.HI R24, RZ, 0x1f, R4 ;  /* 0x0000001fff187819 */ /* 0x004fe20000011404 */
[----:B------:R-:W-:Y:S06]  /*9330*/  @!P1 BRA `(.L_x_52) ;  /* 0x0000000000049947 */ /* 0x000fec0003800000 */
[----:B------:R-:W-:Y:S01]  /*9340*/  BPT.TRAP 0x1 ;  /* 0x000000040000795c */ /* 0x000fe20000300000 */
.L_x_52:
[----:B------:R-:W-:Y:S01]  /*9350*/  LEA R6, R23, UR37, 0x3 ;  /* 0x0000002517067c11 */ /* 0x000fe2000f8e18ff */
[----:B------:R-:W-:Y:S01]  /*9360*/  BSSY B1, `(.L_x_53) ;  /* 0x0000004000017945 */ /* 0x000fe20003800000 */
[----:B------:R-:W-:-:S04]  /*9370*/  SHF.L.U32 R0, R25, 0x1f, RZ ;  /* 0x0000001f19007819 */ /* 0x000fc800000006ff */
[----:B------:R-:W0:Y:S02]  /*9380*/  SYNCS.PHASECHK.TRANS64.TRYWAIT P0, [R6+URZ+0x2d840], R0 ;  /* 0x02d84000060075a7 */ /* 0x000e24000800017f */
[----:B0-----:R-:W-:Y:S05]  /*9390*/  @!P0 BRA `(.L_x_54) ;  /* 0x0000002400708947 */ /* 0x001fea0003800000 */
.L_x_114:
[----:B------:R-:W-:Y:S05]  /*93a0*/  BSYNC B1 ;  /* 0x0000000000017941 */ /* 0x000fea0003800000 */
.L_x_53:
[----:B------:R-:W-:Y:S01]  /*93b0*/  SHF.R.S32.HI R21, RZ, 0x1f, R5 ;  /* 0x0000001fff157819 */ /* 0x000fe20000011405 */
[----:B------:R-:W-:Y:S01]  /*93c0*/  ULDC.64 UR4, c[0x0][0x300] ;  /* 0x0000c00000047ab9 */ /* 0x000fe20000000a00 */
[C---:B------:R-:W-:Y:S01]  /*93d0*/  LOP3.LUT P3, RZ, R16.reuse, 0x4, RZ, 0xc0, !PT ;  /* 0x0000000410ff7812 */ /* 0x040fe2000786c0ff */
[----:B------:R-:W-:Y:S01]  /*93e0*/  IMAD.WIDE.U32 R2, R5, UR4, RZ ;  /* 0x0000000405027c25 */ /* 0x000fe2000f8e00ff */
[C---:B------:R-:W-:Y:S02]  /*93f0*/  LOP3.LUT P2, RZ, R16.reuse, 0x2, RZ, 0xc0, !PT ;  /* 0x0000000210ff7812 */ /* 0x040fe4000784c0ff */
[----:B------:R-:W-:Y:S01]  /*9400*/  LOP3.LUT P1, RZ, R16, 0x1, RZ, 0xc0, !PT ;  /* 0x0000000110ff7812 */ /* 0x000fe2000782c0ff */
[----:B0-----:R-:W-:Y:S02]  /*9410*/  IMAD R0, R21, UR4, RZ ;  /* 0x0000000415007c24 */ /* 0x001fe4000f8e02ff */
[----:B------:R-:W-:Y:S02]  /*9420*/  IMAD R9, R23, 0x3000, R28 ;  /* 0x0000300017097824 */ /* 0x000fe400078e021c */
[----:B------:R-:W-:Y:S01]  /*9430*/  IMAD R0, R5, UR5, R0 ;  /* 0x0000000505007c24 */ /* 0x000fe2000f8e0200 */
[----:B------:R-:W-:-:S03]  /*9440*/  ULDC.64 UR4, c[0x0][0x310] ;  /* 0x0000c40000047ab9 */ /* 0x000fc60000000a00 */
[----:B------:R-:W-:Y:S02]  /*9450*/  IMAD.IADD R3, R3, 0x1, R0 ;  /* 0x0000000103037824 */ /* 0x000fe400078e0200 */
[----:B------:R-:W-:Y:S02]  /*9460*/  IMAD R0, R24, UR4, RZ ;  /* 0x0000000418007c24 */ /* 0x000fe4000f8e02ff */
[----:B------:R-:W-:-:S04]  /*9470*/  IMAD.WIDE.U32 R2, R4, UR4, R2 ;  /* 0x0000000404027c25 */ /* 0x000fc8000f8e0002 */
[----:B------:R-:W-:Y:S01]  /*9480*/  IMAD R0, R4, UR5, R0 ;  /* 0x0000000504007c24 */ /* 0x000fe2000f8e0200 */
[----:B------:R-:W-:-:S04]  /*9490*/  ULDC.64 UR4, c[0x0][0x308] ;  /* 0x0000c20000047ab9 */ /* 0x000fc80000000a00 */
[----:B------:R-:W-:Y:S01]  /*94a0*/  IADD3 R3, R3, R0, RZ ;  /* 0x0000000003037210 */ /* 0x000fe20007ffe0ff */
[----:B------:R-:W-:-:S04]  /*94b0*/  IMAD R0, R29, UR4, RZ ;  /* 0x000000041d007c24 */ /* 0x000fc8000f8e02ff */
[C---:B------:R-:W-:Y:S02]  /*94c0*/  IMAD R0, R22.reuse, UR5, R0 ;  /* 0x0000000516007c24 */ /* 0x040fe4000f8e0200 */
[----:B------:R-:W-:Y:S01]  /*94d0*/  IMAD.WIDE.U32 R2, R22, UR4, R2 ;  /* 0x0000000416027c25 */ /* 0x000fe2000f8e0002 */
[----:B------:R-:W-:-:S03]  /*94e0*/  ULDC.64 UR4, c[0x0][0x2e8] ;  /* 0x0000ba0000047ab9 */ /* 0x000fc60000000a00 */
[----:B------:R-:W-:Y:S01]  /*94f0*/  IMAD.IADD R0, R0, 0x1, R3 ;  /* 0x0000000100007824 */ /* 0x000fe200078e0203 */
[----:B------:R-:W-:Y:S01]  /*9500*/  LEA R8, P0, R2, UR4, 0x1 ;  /* 0x0000000402087c11 */ /* 0x000fe2000f8008ff */
[----:B------:R-:W-:-:S03]  /*9510*/  UMOV UR4, 0xffffffff ;  /* 0xffffffff00047882 */ /* 0x000fc60000000000 */
[----:B------:R-:W-:Y:S01]  /*9520*/  LEA.HI.X R19, R2, UR5, R0, 0x1, P0 ;  /* 0x0000000502137c11 */ /* 0x000fe200080f0c00 */
[----:B------:R-:W-:Y:S08]  /*9530*/  BRA.DIV UR4, `(.L_x_55) ;  /* 0x00000026041c7947 */ /* 0x000ff0000b800000 */
[----:B------:R-:W0:Y:S01]  /*9540*/  S2R R3, SR_TID.X ;  /* 0x0000000000037919 */ /* 0x000e220000002100 */
[----:B------:R-:W-:Y:S01]  /*9550*/  LEA R9, R9, UR37, 0x1 ;  /* 0x0000002509097c11 */ /* 0x000fe2000f8e08ff */
[----:B------:R-:W1:Y:S04]  /*9560*/  SHFL.IDX PT, R2, R8, RZ, 0x1c1f ;  /* 0x001c1fff08027589 */ /* 0x000e6800000e0000 */
[----:B------:R-:W-:Y:S01]  /*9570*/  SHFL.IDX PT, R27, R19, 0x2, 0x1c1f ;  /* 0x005c1f00131b7f89 */ /* 0x000fe200000e0000 */
[----:B0-----:R-:W-:-:S03]  /*9580*/  IMAD.SHL.U32 R11, R3, 0x8, RZ ;  /* 0x00000008030b7824 */ /* 0x001fc600078e00ff */
[----:B------:R-:W0:Y:S02]  /*9590*/  SHFL.IDX PT, R3, R19, RZ, 0x1c1f ;  /* 0x001c1fff13037589 */ /* 0x000e2400000e0000 */
[----:B------:R-:W-:-:S05]  /*95a0*/  LOP3.LUT R11, R11, 0x18, RZ, 0xc0, !PT ;  /* 0x000000180b0b7812 */ /* 0x000fca00078ec0ff */
[----:B------:R-:W-:-:S05]  /*95b0*/  IMAD.SHL.U32 R0, R11, 0x2, RZ ;  /* 0x000000020b007824 */ /* 0x000fca00078e00ff */
[----:B-1----:R-:W-:-:S05]  /*95c0*/  IADD3 R2, P0, R2, R0, RZ ;  /* 0x0000000002027210 */ /* 0x002fca0007f1e0ff */
[----:B0-----:R-:W-:-:S05]  /*95d0*/  IMAD.X R3, RZ, RZ, R3, P0 ;  /* 0x000000ffff037224 */ /* 0x001fca00000e0603 */
[----:B------:R-:W-:Y:S04]  /*95e0*/  LDGSTS.E.BYPASS.LTC128B.128 [R9+0x15400], desc[UR48][R2.64], !P3 ;  /* 0x1540000002097fae */ /* 0x000fe8000d901d70 */
[----:B------:R-:W-:Y:S04]  /*95f0*/  LDGSTS.E.BYPASS.LTC128B.128 [R9+0x17400], desc[UR48][R2.64+0x40], !P2 ;  /* 0x1740004002097fae */ /* 0x000fe8000d101d70 */
[----:B------:R0:W-:Y:S04]  /*9600*/  LDGSTS.E.BYPASS.LTC128B.128 [R9+0x19400], desc[UR48][R2.64+0x80], !P1 ;  /* 0x1940008002097fae */ /* 0x0001e8000c901d70 */
[----:B0-----:R-:W0:Y:S04]  /*9610*/  SHFL.IDX PT, R2, R8, 0x1, 0x1c1f ;  /* 0x003c1f0008027f89 */ /* 0x001e2800000e0000 */
[----:B------:R-:W1:Y:S01]  /*9620*/  SHFL.IDX PT, R3, R19, 0x1, 0x1c1f ;  /* 0x003c1f0013037f89 */ /* 0x000e6200000e0000 */
[----:B0-----:R-:W-:-:S05]  /*9630*/  IADD3 R2, P0, R2, R0, RZ ;  /* 0x0000000002027210 */ /* 0x001fca0007f1e0ff */
[----:B-1----:R-:W-:-:S05]  /*9640*/  IMAD.X R3, RZ, RZ, R3, P0 ;  /* 0x000000ffff037224 */ /* 0x002fca00000e0603 */
[----:B------:R-:W-:Y:S04]  /*9650*/  LDGSTS.E.BYPASS.LTC128B.128 [R9+0x15c00], desc[UR48][R2.64], !P3 ;  /* 0x15c0000002097fae */ /* 0x000fe8000d901d70 */
[----:B------:R-:W-:Y:S04]  /*9660*/  LDGSTS.E.BYPASS.LTC128B.128 [R9+0x17c00], desc[UR48][R2.64+0x40], !P2 ;  /* 0x17c0004002097fae */ /* 0x000fe8000d101d70 */
[----:B------:R0:W-:Y:S04]  /*9670*/  LDGSTS.E.BYPASS.LTC128B.128 [R9+0x19c00], desc[UR48][R2.64+0x80], !P1 ;  /* 0x19c0008002097fae */ /* 0x0001e8000c901d70 */
[----:B0-----:R-:W0:Y:S02]  /*9680*/  SHFL.IDX PT, R2, R8, 0x2, 0x1c1f ;  /* 0x005c1f0008027f89 */ /* 0x001e2400000e0000 */
[----:B0-----:R-:W-:-:S05]  /*9690*/  IADD3 R2, P0, R2, R0, RZ ;  /* 0x0000000002027210 */ /* 0x001fca0007f1e0ff */
[----:B------:R-:W-:Y:S02]  /*96a0*/  IMAD.X R3, RZ, RZ, R27, P0 ;  /* 0x000000ffff037224 */ /* 0x000fe400000e061b */
[----:B------:R0:W1:Y:S04]  /*96b0*/  SHFL.IDX PT, R27, R19, 0x3, 0x1c1f ;  /* 0x007c1f00131b7f89 */ /* 0x00006800000e0000 */
[----:B------:R-:W-:Y:S04]  /*96c0*/  LDGSTS.E.BYPASS.LTC128B.128 [R9+0x16400], desc[UR48][R2.64], !P3 ;  /* 0x1640000002097fae */ /* 0x000fe8000d901d70 */
[----:B------:R-:W-:Y:S04]  /*96d0*/  LDGSTS.E.BYPASS.LTC128B.128 [R9+0x18400], desc[UR48][R2.64+0x40], !P2 ;  /* 0x1840004002097fae */ /* 0x000fe8000d101d70 */
[----:B------:R2:W-:Y:S04]  /*96e0*/  LDGSTS.E.BYPASS.LTC128B.128 [R9+0x1a400], desc[UR48][R2.64+0x80], !P1 ;  /* 0x1a40008002097fae */ /* 0x0005e8000c901d70 */
[----:B-12---:R0:W2:Y:S02]  /*96f0*/  SHFL.IDX PT, R2, R8, 0x3, 0x1c1f ;  /* 0x007c1f0008027f89 */ /* 0x0060a400000e0000 */
.L_x_124:
[----:B--2---:R-:W-:-:S05]  /*9700*/  IADD3 R2, P0, R2, R0, RZ ;  /* 0x0000000002027210 */ /* 0x004fca0007f1e0ff */
[----:B------:R-:W-:Y:S01]  /*9710*/  IMAD.X R3, RZ, RZ, R27, P0 ;  /* 0x000000ffff037224 */ /* 0x000fe200000e061b */
[----:B------:R-:W-:-:S04]  /*9720*/  PLOP3.LUT P0, PT, PT, PT, PT, 0x80, 0x0 ;  /* 0x000000000000781c */ /* 0x000fc80003f0f070 */
[----:B------:R-:W-:Y:S01]  /*9730*/  @!PT LDS RZ, [RZ] ;  /* 0x00000000fffff984 */ /* 0x000fe20000000800 */
[----:B------:R-:W-:Y:S01]  /*9740*/  @!PT LDS RZ, [RZ] ;  /* 0x00000000fffff984 */ /* 0x000fe20000000800 */
[----:B------:R-:W-:Y:S01]  /*9750*/  @!PT LDS RZ, [RZ] ;  /* 0x00000000fffff984 */ /* 0x000fe20000000800 */
[----:B------:R1:W-:Y:S04]  /*9760*/  LDGSTS.E.BYPASS.LTC128B.128 [R9+0x16c00], desc[UR48][R2.64], !P3 ;  /* 0x16c0000002097fae */ /* 0x0003e8000d901d70 */
[----:B------:R1:W-:Y:S04]  /*9770*/  LDGSTS.E.BYPASS.LTC128B.128 [R9+0x18c00], desc[UR48][R2.64+0x40], !P2 ;  /* 0x18c0004002097fae */ /* 0x0003e8000d101d70 */
[----:B------:R1:W-:Y:S01]  /*9780*/  LDGSTS.E.BYPASS.LTC128B.128 [R9+0x1ac00], desc[UR48][R2.64+0x80], !P1 ;  /* 0x1ac0008002097fae */ /* 0x0003e2000c901d70 */
[----:B------:R-:W-:Y:S01]  /*9790*/  NOP ;  /* 0x0000000000007918 */ /* 0x000fe20000000000 */
.L_x_56:
[----:B------:R-:W-:Y:S02]  /*97a0*/  PLOP3.LUT P1, PT, P1, P0, PT, 0xa2, 0x0 ;  /* 0x000000000000781c */ /* 0x000fe40000f21472 */
[----:B------:R-:W-:-:S08]  /*97b0*/  @P0 R2UR P1, UR4, R6 ;  /* 0x00000000060402ca */ /* 0x000fd00000020000 */
[----:B------:R-:W-:-:S05]  /*97c0*/  @P0 PLOP3.LUT P0, PT, P1, PT, PT, 0x80, 0x0 ;  /* 0x000000000000081c */ /* 0x000fca0000f0f070 */
[----:B------:R-:W-:Y:S01]  /*97d0*/  @!P1 SYNCS.ARRIVE.TRANS64.RED.A0T1 RZ, [UR4+0x2d830], RZ ;  /* 0x02d830ffffff99a7 */ /* 0x000fe20008200404 */
[----:B------:R-:W-:Y:S07]  /*97e0*/  @!P1 ARRIVES.LDGSTSBAR.64.TRANSCNT [UR4+0x2d830] ;  /* 0x02d83000ff0099b0 */ /* 0x000fee0008000a84 */
[----:B------:R-:W-:Y:S05]  /*97f0*/  @P0 BRA.U.ANY `(.L_x_56) ;  /* 0xfffffffd00e80947 */ /* 0x000fea000393ffff */
[----:B------:R-:W-:Y:S01]  /*9800*/  NOP ;  /* 0x0000000000007918 */ /* 0x000fe20000000000 */
[----:B-1----:R-:W-:-:S05]  /*9810*/  IMAD.U32 R2, RZ, RZ, UR40 ;  /* 0x00000028ff027e24 */ /* 0x002fca000f8e00ff */
[----:B------:R-:W-:-:S13]  /*9820*/  ISETP.NE.AND P2, PT, R2, 0x3, PT ;  /* 0x000000030200780c */ /* 0x000fda0003f45270 */
[----:B------:R-:W-:Y:S05]  /*9830*/  @!P2 BRA `(.L_x_57) ;  /* 0x000000000004a947 */ /* 0x000fea0003800000 */
[----:B------:R-:W-:Y:S01]  /*9840*/  BPT.TRAP 0x1 ;  /* 0x000000040000795c */ /* 0x000fe20000300000 */
.L_x_57:
[----:B------:R1:W-:Y:S01]  /*9850*/  SYNCS.ARRIVE.TRANS64.A1T0 RZ, [R6+URZ+0x2d830], RZ ;  /* 0x02d830ff06ff79a7 */ /* 0x0003e2000810003f */
[----:B------:R-:W-:Y:S05]  /*9860*/  @!P2 BRA `(.L_x_58) ;  /* 0x000000000004a947 */ /* 0x000fea0003800000 */
[----:B------:R-:W-:Y:S01]  /*9870*/  BPT.TRAP 0x1 ;  /* 0x000000040000795c */ /* 0x000fe20000300000 */
.L_x_58:
[----:B------:R-:W-:Y:S01]  /*9880*/  SHF.L.U32 R2, R20, 0x1f, RZ ;  /* 0x0000001f14027819 */ /* 0x000fe200000006ff */
[----:B------:R-:W-:Y:S01]  /*9890*/  BSSY B1, `(.L_x_59) ;  /* 0x0000004000017945 */ /* 0x000fe20003800000 */
[----:B-1----:R-:W-:-:S04]  /*98a0*/  LEA R6, R7, UR37, 0x3 ;  /* 0x0000002507067c11 */ /* 0x002fc8000f8e18ff */
[----:B------:R-:W1:Y:S02]  /*98b0*/  SYNCS.PHASECHK.TRANS64.TRYWAIT P0, [R6+URZ+0x2d860], R2 ;  /* 0x02d86002060075a7 */ /* 0x000e64000800017f */
[----:B-1----:R-:W-:Y:S05]  /*98c0*/  @!P0 BRA `(.L_x_60) ;  /* 0x00000024007c8947 */ /* 0x002fea0003800000 */
.L_x_125:
[----:B------:R-:W-:Y:S05]  /*98d0*/  BSYNC B1 ;  /* 0x0000000000017941 */ /* 0x000fea0003800000 */
.L_x_59:
[----:B------:R-:W2:Y:S01]  /*98e0*/  S2R R3, SR_TID.X ;  /* 0x0000000000037919 */ /* 0x000ea20000002100 */
[----:B-1----:R-:W-:Y:S01]  /*98f0*/  IMAD.MOV.U32 R2, RZ, RZ, -0x80 ;  /* 0xffffff80ff027424 */ /* 0x002fe200078e00ff */
[----:B------:R-:W-:Y:S01]  /*9900*/  UMOV UR4, 0xffffffff ;  /* 0xffffffff00047882 */ /* 0x000fe20000000000 */
[C---:B------:R-:W-:Y:S01]  /*9910*/  LOP3.LUT P3, RZ, R16.reuse, 0x20, RZ, 0xc0, !PT ;  /* 0x0000002010ff7812 */ /* 0x040fe2000786c0ff */
[----:B------:R-:W-:Y:S01]  /*9920*/  IMAD R7, R7, 0x3000, R28 ;  /* 0x0000300007077824 */ /* 0x000fe200078e021c */
[----:B------:R-:W-:Y:S01]  /*9930*/  LOP3.LUT P2, RZ, R16, 0x10, RZ, 0xc0, !PT ;  /* 0x0000001010ff7812 */ /* 0x000fe2000784c0ff */
[----:B------:R-:W-:Y:S01]  /*9940*/  IMAD R2, R26, R2, UR36 ;  /* 0x000000241a027e24 */ /* 0x000fe2000f8e0202 */
[----:B------:R-:W-:Y:S02]  /*9950*/  LOP3.LUT P1, RZ, R16, 0x8, RZ, 0xc0, !PT ;  /* 0x0000000810ff7812 */ /* 0x000fe4000782c0ff */
[----:B--2---:R-:W-:-:S04]  /*9960*/  SHF.R.U32.HI R3, RZ, 0x2, R3 ;  /* 0x00000002ff037819 */ /* 0x004fc80000011603 */
[----:B------:R-:W-:-:S05]  /*9970*/  LOP3.LUT R3, R3, 0x1f, RZ, 0xc0, !PT ;  /* 0x0000001f03037812 */ /* 0x000fca00078ec0ff */
[----:B0-----:R-:W-:Y:S01]  /*9980*/  IMAD.IADD R8, R2, 0x1, -R3 ;  /* 0x0000000102087824 */ /* 0x001fe200078e0a03 */
[----:B------:R-:W-:Y:S06]  /*9990*/  BRA.DIV UR4, `(.L_x_61) ;  /* 0x00000026045c7947 */ /* 0x000fec000b800000 */
[----:B------:R-:W0:Y:S01]  /*99a0*/  SHFL.IDX PT, R2, R17, RZ, 0x1c1f ;  /* 0x001c1fff11027589 */ /* 0x000e2200000e0000 */
[----:B------:R-:W-:-:S03]  /*99b0*/  LEA R7, R7, UR37, 0x1 ;  /* 0x0000002507077c11 */ /* 0x000fc6000f8e08ff */
[----:B------:R-:W1:Y:S01]  /*99c0*/  SHFL.IDX PT, R3, R18, RZ, 0x1c1f ;  /* 0x001c1fff12037589 */ /* 0x000e6200000e0000 */
[----:B0-----:R-:W-:-:S05]  /*99d0*/  IADD3 R2, P0, R2, R0, RZ ;  /* 0x0000000002027210 */ /* 0x001fca0007f1e0ff */
[----:B-1----:R-:W-:Y:S01]  /*99e0*/  IMAD.X R3, RZ, RZ, R3, P0 ;  /* 0x000000ffff037224 */ /* 0x002fe200000e0603 */
[----:B------:R-:W-:-:S13]  /*99f0*/  ISETP.LT.OR P0, PT, R8, 0x1, P3 ;  /* 0x000000010800780c */ /* 0x000fda0001f01670 */
[----:B------:R-:W-:Y:S01]  /*9a00*/  @!PT LDS RZ, [RZ] ;  /* 0x00000000fffff984 */ /* 0x000fe20000000800 */
[----:B------:R-:W-:Y:S01]  /*9a10*/  LDGSTS.E.BYPASS.LTC128B.128 [R7+0x400], desc[UR48][R2.64], !P0 ;  /* 0x0040000002077fae */ /* 0x000fe2000c101d70 */
[----:B------:R-:W-:-:S13]  /*9a20*/  ISETP.LT.OR P0, PT, R8, 0x1, P2 ;  /* 0x000000010800780c */ /* 0x000fda0001701670 */
[----:B------:R-:W-:Y:S01]  /*9a30*/  LDGSTS.E.BYPASS.LTC128B.128 [R7+0x2400], desc[UR48][R2.64+0x40], !P0 ;  /* 0x0240004002077fae */ /* 0x000fe2000c101d70 */
[----:B------:R-:W-:-:S13]  /*9a40*/  ISETP.LT.OR P0, PT, R8, 0x1, P1 ;  /* 0x000000010800780c */ /* 0x000fda0000f01670 */
[----:B------:R0:W-:Y:S04]  /*9a50*/  LDGSTS.E.BYPASS.LTC128B.128 [R7+0x4400], desc[UR48][R2.64+0x80], !P0 ;  /* 0x0440008002077fae */ /* 0x0001e8000c101d70 */
[----:B0-----:R-:W0:Y:S04]  /*9a60*/  SHFL.IDX PT, R2, R17, 0x1, 0x1c1f ;  /* 0x003c1f0011027f89 */ /* 0x001e2800000e0000 */
[----:B------:R-:W1:Y:S01]  /*9a70*/  SHFL.IDX PT, R3, R18, 0x1, 0x1c1f ;  /* 0x003c1f0012037f89 */ /* 0x000e6200000e0000 */
[----:B0-----:R-:W-:-:S05]  /*9a80*/  IADD3 R2, P0, R2, R0, RZ ;  /* 0x0000000002027210 */ /* 0x001fca0007f1e0ff */
[----:B-1----:R-:W-:Y:S01]  /*9a90*/  IMAD.X R3, RZ, RZ, R3, P0 ;  /* 0x000000ffff037224 */ /* 0x002fe200000e0603 */
[----:B------:R-:W-:-:S13]  /*9aa0*/  ISETP.LT.OR P0, PT, R8, 0x21, P3 ;  /* 0x000000210800780c */ /* 0x000fda0001f01670 */
[----:B------:R-:W-:Y:S01]  /*9ab0*/  LDGSTS.E.BYPASS.LTC128B.128 [R7+0xc00], desc[UR48][R2.64], !P0 ;  /* 0x00c0000002077fae */ /* 0x000fe2000c101d70 */
[----:B------:R-:W-:-:S13]  /*9ac0*/  ISETP.LT.OR P0, PT, R8, 0x21, P2 ;  /* 0x000000210800780c */ /* 0x000fda0001701670 */
[----:B------:R-:W-:Y:S01]  /*9ad0*/  LDGSTS.E.BYPASS.LTC128B.128 [R7+0x2c00], desc[UR48][R2.64+0x40], !P0 ;  /* 0x02c0004002077fae */ /* 0x000fe2000c101d70 */
[----:B------:R-:W-:-:S13]  /*9ae0*/  ISETP.LT.OR P0, PT, R8, 0x21, P1 ;  /* 0x000000210800780c */ /* 0x000fda0000f01670 */
[----:B------:R0:W-:Y:S04]  /*9af0*/  LDGSTS.E.BYPASS.LTC128B.128 [R7+0x4c00], desc[UR48][R2.64+0x80], !P0 ;  /* 0x04c0008002077fae */ /* 0x0001e8000c101d70 */
[----:B0-----:R-:W0:Y:S04]  /*9b00*/  SHFL.IDX PT, R2, R17, 0x2, 0x1c1f ;  /* 0x005c1f0011027f89 */ /* 0x001e2800000e0000 */
[----:B------:R-:W1:Y:S04]  /*9b10*/  SHFL.IDX PT, R3, R18, 0x2, 0x1c1f ;  /* 0x005c1f0012037f89 */ /* 0x000e6800000e0000 */
[----:B------:R-:W2:Y:S01]  /*9b20*/  SHFL.IDX PT, R18, R18, 0x3, 0x1c1f ;  /* 0x007c1f0012127f89 */ /* 0x000ea200000e0000 */
[----:B0-----:R-:W-:-:S04]  /*9b30*/  IADD3 R2, P0, R2, R0, RZ ;  /* 0x0000000002027210 */ /* 0x001fc80007f1e0ff */
[----:B-1----:R-:W-:Y:S02]  /*9b40*/  IADD3.X R3, RZ, R3, RZ, P0, !PT ;  /* 0x00000003ff037210 */ /* 0x002fe400007fe4ff */
[----:B------:R-:W-:-:S13]  /*9b50*/  ISETP.LT.OR P0, PT, R8, 0x41, P3 ;  /* 0x000000410800780c */ /* 0x000fda0001f01670 */
[----:B------:R-:W-:Y:S01]  /*9b60*/  LDGSTS.E.BYPASS.LTC128B.128 [R7+0x1400], desc[UR48][R2.64], !P0 ;  /* 0x0140000002077fae */ /* 0x000fe2000c101d70 */
[----:B------:R-:W-:-:S13]  /*9b70*/  ISETP.LT.OR P0, PT, R8, 0x41, P2 ;  /* 0x000000410800780c */ /* 0x000fda0001701670 */
[----:B------:R-:W-:Y:S01]  /*9b80*/  LDGSTS.E.BYPASS.LTC128B.128 [R7+0x3400], desc[UR48][R2.64+0x40], !P0 ;  /* 0x0340004002077fae */ /* 0x000fe2000c101d70 */
[----:B------:R-:W-:-:S13]  /*9b90*/  ISETP.LT.OR P0, PT, R8, 0x41, P1 ;  /* 0x000000410800780c */ /* 0x000fda0000f01670 */
[----:B------:R0:W-:Y:S04]  /*9ba0*/  LDGSTS.E.BYPASS.LTC128B.128 [R7+0x5400], desc[UR48][R2.64+0x80], !P0 ;  /* 0x0540008002077fae */ /* 0x0001e8000c101d70 */
[----:B0-2---:R0:W1:Y:S02]  /*9bb0*/  SHFL.IDX PT, R2, R17, 0x3, 0x1c1f ;  /* 0x007c1f0011027f89 */ /* 0x00506400000e0000 */
.L_x_135:
[----:B-1----:R-:W-:Y:S01]  /*9bc0*/  IADD3 R2, P0, R2, R0, RZ ;  /* 0x0000000002027210 */ /* 0x002fe20007f1e0ff */
[----:B------:R-:W-:Y:S02]  /*9bd0*/  ULDC.64 UR4, c[0x0][0x328] ;  /* 0x0000ca0000047ab9 */ /* 0x000fe40000000a00 */
[----:B------:R-:W-:Y:S02]  /*9be0*/  IMAD R0, R21, UR4, RZ ;  /* 0x0000000415007c24 */ /* 0x000fe4000f8e02ff */
[----:B------:R-:W-:Y:S01]  /*9bf0*/  IMAD.X R3, RZ, RZ, R18, P0 ;  /* 0x000000ffff037224 */ /* 0x000fe200000e0612 */
[----:B------:R-:W-:Y:S01]  /*9c00*/  ISETP.LT.OR P0, PT, R8, 0x61, P3 ;  /* 0x000000610800780c */ /* 0x000fe20001f01670 */
[----:B------:R-:W-:-:S12]  /*9c10*/  IMAD R9, R5, UR5, R0 ;  /* 0x0000000505097c24 */ /* 0x000fd8000f8e0200 */
[----:B------:R-:W-:Y:S01]  /*9c20*/  @!PT LDS RZ, [RZ] ;  /* 0x00000000fffff984 */ /* 0x000fe20000000800 */
[----:B------:R-:W-:Y:S01]  /*9c30*/  @!PT LDS RZ, [RZ] ;  /* 0x00000000fffff984 */ /* 0x000fe20000000800 */
[----:B------:R-:W-:Y:S01]  /*9c40*/  @!PT LDS RZ, [RZ] ;  /* 0x00000000fffff984 */ /* 0x000fe20000000800 */
[----:B------:R-:W-:Y:S01]  /*9c50*/  LDGSTS.E.BYPASS.LTC128B.128 [R7+0x1c00], desc[UR48][R2.64], !P0 ;  /* 0x01c0000002077fae */ /* 0x000fe2000c101d70 */
[----:B------:R-:W-:-:S13]  /*9c60*/  ISETP.LT.OR P0, PT, R8, 0x61, P2 ;  /* 0x000000610800780c */ /* 0x000fda0001701670 */
[----:B------:R-:W-:Y:S01]  /*9c70*/  LDGSTS.E.BYPASS.LTC128B.128 [R7+0x3c00], desc[UR48][R2.64+0x40], !P0 ;  /* 0x03c0004002077fae */ /* 0x000fe2000c101d70 */
[----:B------:R-:W-:-:S13]  /*9c80*/  ISETP.LT.OR P0, PT, R8, 0x61, P1 ;  /* 0x000000610800780c */ /* 0x000fda0000f01670 */
[----:B------:R1:W-:Y:S01]  /*9c90*/  LDGSTS.E.BYPASS.LTC128B.128 [R7+0x5c00], desc[UR48][R2.64+0x80], !P0 ;  /* 0x05c0008002077fae */ /* 0x0003e2000c101d70 */
[----:B------:R-:W-:Y:S01]  /*9ca0*/  NOP ;  /* 0x0000000000007918 */ /* 0x000fe20000000000 */
[----:B-1----:R-:W-:Y:S01]  /*9cb0*/  IMAD.WIDE.U32 R2, R5, UR4, RZ ;  /* 0x0000000405027c25 */ /* 0x002fe2000f8e00ff */
[----:B------:R-:W-:-:S03]  /*9cc0*/  ULDC.64 UR4, c[0x0][0x338] ;  /* 0x0000ce0000047ab9 */ /* 0x000fc60000000a00 */
[----:B------:R-:W-:Y:S02]  /*9cd0*/  IMAD.IADD R3, R3, 0x1, R9 ;  /* 0x0000000103037824 */ /* 0x000fe400078e0209 */
[----:B------:R-:W-:Y:S02]  /*9ce0*/  IMAD R5, R24, UR4, RZ ;  /* 0x0000000418057c24 */ /* 0x000fe4000f8e02ff */
[----:B------:R-:W-:-:S04]  /*9cf0*/  IMAD.WIDE.U32 R2, R4, UR4, R2 ;  /* 0x0000000404027c25 */ /* 0x000fc8000f8e0002 */
[----:B------:R-:W-:Y:S01]  /*9d00*/  IMAD R5, R4, UR5, R5 ;  /* 0x0000000504057c24 */ /* 0x000fe2000f8e0205 */
[----:B------:R-:W-:-:S03]  /*9d10*/  ULDC.64 UR4, c[0x0][0x330] ;  /* 0x0000cc0000047ab9 */ /* 0x000fc60000000a00 */
[----:B------:R-:W-:Y:S02]  /*9d20*/  IMAD.IADD R3, R3, 0x1, R5 ;  /* 0x0000000103037824 */ /* 0x000fe400078e0205 */
[----:B------:R-:W-:Y:S02]  /*9d30*/  IMAD R5, R29, UR4, RZ ;  /* 0x000000041d057c24 */ /* 0x000fe4000f8e02ff */
[----:B------:R-:W-:-:S04]  /*9d40*/  IMAD.WIDE.U32 R2, R22, UR4, R2 ;  /* 0x0000000416027c25 */ /* 0x000fc8000f8e0002 */
[----:B------:R-:W-:Y:S01]  /*9d50*/  IMAD R5, R22, UR5, R5 ;  /* 0x0000000516057c24 */ /* 0x000fe2000f8e0205 */
[----:B------:R-:W-:Y:S02]  /*9d60*/  ULDC.64 UR4, c[0x0][0x318] ;  /* 0x0000c60000047ab9 */ /* 0x000fe40000000a00 */
[----:B0-----:R-:W-:Y:S01]  /*9d70*/  LEA R17, P0, R2, UR4, 0x1 ;  /* 0x0000000402117c11 */ /* 0x001fe2000f8008ff */
[----:B------:R-:W-:-:S05]  /*9d80*/  IMAD.IADD R3, R5, 0x1, R3 ;  /* 0x0000000105037824 */ /* 0x000fca00078e0203 */
[----:B------:R-:W-:Y:S02]  /*9d90*/  LEA.HI.X R18, R2, UR5, R3, 0x1, P0 ;  /* 0x0000000502127c11 */ /* 0x000fe400080f0c03 */
[----:B------:R-:W-:-:S13]  /*9da0*/  PLOP3.LUT P0, PT, PT, PT, PT, 0x80, 0x0 ;  /* 0x000000000000781c */ /* 0x000fda0003f0f070 */
.L_x_62:
[----:B------:R-:W-:Y:S02]  /*9db0*/  PLOP3.LUT P1, PT, P1, P0, PT, 0xa2, 0x0 ;  /* 0x000000000000781c */ /* 0x000fe40000f21472 */
[----:B------:R-:W-:-:S08]  /*9dc0*/  @P0 R2UR P1, UR4, R6 ;  /* 0x00000000060402ca */ /* 0x000fd00000020000 */
[----:B------:R-:W-:-:S05]  /*9dd0*/  @P0 PLOP3.LUT P0, PT, P1, PT, PT, 0x80, 0x0 ;  /* 0x000000000000081c */ /* 0x000fca0000f0f070 */
[----:B------:R-:W-:Y:S01]  /*9de0*/  @!P1 SYNCS.ARRIVE.TRANS64.RED.A0T1 RZ, [UR4+0x2d850], RZ ;  /* 0x02d850ffffff99a7 */ /* 0x000fe20008200404 */
[----:B------:R-:W-:Y:S07]  /*9df0*/  @!P1 ARRIVES.LDGSTSBAR.64.TRANSCNT [UR4+0x2d850] ;  /* 0x02d85000ff0099b0 */ /* 0x000fee0008000a84 */
[----:B------:R-:W-:Y:S05]  /*9e00*/  @P0 BRA.U.ANY `(.L_x_62) ;  /* 0xfffffffd00e80947 */ /* 0x000fea000393ffff */
[----:B------:R-:W-:Y:S01]  /*9e10*/  NOP ;  /* 0x0000000000007918 */ /* 0x000fe20000000000 */
[----:B------:R-:W-:-:S05]  /*9e20*/  IMAD.U32 R0, RZ, RZ, UR40 ;  /* 0x00000028ff007e24 */ /* 0x000fca000f8e00ff */
[----:B------:R-:W-:-:S13]  /*9e30*/  ISETP.NE.AND P2, PT, R0, 0x3, PT ;  /* 0x000000030000780c */ /* 0x000fda0003f45270 */
[----:B------:R-:W-:Y:S05]  /*9e40*/  @!P2 BRA `(.L_x_63) ;  /* 0x000000000004a947 */ /* 0x000fea0003800000 */
[----:B------:R-:W-:Y:S01]  /*9e50*/  BPT.TRAP 0x1 ;  /* 0x000000040000795c */ /* 0x000fe20000300000 */
.L_x_63:
[C---:B------:R-:W-:Y:S01]  /*9e60*/  ISETP.GT.AND P0, PT, R10.reuse, RZ, PT ;  /* 0x000000ff0a00720c */ /* 0x040fe20003f04270 */
[----:B------:R0:W-:Y:S01]  /*9e70*/  SYNCS.ARRIVE.TRANS64.A1T0 RZ, [R6+URZ+0x2d850], RZ ;  /* 0x02d850ff06ff79a7 */ /* 0x0001e2000810003f */
[----:B------:R-:W-:Y:S02]  /*9e80*/  VIADD R0, R10, 0xffffffff ;  /* 0xffffffff0a007836 */ /* 0x000fe40000000000 */
[----:B------:R-:W-:Y:S02]  /*9e90*/  IMAD.MOV.U32 R20, RZ, RZ, R25 ;  /* 0x000000ffff147224 */ /* 0x000fe400078e0019 */
[----:B------:R-:W-:Y:S02]  /*9ea0*/  IMAD.MOV.U32 R7, RZ, RZ, R23 ;  /* 0x000000ffff077224 */ /* 0x000fe400078e0017 */
[----:B------:R-:W-:-:S05]  /*9eb0*/  IMAD.MOV.U32 R26, RZ, RZ, R10 ;  /* 0x000000ffff1a7224 */ /* 0x000fca00078e000a */
[----:B0-----:R-:W-:Y:S05]  /*9ec0*/  @P0 BRA `(.L_x_64) ;  /* 0xfffffff000780947 */ /* 0x001fea000383ffff */
[----:B------:R-:W-:Y:S05]  /*9ed0*/  BSYNC B0 ;  /* 0x0000000000007941 */ /* 0x000fea0003800000 */
.L_x_51:
[----:B0-----:R-:W-:-:S05]  /*9ee0*/  IMAD.U32 R0, RZ, RZ, UR40 ;  /* 0x00000028ff007e24 */ /* 0x001fca000f8e00ff */
[----:B------:R-:W-:-:S13]  /*9ef0*/  ISETP.NE.AND P0, PT, R0, 0x3, PT ;  /* 0x000000030000780c */ /* 0x000fda0003f05270 */
[----:B------:R-:W-:Y:S05]  /*9f00*/  @!P0 BRA `(.L_x_65) ;  /* 0x0000000000048947 */ /* 0x000fea0003800000 */
[----:B------:R-:W-:Y:S01]  /*9f10*/  BPT.TRAP 0x1 ;  /* 0x000000040000795c */ /* 0x000fe20000300000 */
.L_x_65:
[----:B------:R-:W-:Y:S01]  /*9f20*/  LEA R4, R23, UR37, 0x3 ;  /* 0x0000002517047c11 */ /* 0x000fe2000f8e18ff */
[----:B------:R-:W-:Y:S01]  /*9f30*/  IMAD.MOV.U32 R5, RZ, RZ, -0x80 ;  /* 0xffffff80ff057424 */ /* 0x000fe200078e00ff */
[----:B------:R-:W-:Y:S01]  /*9f40*/  SHF.L.U32 R3, R25, 0x1f, RZ ;  /* 0x0000001f19037819 */ /* 0x000fe200000006ff */
[----:B------:R-:W-:Y:S02]  /*9f50*/  BSSY B0, `(.L_x_66) ;  /* 0x0000004000007945 */ /* 0x000fe40003800000 */
[----:B------:R-:W-:Y:S01]  /*9f60*/  IMAD R5, R10, R5, UR36 ;  /* 0x000000240a057e24 */ /* 0x000fe2000f8e0205 */
[----:B------:R-:W0:Y:S02]  /*9f70*/  SYNCS.PHASECHK.TRANS64.TRYWAIT P0, [R4+URZ+0x2d860], R3 ;  /* 0x02d86003040075a7 */ /* 0x000e24000800017f */
[----:B0-----:R-:W-:Y:S05]  /*9f80*/  @!P0 BRA `(.L_x_67) ;  /* 0x0000002400448947 */ /* 0x001fea0003800000 */
.L_x_136:
[----:B------:R-:W-:Y:S05]  /*9f90*/  BSYNC B0 ;  /* 0x0000000000007941 */ /* 0x000fea0003800000 */
.L_x_66:
[----:B------:R-:W1:Y:S01]  /*9fa0*/  S2R R0, SR_TID.X ;  /* 0x0000000000007919 */ /* 0x000e620000002100 */
[----:B------:R-:W-:Y:S01]  /*9fb0*/  UMOV UR4, 0xffffffff ;  /* 0xffffffff00047882 */ /* 0x000fe20000000000 */
[C---:B------:R-:W-:Y:S01]  /*9fc0*/  LOP3.LUT P3, RZ, R16.reuse, 0x20, RZ, 0xc0, !PT ;  /* 0x0000002010ff7812 */ /* 0x040fe2000786c0ff */
[----:B------:R-:W-:Y:S01]  /*9fd0*/  IMAD R7, R23, 0x3000, R28 ;  /* 0x0000300017077824 */ /* 0x000fe200078e021c */
[C---:B------:R-:W-:Y:S02]  /*9fe0*/  LOP3.LUT P2, RZ, R16.reuse, 0x10, RZ, 0xc0, !PT ;  /* 0x0000001010ff7812 */ /* 0x040fe4000784c0ff */
[----:B------:R-:W-:Y:S02]  /*9ff0*/  LOP3.LUT P1, RZ, R16, 0x8, RZ, 0xc0, !PT ;  /* 0x0000000810ff7812 */ /* 0x000fe4000782c0ff */
[----:B-1----:R-:W-:-:S04]  /*a000*/  SHF.R.U32.HI R0, RZ, 0x2, R0 ;  /* 0x00000002ff007819 */ /* 0x002fc80000011600 */
[----:B------:R-:W-:-:S05]  /*a010*/  LOP3.LUT R0, R0, 0x1f, RZ, 0xc0, !PT ;  /* 0x0000001f00007812 */ /* 0x000fca00078ec0ff */
[----:B------:R-:W-:Y:S01]  /*a020*/  IMAD.IADD R5, R5, 0x1, -R0 ;  /* 0x0000000105057824 */ /* 0x000fe200078e0a00 */
[----:B------:R-:W-:Y:S06]  /*a030*/  BRA.DIV UR4, `(.L_x_68) ;  /* 0x00000026042c7947 */ /* 0x000fec000b800000 */
[----:B------:R-:W1:Y:S01]  /*a040*/  S2R R2, SR_TID.X ;  /* 0x0000000000027919 */ /* 0x000e620000002100 */
[----:B------:R-:W2:Y:S04]  /*a050*/  SHFL.IDX PT, R14, R17, RZ, 0x1c1f ;  /* 0x001c1fff110e7589 */ /* 0x000ea800000e0000 */
[----:B------:R-:W0:Y:S01]  /*a060*/  SHFL.IDX PT, R0, R18, RZ, 0x1c1f ;  /* 0x001c1fff12007589 */ /* 0x000e2200000e0000 */
[----:B-1----:R-:W-:-:S04]  /*a070*/  SHF.L.U32 R2, R2, 0x3, RZ ;  /* 0x0000000302027819 */ /* 0x002fc800000006ff */
[----:B------:R-:W-:-:S05]  /*a080*/  LOP3.LUT R2, R2, 0x18, RZ, 0xc0, !PT ;  /* 0x0000001802027812 */ /* 0x000fca00078ec0ff */
[----:B------:R-:W-:-:S05]  /*a090*/  IMAD.SHL.U32 R6, R2, 0x2, RZ ;  /* 0x0000000202067824 */ /* 0x000fca00078e00ff */
[----:B--2---:R-:W-:Y:S02]  /*a0a0*/  IADD3 R2, P0, R14, R6, RZ ;  /* 0x000000060e027210 */ /* 0x004fe40007f1e0ff */
[----:B------:R-:W1:Y:S03]  /*a0b0*/  SHFL.IDX PT, R14, R17, 0x1, 0x1c1f ;  /* 0x003c1f00110e7f89 */ /* 0x000e6600000e0000 */
[----:B0-----:R-:W-:Y:S01]  /*a0c0*/  IMAD.X R3, RZ, RZ, R0, P0 ;  /* 0x000000ffff037224 */ /* 0x001fe200000e0600 */
[----:B------:R-:W-:Y:S02]  /*a0d0*/  ISETP.LT.OR P0, PT, R5, 0x1, P3 ;  /* 0x000000010500780c */ /* 0x000fe40001f01670 */
[----:B------:R-:W-:Y:S02]  /*a0e0*/  LEA R0, R7, UR37, 0x1 ;  /* 0x0000002507007c11 */ /* 0x000fe4000f8e08ff */
[----:B------:R-:W-:Y:S09]  /*a0f0*/  SHFL.IDX PT, R7, R18, 0x3, 0x1c1f ;  /* 0x007c1f0012077f89 */ /* 0x000ff200000e0000 */
[----:B------:R-:W-:Y:S01]  /*a100*/  LDGSTS.E.BYPASS.LTC128B.128 [R0+0x400], desc[UR48][R2.64], !P0 ;  /* 0x0040000002007fae */ /* 0x000fe2000c101d70 */
[----:B------:R-:W-:-:S13]  /*a110*/  ISETP.LT.OR P0, PT, R5, 0x1, P2 ;  /* 0x000000010500780c */ /* 0x000fda0001701670 */
[----:B------:R-:W-:Y:S01]  /*a120*/  LDGSTS.E.BYPASS.LTC128B.128 [R0+0x2400], desc[UR48][R2.64+0x40], !P0 ;  /* 0x0240004002007fae */ /* 0x000fe2000c101d70 */
[----:B------:R-:W-:-:S13]  /*a130*/  ISETP.LT.OR P0, PT, R5, 0x1, P1 ;  /* 0x000000010500780c */ /* 0x000fda0000f01670 */
[----:B------:R0:W-:Y:S04]  /*a140*/  LDGSTS.E.BYPASS.LTC128B.128 [R0+0x4400], desc[UR48][R2.64+0x80], !P0 ;  /* 0x0440008002007fae */ /* 0x0001e8000c101d70 */
[----:B0-----:R-:W0:Y:S01]  /*a150*/  SHFL.IDX PT, R3, R18, 0x1, 0x1c1f ;  /* 0x003c1f0012037f89 */ /* 0x001e2200000e0000 */
[----:B-1----:R-:W-:-:S03]  /*a160*/  IADD3 R2, P0, R14, R6, RZ ;  /* 0x000000060e027210 */ /* 0x002fc60007f1e0ff */
[----:B------:R-:W1:Y:S02]  /*a170*/  SHFL.IDX PT, R14, R17, 0x2, 0x1c1f ;  /* 0x005c1f00110e7f89 */ /* 0x000e6400000e0000 */
[----:B0-----:R-:W-:Y:S01]  /*a180*/  IMAD.X R3, RZ, RZ, R3, P0 ;  /* 0x000000ffff037224 */ /* 0x001fe200000e0603 */
[----:B------:R-:W-:-:S13]  /*a190*/  ISETP.LT.OR P0, PT, R5, 0x21, P3 ;  /* 0x000000210500780c */ /* 0x000fda0001f01670 */
[----:B------:R-:W-:Y:S01]  /*a1a0*/  LDGSTS.E.BYPASS.LTC128B.128 [R0+0xc00], desc[UR48][R2.64], !P0 ;  /* 0x00c0000002007fae */ /* 0x000fe2000c101d70 */
[----:B------:R-:W-:-:S13]  /*a1b0*/  ISETP.LT.OR P0, PT, R5, 0x21, P2 ;  /* 0x000000210500780c */ /* 0x000fda0001701670 */
[----:B------:R-:W-:Y:S01]  /*a1c0*/  LDGSTS.E.BYPASS.LTC128B.128 [R0+0x2c00], desc[UR48][R2.64+0x40], !P0 ;  /* 0x02c0004002007fae */ /* 0x000fe2000c101d70 */
[----:B------:R-:W-:-:S13]  /*a1d0*/  ISETP.LT.OR P0, PT, R5, 0x21, P1 ;  /* 0x000000210500780c */ /* 0x000fda0000f01670 */
[----:B------:R0:W-:Y:S04]  /*a1e0*/  LDGSTS.E.BYPASS.LTC128B.128 [R0+0x4c00], desc[UR48][R2.64+0x80], !P0 ;  /* 0x04c0008002007fae */ /* 0x0001e8000c101d70 */
[----:B0-----:R-:W0:Y:S01]  /*a1f0*/  SHFL.IDX PT, R3, R18, 0x2, 0x1c1f ;  /* 0x005c1f0012037f89 */ /* 0x001e2200000e0000 */
[----:B-1----:R-:W-:-:S03]  /*a200*/  IADD3 R2, P0, R14, R6, RZ ;  /* 0x000000060e027210 */ /* 0x002fc60007f1e0ff */
[----:B------:R1:W2:Y:S02]  /*a210*/  SHFL.IDX PT, R14, R17, 0x3, 0x1c1f ;  /* 0x007c1f00110e7f89 */ /* 0x0002a400000e0000 */
[----:B0-----:R-:W-:Y:S01]  /*a220*/  IMAD.X R3, RZ, RZ, R3, P0 ;  /* 0x000000ffff037224 */ /* 0x001fe200000e0603 */
[----:B------:R-:W-:-:S13]  /*a230*/  ISETP.LT.OR P0, PT, R5, 0x41, P3 ;  /* 0x000000410500780c */ /* 0x000fda0001f01670 */
[----:B------:R1:W-:Y:S01]  /*a240*/  LDGSTS.E.BYPASS.LTC128B.128 [R0+0x1400], desc[UR48][R2.64], !P0 ;  /* 0x0140000002007fae */ /* 0x0003e2000c101d70 */
[----:B------:R-:W-:-:S13]  /*a250*/  ISETP.LT.OR P0, PT, R5, 0x41, P2 ;  /* 0x000000410500780c */ /* 0x000fda0001701670 */
[----:B------:R1:W-:Y:S01]  /*a260*/  LDGSTS.E.BYPASS.LTC128B.128 [R0+0x3400], desc[UR48][R2.64+0x40], !P0 ;  /* 0x0340004002007fae */ /* 0x0003e2000c101d70 */
[----:B------:R-:W-:-:S13]  /*a270*/  ISETP.LT.OR P0, PT, R5, 0x41, P1 ;  /* 0x000000410500780c */ /* 0x000fda0000f01670 */
[----:B--2---:R1:W-:Y:S02]  /*a280*/  LDGSTS.E.BYPASS.LTC128B.128 [R0+0x5400], desc[UR48][R2.64+0x80], !P0 ;  /* 0x0540008002007fae */ /* 0x0043e4000c101d70 */
.L_x_146:
[----:B01----:R-:W-:-:S05]  /*a290*/  IADD3 R2, P0, R14, R6, RZ ;  /* 0x000000060e027210 */ /* 0x003fca0007f1e0ff */
[----:B------:R-:W-:Y:S01]  /*a2a0*/  IMAD.X R3, RZ, RZ, R7, P0 ;  /* 0x000000ffff037224 */ /* 0x000fe200000e0607 */
[----:B------:R-:W-:-:S13]  /*a2b0*/  ISETP.LT.OR P0, PT, R5, 0x61, P3 ;  /* 0x000000610500780c */ /* 0x000fda0001f01670 */
[----:B------:R-:W-:Y:S01]  /*a2c0*/  @!PT LDS RZ, [RZ] ;  /* 0x00000000fffff984 */ /* 0x000fe20000000800 */
[----:B------:R-:W-:Y:S01]  /*a2d0*/  @!PT LDS RZ, [RZ] ;  /* 0x00000000fffff984 */ /* 0x000fe20000000800 */
[----:B------:R-:W-:Y:S01]  /*a2e0*/  @!PT LDS RZ, [RZ] ;  /* 0x00000000fffff984 */ /* 0x000fe20000000800 */
[----:B------:R0:W-:Y:S01]  /*a2f0*/  LDGSTS.E.BYPASS.LTC128B.128 [R0+0x1c00], desc[UR48][R2.64], !P0 ;  /* 0x01c0000002007fae */ /* 0x0001e2000c101d70 */
[----:B------:R-:W-:-:S13]  /*a300*/  ISETP.LT.OR P0, PT, R5, 0x61, P2 ;  /* 0x000000610500780c */ /* 0x000fda0001701670 */
[----:B------:R0:W-:Y:S01]  /*a310*/  LDGSTS.E.BYPASS.LTC128B.128 [R0+0x3c00], desc[UR48][R2.64+0x40], !P0 ;  /* 0x03c0004002007fae */ /* 0x0001e2000c101d70 */
[----:B------:R-:W-:-:S13]  /*a320*/  ISETP.LT.OR P0, PT, R5, 0x61, P1 ;  /* 0x000000610500780c */ /* 0x000fda0000f01670 */
[----:B------:R0:W-:Y:S01]  /*a330*/  LDGSTS.E.BYPASS.LTC128B.128 [R0+0x5c00], desc[UR48][R2.64+0x80], !P0 ;  /* 0x05c0008002007fae */ /* 0x0001e2000c101d70 */
[----:B------:R-:W-:Y:S01]  /*a340*/  PLOP3.LUT P0, PT, PT, PT, PT, 0x80, 0x0 ;  /* 0x000000000000781c */ /* 0x000fe20003f0f070 */
[----:B------:R-:W-:-:S12]  /*a350*/  NOP ;  /* 0x0000000000007918 */ /* 0x000fd80000000000 */
.L_x_69:
        /* <DEDUP_REMOVED lines=11> */
.L_x_70:
[----:B------:R-:W2:Y:S01]  /*a410*/  LDL.LU R3, [R1+0xc] ;  /* 0x00000c0001037983 */ /* 0x000ea20000300800 */
[----:B------:R-:W-:Y:S01]  /*a420*/  VIADD R23, R23, 0x1 ;  /* 0x0000000117177836 */ /* 0x000fe20000000000 */
[----:B------:R-:W-:Y:S01]  /*a430*/  ULDC UR4, c[0x0][0xc34] ;  /* 0x00030d0000047ab9 */ /* 0x000fe20000000800 */
[----:B------:R0:W-:Y:S01]  /*a440*/  SYNCS.ARRIVE.TRANS64.A1T0 RZ, [R4+URZ+0x2d850], RZ ;  /* 0x02d850ff04ff79a7 */ /* 0x0001e2000810003f */
[----:B------:R-:W3:Y:S02]  /*a450*/  LDL.LU R2, [R1+0x10] ;  /* 0x0000100001027983 */ /* 0x000ee40000300800 */
[----:B------:R-:W-:-:S04]  /*a460*/  ISETP.NE.AND P0, PT, R23, 0x2, PT ;  /* 0x000000021700780c */ /* 0x000fc80003f05270 */
[----:B------:R-:W-:Y:S02]  /*a470*/  SEL R23, R23, RZ, P0 ;  /* 0x000000ff17177207 */ /* 0x000fe40000000000 */
[----:B------:R-:W-:-:S04]  /*a480*/  SEL R0, RZ, 0x1, P0 ;  /* 0x00000001ff007807 */ /* 0x000fc80000000000 */
[----:B------:R-:W-:Y:S01]  /*a490*/  LOP3.LUT R25, R25, R0, RZ, 0x3c, !PT ;  /* 0x0000000019197212 */ /* 0x000fe200078e3cff */
[----:B--2---:R-:W-:Y:S02]  /*a4a0*/  VIADD R3, R3, UR41 ;  /* 0x0000002903037c36 */ /* 0x004fe40008000000 */
[----:B---3--:R-:W-:-:S03]  /*a4b0*/  VIADD R2, R2, 0x1 ;  /* 0x0000000102027836 */ /* 0x008fc60000000000 */
[----:B------:R0:W-:Y:S01]  /*a4c0*/  STL [R1+0xc], R3 ;  /* 0x00000c0301007387 */ /* 0x0001e20000100800 */
[----:B------:R-:W-:-:S03]  /*a4d0*/  ISETP.GE.AND P0, PT, R3, UR4, PT ;  /* 0x0000000403007c0c */ /* 0x000fc6000bf06270 */
[----:B------:R0:W-:Y:S10]  /*a4e0*/  STL [R1+0x10], R2 ;  /* 0x0000100201007387 */ /* 0x0001f40000100800 */
[----:B0-----:R-:W-:Y:S05]  /*a4f0*/  @!P0 BRA `(.L_x_71) ;  /* 0xffffffd000048947 */ /* 0x001fea000383ffff */
[----:B------:R-:W-:-:S07]  /*a500*/  LOP3.LUT R0, R2, 0x1, RZ, 0xc, !PT ;  /* 0x0000000102007812 */ /* 0x000fce00078e0cff */
.L_x_36:
[----:B------:R-:W0:Y:S01]  /*a510*/  S2R R3, SR_CgaCtaId ;  /* 0x0000000000037919 */ /* 0x000e220000008800 */
[----:B------:R-:W-:Y:S01]  /*a520*/  MOV R2, 0x400 ;  /* 0x0000040000027802 */ /* 0x000fe20000000f00 */
[----:B------:R-:W-:Y:S01]  /*a530*/  BSSY B0, `(.L_x_72) ;  /* 0x0000005000007945 */ /* 0x000fe20003800000 */
[----:B------:R-:W-:Y:S02]  /*a540*/  SHF.L.U32 R0, R0, 0x1f, RZ ;  /* 0x0000001f00007819 */ /* 0x000fe400000006ff */
[----:B0-----:R-:W-:-:S04]  /*a550*/  LEA R4, R3, R2, 0x18 ;  /* 0x0000000203047211 */ /* 0x001fc800078ec0ff */
[----:B------:R-:W0:Y:S02]  /*a560*/  SYNCS.PHASECHK.TRANS64.TRYWAIT P0, [R4+URZ+0x2d820], R0 ;  /* 0x02d82000040075a7 */ /* 0x000e24000800017f */
[----:B0-----:R-:W-:Y:S05]  /*a570*/  @!P0 BRA `(.L_x_73) ;  /* 0x0000002400408947 */ /* 0x001fea0003800000 */
.L_x_147:
[----:B------:R-:W-:Y:S05]  /*a580*/  BSYNC B0 ;  /* 0x0000000000007941 */ /* 0x000fea0003800000 */
.L_x_72:
[----:B------:R-:W-:-:S03]  /*a590*/  UMOV UR4, 0xffffffff ;  /* 0xffffffff00047882 */ /* 0x000fc60000000000 */
[----:B------:R-:W-:Y:S05]  /*a5a0*/  BRA.DIV UR4, `(.L_x_74) ;  /* 0x0000002604487947 */ /* 0x000fea000b800000 */
[----:B0-----:R-:W0:Y:S02]  /*a5b0*/  S2R R0, SR_TID.X ;  /* 0x0000000000007919 */ /* 0x001e240000002100 */
[----:B0-----:R-:W-:-:S04]  /*a5c0*/  SHF.R.U32.HI R0, RZ, 0x5, R0 ;  /* 0x00000005ff007819 */ /* 0x001fc80000011600 */
[----:B------:R-:W-:-:S05]  /*a5d0*/  LOP3.LUT R0, R0, 0x3, RZ, 0xc0, !PT ;  /* 0x0000000300007812 */ /* 0x000fca00078ec0ff */
[----:B------:R0:W1:Y:S02]  /*a5e0*/  SHFL.IDX PT, R14, R0, RZ, 0x1f ;  /* 0x00001fff000e7589 */ /* 0x00006400000e0000 */
.L_x_150:
[----:B-1----:R-:W-:Y:S01]  /*a5f0*/  ISETP.NE.AND P0, PT, R14, RZ, PT ;  /* 0x000000ff0e00720c */ /* 0x002fe20003f05270 */
[----:B------:R-:W-:-:S12]  /*a600*/  BSSY B0, `(.L_x_75) ;  /* 0x0000024000007945 */ /* 0x000fd80003800000 */
[----:B------:R-:W-:Y:S05]  /*a610*/  @P0 BRA `(.L_x_76) ;  /* 0x0000000000880947 */ /* 0x000fea0003800000 */
[----:B------:R-:W-:-:S03]  /*a620*/  UMOV UR4, 0xffffffff ;  /* 0xffffffff00047882 */ /* 0x000fc60000000000 */
[----:B------:R-:W-:Y:S05]  /*a630*/  BRA.DIV UR4, `(.L_x_77) ;  /* 0x0000002604587947 */ /* 0x000fea000b800000 */
[----:B------:R-:W-:-:S13]  /*a640*/  ELECT P6, URZ, PT ;  /* 0x00000000003f782f */ /* 0x000fda00038c0000 */
.L_x_153:
[----:B------:R-:W-:Y:S05]  /*a650*/  @!P6 BRA `(.L_x_76) ;  /* 0x000000000078e947 */ /* 0x000fea0003800000 */
[----:B------:R-:W-:-:S06]  /*a660*/  ULOP3.LUT UR4, UR42, 0x2, URZ, 0xfc, !UPT ;  /* 0x000000022a047892 */ /* 0x000fcc000f8efc3f */
[----:B0-----:R-:W-:-:S05]  /*a670*/  IMAD.U32 R0, RZ, RZ, UR4 ;  /* 0x00000004ff007e24 */ /* 0x001fca000f8e00ff */
[----:B------:R-:W-:-:S13]  /*a680*/  ISETP.NE.AND P0, PT, R0, 0x3, PT ;  /* 0x000000030000780c */ /* 0x000fda0003f05270 */
[----:B------:R-:W-:Y:S05]  /*a690*/  @!P0 BRA `(.L_x_78) ;  /* 0x0000000000048947 */ /* 0x000fea0003800000 */
[----:B------:R-:W-:Y:S01]  /*a6a0*/  BPT.TRAP 0x1 ;  /* 0x000000040000795c */ /* 0x000fe20000300000 */
.L_x_78:
[----:B------:R-:W-:Y:S01]  /*a6b0*/  IMAD R3, R23, 0x8, R4 ;  /* 0x0000000817037824 */ /* 0x000fe200078e0204 */
[----:B------:R-:W-:Y:S01]  /*a6c0*/  SHF.L.U32 R2, R25, 0x1f, RZ ;  /* 0x0000001f19027819 */ /* 0x000fe200000006ff */
[----:B------:R-:W-:-:S03]  /*a6d0*/  VIADD R23, R23, 0x1 ;  /* 0x0000000117177836 */ /* 0x000fc60000000000 */
[----:B------:R-:W0:Y:S02]  /*a6e0*/  SYNCS.PHASECHK.TRANS64.TRYWAIT P1, [R3+URZ+0x2d840], R2 ;  /* 0x02d84002030075a7 */ /* 0x000e24000802017f */
[----:B------:R-:W-:-:S04]  /*a6f0*/  ISETP.NE.AND P2, PT, R23, 0x2, PT ;  /* 0x000000021700780c */ /* 0x000fc80003f45270 */
[----:B------:R-:W-:Y:S01]  /*a700*/  SEL R0, RZ, 0x1, P2 ;  /* 0x00000001ff007807 */ /* 0x000fe20001000000 */
[----:B0-----:R-:W-:Y:S08]  /*a710*/  @!P1 BRA `(.L_x_79) ;  /* 0x0000002400409947 */ /* 0x001ff00003800000 */
.L_x_154:
[----:B------:R-:W-:Y:S02]  /*a720*/  SEL R23, R23, RZ, P2 ;  /* 0x000000ff17177207 */ /* 0x000fe40001000000 */
[----:B------:R-:W-:Y:S01]  /*a730*/  LOP3.LUT R0, R25, R0, RZ, 0x3c, !PT ;  /* 0x0000000019007212 */ /* 0x000fe200078e3cff */
[----:B------:R-:W-:Y:S06]  /*a740*/  @!P0 BRA `(.L_x_80) ;  /* 0x0000000000048947 */ /* 0x000fec0003800000 */
[----:B------:R-:W-:Y:S01]  /*a750*/  BPT.TRAP 0x1 ;  /* 0x000000040000795c */ /* 0x000fe20000300000 */
.L_x_80:
[----:B------:R-:W-:Y:S02]  /*a760*/  LEA R23, R23, R4, 0x3 ;  /* 0x0000000417177211 */ /* 0x000fe400078e18ff */
[----:B------:R-:W-:-:S04]  /*a770*/  SHF.L.U32 R0, R0, 0x1f, RZ ;  /* 0x0000001f00007819 */ /* 0x000fc800000006ff */
[----:B------:R-:W1:Y:S02]  /*a780*/  SYNCS.PHASECHK.TRANS64.TRYWAIT P1, [R23+URZ+0x2d840], R0 ;  /* 0x02d84000170075a7 */ /* 0x000e64000802017f */
[----:B-1----:R-:W-:Y:S05]  /*a790*/  @!P1 BRA `(.L_x_81) ;  /* 0x0000002400349947 */ /* 0x002fea0003800000 */
.L_x_155:
[----:B------:R-:W-:Y:S05]  /*a7a0*/  @!P0 BRA `(.L_x_82) ;  /* 0x0000000000048947 */ /* 0x000fea0003800000 */
[----:B------:R-:W-:Y:S01]  /*a7b0*/  BPT.TRAP 0x1 ;  /* 0x000000040000795c */ /* 0x000fe20000300000 */
.L_x_82:
[----:B------:R-:W2:Y:S02]  /*a7c0*/  SYNCS.PHASECHK.TRANS64.TRYWAIT P1, [R3+URZ+0x2d860], R2 ;  /* 0x02d86002030075a7 */ /* 0x000ea4000802017f */
[----:B--2---:R-:W-:Y:S05]  /*a7d0*/  @!P1 BRA `(.L_x_83) ;  /* 0x0000002400389947 */ /* 0x004fea0003800000 */
.L_x_156:
[----:B------:R-:W-:Y:S05]  /*a7e0*/  @!P0 BRA `(.L_x_84) ;  /* 0x0000000000048947 */ /* 0x000fea0003800000 */
[----:B------:R-:W-:Y:S01]  /*a7f0*/  BPT.TRAP 0x1 ;  /* 0x000000040000795c */ /* 0x000fe20000300000 */
.L_x_84:
[----:B---3--:R3:W4:Y:S02]  /*a800*/  SYNCS.PHASECHK.TRANS64.TRYWAIT P0, [R23+URZ+0x2d860], R0 ;  /* 0x02d86000170075a7 */ /* 0x008724000800017f */
[----:B----4-:R-:W-:Y:S05]  /*a810*/  @!P0 NANOSLEEP.SYNCS 0x989680 ;  /* 0x009896800000895d */ /* 0x010fea0003900000 */
[----:B------:R-:W4:Y:S02]  /*a820*/  @!P0 SYNCS.PHASECHK.TRANS64 P0, [R23+URZ+0x2d860], R0 ;  /* 0x02d86000170085a7 */ /* 0x000f24000800007f */
[----:B----4-:R-:W-:Y:S05]  /*a830*/  @!P0 BRA `(.L_x_84) ;  /* 0xfffffffc00f08947 */ /* 0x010fea000383ffff */
.L_x_76:
[----:B------:R-:W-:Y:S05]  /*a840*/  BSYNC B0 ;  /* 0x0000000000007941 */ /* 0x000fea0003800000 */
.L_x_75:
[----:B------:R-:W-:Y:S05]  /*a850*/  EXIT ;  /* 0x000000000000794d */ /* 0x000fea0003800000 */
.L_x_8:
[----:B0-----:R-:W-:-:S04]  /*a860*/  IMAD.U32 R3, RZ, RZ, UR40 ;  /* 0x00000028ff037e24 */ /* 0x001fc8000f8e00ff */
[----:B------:R0:W1:Y:S03]  /*a870*/  SYNCS.PHASECHK.TRANS64.TRYWAIT P1, [R3+URZ+0x2d800], R0 ;  /* 0x02d80000030075a7 */ /* 0x000066000802017f */
[----:B-1----:R-:W-:Y:S05]  /*a880*/  @!P1 NANOSLEEP.SYNCS 0x989680 ;  /* 0x009896800000995d */ /* 0x002fea0003900000 */
[----:B------:R-:W1:Y:S02]  /*a890*/  @!P1 SYNCS.PHASECHK.TRANS64 P1, [R3+URZ+0x2d800], R0 ;  /* 0x02d80000030095a7 */ /* 0x000e64000802007f */
[----:B-1----:R-:W-:Y:S05]  /*a8a0*/  @!P1 BRA `(.L_x_8) ;  /* 0xfffffffc00ec9947 */ /* 0x002fea000383ffff */
[----:B------:R-:W-:Y:S05]  /*a8b0*/  BRA `(.L_x_85) ;  /* 0xffffff6800547947 */ /* 0x000fea000383ffff */
.L_x_12:
[----:B-1----:R1:W2:Y:S02]  /*a8c0*/  SYNCS.PHASECHK.TRANS64.TRYWAIT P1, [R4+URZ+0x2d830], R3 ;  /* 0x02d83003040075a7 */ /* 0x0022a4000802017f */
[----:B--2---:R-:W-:Y:S05]  /*a8d0*/  @!P1 NANOSLEEP.SYNCS 0x989680 ;  /* 0x009896800000995d */ /* 0x004fea0003900000 */
[----:B------:R-:W2:Y:S02]  /*a8e0*/  @!P1 SYNCS.PHASECHK.TRANS64 P1, [R4+URZ+0x2d830], R3 ;  /* 0x02d83003040095a7 */ /* 0x000ea4000802007f */
[----:B--2---:R-:W-:Y:S05]  /*a8f0*/  @!P1 BRA `(.L_x_12) ;  /* 0xfffffffc00f09947 */ /* 0x004fea000383ffff */
[----:B------:R-:W-:Y:S05]  /*a900*/  BRA `(.L_x_11) ;  /* 0xffffff6800747947 */ /* 0x000fea000383ffff */
.L_x_18:
[----:B--2---:R-:W-:-:S04]  /*a910*/  IMAD.U32 R3, RZ, RZ, UR6 ;  /* 0x00000006ff037e24 */ /* 0x004fc8000f8e00ff */
[----:B------:R2:W3:Y:S03]  /*a920*/  SYNCS.PHASECHK.TRANS64.TRYWAIT P1, [R3+URZ+0x2d830], R0 ;  /* 0x02d83000030075a7 */ /* 0x0004e6000802017f */
[----:B---3--:R-:W-:Y:S05]  /*a930*/  @!P1 NANOSLEEP.SYNCS 0x989680 ;  /* 0x009896800000995d */ /* 0x008fea0003900000 */
[----:B------:R-:W3:Y:S02]  /*a940*/  @!P1 SYNCS.PHASECHK.TRANS64 P1, [R3+URZ+0x2d830], R0 ;  /* 0x02d83000030095a7 */ /* 0x000ee4000802007f */
[----:B---3--:R-:W-:Y:S05]  /*a950*/  @!P1 BRA `(.L_x_18) ;  /* 0xfffffffc00ec9947 */ /* 0x008fea000383ffff */
[----:B------:R-:W-:Y:S05]  /*a960*/  BRA `(.L_x_15) ;  /* 0xffffff8c00647947 */ /* 0x000fea000383ffff */
.L_x_22:
[----:B-1----:R-:W-:-:S04]  /*a970*/  IMAD.U32 R3, RZ, RZ, UR6 ;  /* 0x00000006ff037e24 */ /* 0x002fc8000f8e00ff */
[----:B------:R1:W2:Y:S03]  /*a980*/  SYNCS.PHASECHK.TRANS64.TRYWAIT P1, [R3+URZ+0x2d850], R0 ;  /* 0x02d85000030075a7 */ /* 0x0002a6000802017f */
[----:B--2---:R-:W-:Y:S05]  /*a990*/  @!P1 NANOSLEEP.SYNCS 0x989680 ;  /* 0x009896800000995d */ /* 0x004fea0003900000 */
[----:B------:R-:W2:Y:S02]  /*a9a0*/  @!P1 SYNCS.PHASECHK.TRANS64 P1, [R3+URZ+0x2d850], R0 ;  /* 0x02d85000030095a7 */ /* 0x000ea4000802007f */
[----:B--2---:R-:W-:Y:S05]  /*a9b0*/  @!P1 BRA `(.L_x_22) ;  /* 0xfffffffc00ec9947 */ /* 0x004fea000383ffff */
[----:B------:R-:W-:Y:S05]  /*a9c0*/  BRA `(.L_x_19) ;  /* 0xffffff9000107947 */ /* 0x000fea000383ffff */
.L_x_29:
[----:B--2---:R-:W-:-:S04]  /*a9d0*/  IMAD.U32 R7, RZ, RZ, UR8 ;  /* 0x00000008ff077e24 */ /* 0x004fc8000f8e00ff */
[----:B------:R2:W3:Y:S03]  /*a9e0*/  SYNCS.PHASECHK.TRANS64.TRYWAIT P1, [R7+URZ+0x2d850], R6 ;  /* 0x02d85006070075a7 */ /* 0x0004e6000802017f */
[----:B---3--:R-:W-:Y:S05]  /*a9f0*/  @!P1 NANOSLEEP.SYNCS 0x989680 ;  /* 0x009896800000995d */ /* 0x008fea0003900000 */
[----:B------:R-:W3:Y:S02]  /*aa00*/  @!P1 SYNCS.PHASECHK.TRANS64 P1, [R7+URZ+0x2d850], R6 ;  /* 0x02d85006070095a7 */ /* 0x000ee4000802007f */
[----:B---3--:R-:W-:Y:S05]  /*aa10*/  @!P1 BRA `(.L_x_29) ;  /* 0xfffffffc00ec9947 */ /* 0x008fea000383ffff */
[----:B------:R-:W-:Y:S05]  /*aa20*/  BRA `(.L_x_28) ;  /* 0xffffffac00447947 */ /* 0x000fea000383ffff */
.L_x_40:
[----:B------:R-:W1:Y:S01]  /*aa30*/  S2R R17, SR_TID.X ;  /* 0x0000000000117919 */ /* 0x000e620000002100 */
[----:B------:R-:W-:Y:S01]  /*aa40*/  BSSY B0, `(.L_x_86) ;  /* 0x000000a000007945 */ /* 0x000fe20003800000 */
[----:B------:R-:W-:Y:S02]  /*aa50*/  IMAD.MOV.U32 R12, RZ, RZ, RZ ;  /* 0x000000ffff0c7224 */ /* 0x000fe400078e00ff */
[----:B------:R-:W-:Y:S02]  /*aa60*/  IMAD.MOV.U32 R11, RZ, RZ, 0x1f ;  /* 0x0000001fff0b7424 */ /* 0x000fe400078e00ff */
[----:B------:R-:W-:Y:S01]  /*aa70*/  IMAD.MOV.U32 R15, RZ, RZ, -0x1 ;  /* 0xffffffffff0f7424 */ /* 0x000fe200078e00ff */
[----:B-1----:R-:W-:-:S04]  /*aa80*/  SHF.R.U32.HI R17, RZ, 0x5, R17 ;  /* 0x00000005ff117819 */ /* 0x002fc80000011611 */
[----:B------:R-:W-:-:S05]  /*aa90*/  LOP3.LUT R17, R17, 0x3, RZ, 0xc0, !PT ;  /* 0x0000000311117812 */ /* 0x000fca00078ec0ff */
[----:B------:R-:W-:-:S07]  /*aaa0*/  IMAD.MOV.U32 R13, RZ, RZ, R17 ;  /* 0x000000ffff0d7224 */ /* 0x000fce00078e0011 */
[----:B0-2---:R-:W-:Y:S05]  /*aab0*/  WARPSYNC.COLLECTIVE R15, `(.L_x_87) ;  /* 0x000000000f087348 */ /* 0x005fea0003c00000 */
[----:B------:R1:W3:Y:S02]  /*aac0*/  SHFL.IDX P6, R14, R13, R12, R11 ;  /* 0x0000000c0d0e7389 */ /* 0x0002e400000c000b */
[----:B0123--:R-:W-:Y:S01]  /*aad0*/  ENDCOLLECTIVE ;  /* 0x000000000000791b */ /* 0x00ffe20003800000 */
.L_x_87:
[----:B------:R-:W-:Y:S05]  /*aae0*/  BSYNC B0 ;  /* 0x0000000000007941 */ /* 0x000fea0003800000 */
.L_x_86:
[----:B------:R-:W-:Y:S05]  /*aaf0*/  BRA `(.L_x_88) ;  /* 0xffffffcc00f47947 */ /* 0x000fea000383ffff */
.L_x_43:
[----:B0-----:R0:W1:Y:S02]  /*ab00*/  SYNCS.PHASECHK.TRANS64.TRYWAIT P0, [R0+URZ+0x2d840], R2 ;  /* 0x02d84002000075a7 */ /* 0x001064000800017f */
[----:B-1----:R-:W-:Y:S05]  /*ab10*/  @!P0 NANOSLEEP.SYNCS 0x989680 ;  /* 0x009896800000895d */ /* 0x002fea0003900000 */
[----:B------:R-:W1:Y:S02]  /*ab20*/  @!P0 SYNCS.PHASECHK.TRANS64 P0, [R0+URZ+0x2d840], R2 ;  /* 0x02d84002000085a7 */ /* 0x000e64000800007f */
[----:B-1----:R-:W-:Y:S05]  /*ab30*/  @!P0 BRA `(.L_x_43) ;  /* 0xfffffffc00f08947 */ /* 0x002fea000383ffff */
[----:B------:R-:W-:Y:S05]  /*ab40*/  BRA `(.L_x_89) ;  /* 0xffffffd000e47947 */ /* 0x000fea000383ffff */
.L_x_44:
[----:B------:R-:W-:Y:S01]  /*ab50*/  BSSY B0, `(.L_x_90) ;  /* 0x0000008000007945 */ /* 0x000fe20003800000 */
[----:B------:R-:W-:Y:S02]  /*ab60*/  IMAD.MOV.U32 R13, RZ, RZ, R6 ;  /* 0x000000ffff0d7224 */ /* 0x000fe400078e0006 */
[----:B------:R-:W-:Y:S02]  /*ab70*/  IMAD.MOV.U32 R12, RZ, RZ, RZ ;  /* 0x000000ffff0c7224 */ /* 0x000fe400078e00ff */
[----:B------:R-:W-:Y:S02]  /*ab80*/  IMAD.MOV.U32 R11, RZ, RZ, 0x1c1f ;  /* 0x00001c1fff0b7424 */ /* 0x000fe400078e00ff */
[----:B------:R-:W-:-:S07]  /*ab90*/  IMAD.MOV.U32 R15, RZ, RZ, -0x1 ;  /* 0xffffffffff0f7424 */ /* 0x000fce00078e00ff */
[----:B------:R-:W-:Y:S05]  /*aba0*/  WARPSYNC.COLLECTIVE R15, `(.L_x_91) ;  /* 0x000000000f087348 */ /* 0x000fea0003c00000 */
[----:B------:R0:W1:Y:S02]  /*abb0*/  SHFL.IDX P6, R14, R13, R12, R11 ;  /* 0x0000000c0d0e7389 */ /* 0x00006400000c000b */
[----:B01----:R-:W-:Y:S01]  /*abc0*/  ENDCOLLECTIVE ;  /* 0x000000000000791b */ /* 0x003fe20003800000 */
.L_x_91:
[----:B------:R-:W-:Y:S05]  /*abd0*/  BSYNC B0 ;  /* 0x0000000000007941 */ /* 0x000fea0003800000 */
.L_x_90:
[----:B------:R-:W-:Y:S01]  /*abe0*/  IMAD.MOV.U32 R13, RZ, RZ, R5 ;  /* 0x000000ffff0d7224 */ /* 0x000fe200078e0005 */
[----:B------:R-:W-:Y:S01]  /*abf0*/  MOV R2, R14 ;  /* 0x0000000e00027202 */ /* 0x000fe20000000f00 */
[----:B------:R-:W-:Y:S01]  /*ac00*/  IMAD.MOV.U32 R12, RZ, RZ, RZ ;  /* 0x000000ffff0c7224 */ /* 0x000fe200078e00ff */
[----:B------:R-:W-:Y:S01]  /*ac10*/  ISETP.GE.AND P0, PT, R9, 0x1, PT ;  /* 0x000000010900780c */ /* 0x000fe20003f06270 */
[----:B------:R-:W-:Y:S02]  /*ac20*/  IMAD.MOV.U32 R11, RZ, RZ, 0x1c1f ;  /* 0x00001c1fff0b7424 */ /* 0x000fe400078e00ff */
[----:B------:R-:W-:-:S10]  /*ac30*/  IMAD.MOV.U32 R15, RZ, RZ, -0x1 ;  /* 0xffffffffff0f7424 */ /* 0x000fd400078e00ff */
[----:B------:R-:W-:Y:S05]  /*ac40*/  WARPSYNC.COLLECTIVE R15, `(.L_x_92) ;  /* 0x000000000f087348 */ /* 0x000fea0003c00000 */
[----:B------:R0:W1:Y:S02]  /*ac50*/  SHFL.IDX P6, R14, R13, R12, R11 ;  /* 0x0000000c0d0e7389 */ /* 0x00006400000c000b */
[----:B01----:R-:W-:Y:S01]  /*ac60*/  ENDCOLLECTIVE ;  /* 0x000000000000791b */ /* 0x003fe20003800000 */
.L_x_92:
[----:B------:R-:W-:Y:S01]  /*ac70*/  @P0 LEA R7, R4, UR37, 0x1 ;  /* 0x0000002504070c11 */ /* 0x000fe2000f8e08ff */
[----:B------:R-:W-:Y:S02]  /*ac80*/  IMAD.MOV.U32 R13, RZ, RZ, R6 ;  /* 0x000000ffff0d7224 */ /* 0x000fe400078e0006 */
[----:B------:R-:W-:Y:S02]  /*ac90*/  IMAD.MOV.U32 R12, RZ, RZ, 0x1 ;  /* 0x00000001ff0c7424 */ /* 0x000fe400078e00ff */
[----:B------:R-:W-:-:S07]  /*aca0*/  IMAD.MOV.U32 R3, RZ, RZ, R14 ;  /* 0x000000ffff037224 */ /* 0x000fce00078e000e */
[----:B------:R-:W-:Y:S05]  /*acb0*/  WARPSYNC.COLLECTIVE R15, `(.L_x_93) ;  /* 0x000000000f087348 */ /* 0x000fea0003c00000 */
[----:B------:R0:W1:Y:S02]  /*acc0*/  SHFL.IDX P6, R14, R13, R12, R11 ;  /* 0x0000000c0d0e7389 */ /* 0x00006400000c000b */
[----:B01----:R-:W-:Y:S01]  /*acd0*/  ENDCOLLECTIVE ;  /* 0x000000000000791b */ /* 0x003fe20003800000 */
.L_x_93:
[----:B------:R-:W-:-:S05]  /*ace0*/  @P0 LEA R3, P1, R8, R3, 0x1 ;  /* 0x0000000308030211 */ /* 0x000fca00078208ff */
[----:B------:R-:W-:-:S05]  /*acf0*/  @P0 IMAD.X R2, RZ, RZ, R2, P1 ;  /* 0x000000ffff020224 */ /* 0x000fca00008e0602 */
[----:B------:R-:W-:Y:S01]  /*ad00*/  @P0 LOP3.LUT R3, R3, R2, RZ, 0x3c, !PT ;  /* 0x0000000203030212 */ /* 0x000fe200078e3cff */
[----:B------:R-:W-:-:S03]  /*ad10*/  IMAD.MOV.U32 R13, RZ, RZ, R5 ;  /* 0x000000ffff0d7224 */ /* 0x000fc600078e0005 */
[----:B------:R-:W-:-:S04]  /*ad20*/  @P0 LOP3.LUT R2, R3, R2, RZ, 0x3c, !PT ;  /* 0x0000000203020212 */ /* 0x000fc800078e3cff */
[----:B------:R-:W-:-:S05]  /*ad30*/  @P0 LOP3.LUT R3, R3, R2, RZ, 0x3c, !PT ;  /* 0x0000000203030212 */ /* 0x000fca00078e3cff */
[----:B------:R-:W-:Y:S01]  /*ad40*/  @!PT LDS RZ, [RZ] ;  /* 0x00000000fffff984 */ /* 0x000fe20000000800 */
[----:B------:R-:W-:Y:S01]  /*ad50*/  @!PT LDS RZ, [RZ] ;  /* 0x00000000fffff984 */ /* 0x000fe20000000800 */
[----:B------:R-:W-:Y:S01]  /*ad60*/  @!PT LDS RZ, [RZ] ;  /* 0x00000000fffff984 */ /* 0x000fe20000000800 */
[----:B------:R-:W-:Y:S04]  /*ad70*/  @P0 LDGSTS.E.BYPASS.LTC128B.128 [R7+0x15400], desc[UR48][R2.64], !P4 ;  /* 0x1540000002070fae */ /* 0x000fe8000e101d70 */
[----:B------:R-:W-:Y:S04]  /*ad80*/  @P0 LDGSTS.E.BYPASS.LTC128B.128 [R7+0x17400], desc[UR48][R2.64+0x40], !P3 ;  /* 0x1740004002070fae */ /* 0x000fe8000d901d70 */
[----:B------:R0:W-:Y:S01]  /*ad90*/  @P0 LDGSTS.E.BYPASS.LTC128B.128 [R7+0x19400], desc[UR48][R2.64+0x80], !P2 ;  /* 0x1940008002070fae */ /* 0x0001e2000d101d70 */
[----:B------:R-:W-:Y:S01]  /*ada0*/  ISETP.GE.AND P0, PT, R9, 0x21, PT ;  /* 0x000000210900780c */ /* 0x000fe20003f06270 */
[----:B0-----:R-:W-:-:S12]  /*adb0*/  IMAD.MOV.U32 R2, RZ, RZ, R14 ;  /* 0x000000ffff027224 */ /* 0x001fd800078e000e */
[----:B------:R-:W-:Y:S05]  /*adc0*/  WARPSYNC.COLLECTIVE R15, `(.L_x_94) ;  /* 0x000000000f087348 */ /* 0x000fea0003c00000 */
[----:B------:R0:W1:Y:S02]  /*add0*/  SHFL.IDX P6, R14, R13, R12, R11 ;  /* 0x0000000c0d0e7389 */ /* 0x00006400000c000b */
[----:B01----:R-:W-:Y:S01]  /*ade0*/  ENDCOLLECTIVE ;  /* 0x000000000000791b */ /* 0x003fe20003800000 */
.L_x_94:
[----:B------:R-:W-:Y:S02]  /*adf0*/  @P0 LEA R7, R4, UR37, 0x1 ;  /* 0x0000002504070c11 */ /* 0x000fe4000f8e08ff */
[----:B------:R-:W-:Y:S01]  /*ae00*/  MOV R13, R6 ;  /* 0x00000006000d7202 */ /* 0x000fe20000000f00 */
[----:B------:R-:W-:Y:S02]  /*ae10*/  IMAD.MOV.U32 R12, RZ, RZ, 0x2 ;  /* 0x00000002ff0c7424 */ /* 0x000fe400078e00ff */
[----:B------:R-:W-:-:S07]  /*ae20*/  IMAD.MOV.U32 R3, RZ, RZ, R14 ;  /* 0x000000ffff037224 */ /* 0x000fce00078e000e */
[----:B------:R-:W-:Y:S05]  /*ae30*/  WARPSYNC.COLLECTIVE R15, `(.L_x_95) ;  /* 0x000000000f087348 */ /* 0x000fea0003c00000 */
[----:B------:R0:W1:Y:S02]  /*ae40*/  SHFL.IDX P6, R14, R13, R12, R11 ;  /* 0x0000000c0d0e7389 */ /* 0x00006400000c000b */
[----:B01----:R-:W-:Y:S01]  /*ae50*/  ENDCOLLECTIVE ;  /* 0x000000000000791b */ /* 0x003fe20003800000 */
.L_x_95:
        /* <DEDUP_REMOVED lines=17> */
.L_x_96:
[----:B------:R-:W-:Y:S01]  /*af70*/  @P0 LEA R7, R4, UR37, 0x1 ;  /* 0x0000002504070c11 */ /* 0x000fe2000f8e08ff */
[----:B------:R-:W-:Y:S02]  /*af80*/  IMAD.MOV.U32 R13, RZ, RZ, R6 ;  /* 0x000000ffff0d7224 */ /* 0x000fe400078e0006 */
[----:B------:R-:W-:Y:S02]  /*af90*/  IMAD.MOV.U32 R12, RZ, RZ, 0x3 ;  /* 0x00000003ff0c7424 */ /* 0x000fe400078e00ff */
[----:B------:R-:W-:-:S07]  /*afa0*/  IMAD.MOV.U32 R3, RZ, RZ, R14 ;  /* 0x000000ffff037224 */ /* 0x000fce00078e000e */
[----:B------:R-:W-:Y:S05]  /*afb0*/  WARPSYNC.COLLECTIVE R15, `(.L_x_97) ;  /* 0x000000000f087348 */ /* 0x000fea0003c00000 */
[----:B------:R0:W1:Y:S02]  /*afc0*/  SHFL.IDX P6, R14, R13, R12, R11 ;  /* 0x0000000c0d0e7389 */ /* 0x00006400000c000b */
[----:B01----:R-:W-:Y:S01]  /*afd0*/  ENDCOLLECTIVE ;  /* 0x000000000000791b */ /* 0x003fe20003800000 */
.L_x_97:
[----:B------:R-:W-:-:S05]  /*afe0*/  @P0 LEA R3, P1, R8, R3, 0x1 ;  /* 0x0000000308030211 */ /* 0x000fca00078208ff */
[----:B------:R-:W-:-:S05]  /*aff0*/  @P0 IMAD.X R2, RZ, RZ, R2, P1 ;  /* 0x000000ffff020224 */ /* 0x000fca00008e0602 */
[----:B------:R-:W-:Y:S01]  /*b000*/  @P0 LOP3.LUT R3, R3, R2, RZ, 0x3c, !PT ;  /* 0x0000000203030212 */ /* 0x000fe200078e3cff */
[----:B------:R-:W-:-:S03]  /*b010*/  IMAD.MOV.U32 R13, RZ, RZ, R5 ;  /* 0x000000ffff0d7224 */ /* 0x000fc600078e0005 */
[----:B------:R-:W-:-:S04]  /*b020*/  @P0 LOP3.LUT R2, R3, R2, RZ, 0x3c, !PT ;  /* 0x0000000203020212 */ /* 0x000fc800078e3cff */
[----:B------:R-:W-:Y:S01]  /*b030*/  @P0 LOP3.LUT R3, R3, R2, RZ, 0x3c, !PT ;  /* 0x0000000203030212 */ /* 0x000fe200078e3cff */
[----:B------:R-:W-:-:S04]  /*b040*/  IMAD.MOV.U32 R6, RZ, RZ, R14 ;  /* 0x000000ffff067224 */ /* 0x000fc800078e000e */
[----:B------:R-:W-:Y:S01]  /*b050*/  @!PT LDS RZ, [RZ] ;  /* 0x00000000fffff984 */ /* 0x000fe20000000800 */
[----:B------:R-:W-:Y:S01]  /*b060*/  @!PT LDS RZ, [RZ] ;  /* 0x00000000fffff984 */ /* 0x000fe20000000800 */
[----:B------:R-:W-:Y:S01]  /*b070*/  @!PT LDS RZ, [RZ] ;  /* 0x00000000fffff984 */ /* 0x000fe20000000800 */
[----:B------:R0:W-:Y:S04]  /*b080*/  @P0 LDGSTS.E.BYPASS.LTC128B.128 [R7+0x16400], desc[UR48][R2.64], !P4 ;  /* 0x1640000002070fae */ /* 0x0001e8000e101d70 */
[----:B------:R0:W-:Y:S04]  /*b090*/  @P0 LDGSTS.E.BYPASS.LTC128B.128 [R7+0x18400], desc[UR48][R2.64+0x40], !P3 ;  /* 0x1840004002070fae */ /* 0x0001e8000d901d70 */
[----:B------:R0:W-:Y:S02]  /*b0a0*/  @P0 LDGSTS.E.BYPASS.LTC128B.128 [R7+0x1a400], desc[UR48][R2.64+0x80], !P2 ;  /* 0x1a40008002070fae */ /* 0x0001e4000d101d70 */
[----:B0-----:R-:W-:Y:S05]  /*b0b0*/  WARPSYNC.COLLECTIVE R15, `(.L_x_98) ;  /* 0x000000000f087348 */ /* 0x001fea0003c00000 */
[----:B------:R1:W2:Y:S02]  /*b0c0*/  SHFL.IDX P6, R14, R13, R12, R11 ;  /* 0x0000000c0d0e7389 */ /* 0x0002a400000c000b */
[----:B012---:R-:W-:Y:S01]  /*b0d0*/  ENDCOLLECTIVE ;  /* 0x000000000000791b */ /* 0x007fe20003800000 */
.L_x_98:
[----:B------:R-:W-:Y:S05]  /*b0e0*/  BRA `(.L_x_99) ;  /* 0xffffffd000987947 */ /* 0x000fea000383ffff */
.L_x_48:
[----:B------:R-:W-:Y:S01]  /*b0f0*/  IMAD.MOV.U32 R13, RZ, RZ, R4 ;  /* 0x000000ffff0d7224 */ /* 0x000fe200078e0004 */
[----:B------:R-:W-:Y:S01]  /*b100*/  MOV R15, 0xffffffff ;  /* 0xffffffff000f7802 */ /* 0x000fe20000000f00 */
[----:B------:R-:W-:Y:S02]  /*b110*/  IMAD.MOV.U32 R12, RZ, RZ, RZ ;  /* 0x000000ffff0c7224 */ /* 0x000fe400078e00ff */
[----:B------:R-:W-:Y:S02]  /*b120*/  IMAD.MOV.U32 R11, RZ, RZ, 0x1c1f ;  /* 0x00001c1fff0b7424 */ /* 0x000fe400078e00ff */
[----:B------:R-:W-:-:S07]  /*b130*/  IMAD R5, R6, 0xc0, R21 ;  /* 0x000000c006057824 */ /* 0x000fce00078e0215 */
[----:B------:R-:W-:Y:S05]  /*b140*/  WARPSYNC.COLLECTIVE R15, `(.L_x_100) ;  /* 0x000000000f087348 */ /* 0x000fea0003c00000 */
[----:B------:R0:W1:Y:S02]  /*b150*/  SHFL.IDX P6, R14, R13, R12, R11 ;  /* 0x0000000c0d0e7389 */ /* 0x00006400000c000b */
[----:B01----:R-:W-:Y:S01]  /*b160*/  ENDCOLLECTIVE ;  /* 0x000000000000791b */ /* 0x003fe20003800000 */
.L_x_100:
[C---:B------:R-:W-:Y:S01]  /*b170*/  VIADD R6, R5.reuse, 0x20 ;  /* 0x0000002005067836 */ /* 0x040fe20000000000 */
[----:B------:R-:W-:Y:S01]  /*b180*/  ISETP.GE.AND P0, PT, R5, UR38, PT ;  /* 0x0000002605007c0c */ /* 0x000fe2000bf06270 */
[----:B------:R-:W-:Y:S02]  /*b190*/  IMAD.MOV.U32 R13, RZ, RZ, R0 ;  /* 0x000000ffff0d7224 */ /* 0x000fe400078e0000 */
[----:B------:R-:W-:-:S10]  /*b1a0*/  IMAD.MOV.U32 R2, RZ, RZ, R14 ;  /* 0x000000ffff027224 */ /* 0x000fd400078e000e */
[----:B------:R-:W-:Y:S05]  /*b1b0*/  WARPSYNC.COLLECTIVE R15, `(.L_x_101) ;  /* 0x000000000f087348 */ /* 0x000fea0003c00000 */
[----:B------:R0:W1:Y:S02]  /*b1c0*/  SHFL.IDX P6, R14, R13, R12, R11 ;  /* 0x0000000c0d0e7389 */ /* 0x00006400000c000b */
[----:B01----:R-:W-:Y:S01]  /*b1d0*/  ENDCOLLECTIVE ;  /* 0x000000000000791b */ /* 0x003fe20003800000 */
.L_x_101:
[----:B------:R-:W-:Y:S02]  /*b1e0*/  IMAD.MOV.U32 R13, RZ, RZ, R4 ;  /* 0x000000ffff0d7224 */ /* 0x000fe400078e0004 */
[----:B------:R-:W-:Y:S02]  /*b1f0*/  IMAD.MOV.U32 R12, RZ, RZ, 0x1 ;  /* 0x00000001ff0c7424 */ /* 0x000fe400078e00ff */
[----:B------:R-:W-:-:S07]  /*b200*/  IMAD.MOV.U32 R3, RZ, RZ, R14 ;  /* 0x000000ffff037224 */ /* 0x000fce00078e000e */
[----:B------:R-:W-:Y:S05]  /*b210*/  WARPSYNC.COLLECTIVE R15, `(.L_x_102) ;  /* 0x000000000f087348 */ /* 0x000fea0003c00000 */
[----:B------:R0:W1:Y:S02]  /*b220*/  SHFL.IDX P6, R14, R13, R12, R11 ;  /* 0x0000000c0d0e7389 */ /* 0x00006400000c000b */
[----:B01----:R-:W-:Y:S01]  /*b230*/  ENDCOLLECTIVE ;  /* 0x000000000000791b */ /* 0x003fe20003800000 */
.L_x_102:
[----:B------:R-:W-:-:S05]  /*b240*/  @!P0 LEA R3, P1, R20, R3, 0x1 ;  /* 0x0000000314038211 */ /* 0x000fca00078208ff */
[----:B------:R-:W-:-:S05]  /*b250*/  @!P0 IMAD.X R2, RZ, RZ, R2, P1 ;  /* 0x000000ffff028224 */ /* 0x000fca00008e0602 */
[----:B------:R-:W-:Y:S01]  /*b260*/  @!P0 LOP3.LUT R3, R3, R2, RZ, 0x3c, !PT ;  /* 0x0000000203038212 */ /* 0x000fe200078e3cff */
[----:B------:R-:W-:-:S03]  /*b270*/  IMAD.MOV.U32 R13, RZ, RZ, R0 ;  /* 0x000000ffff0d7224 */ /* 0x000fc600078e0000 */
[----:B------:R-:W-:-:S04]  /*b280*/  @!P0 LOP3.LUT R2, R3, R2, RZ, 0x3c, !PT ;  /* 0x0000000203028212 */ /* 0x000fc800078e3cff */
[----:B------:R-:W-:-:S05]  /*b290*/  @!P0 LOP3.LUT R3, R3, R2, RZ, 0x3c, !PT ;  /* 0x0000000203038212 */ /* 0x000fca00078e3cff */
[----:B------:R-:W-:Y:S01]  /*b2a0*/  @!PT LDS RZ, [RZ] ;  /* 0x00000000fffff984 */ /* 0x000fe20000000800 */
[----:B------:R-:W-:Y:S01]  /*b2b0*/  @!PT LDS RZ, [RZ] ;  /* 0x00000000fffff984 */ /* 0x000fe20000000800 */
[----:B------:R-:W-:Y:S01]  /*b2c0*/  @!PT LDS RZ, [RZ] ;  /* 0x00000000fffff984 */ /* 0x000fe20000000800 */
[----:B------:R-:W-:Y:S04]  /*b2d0*/  @!P0 LDGSTS.E.BYPASS.LTC128B.128 [R19+0xc400], desc[UR48][R2.64], !P3 ;  /* 0x0c40000002138fae */ /* 0x000fe8000d901d70 */
[----:B------:R-:W-:Y:S04]  /*b2e0*/  @!P0 LDGSTS.E.BYPASS.LTC128B.128 [R19+0xf400], desc[UR48][R2.64+0x40], !P4 ;  /* 0x0f40004002138fae */ /* 0x000fe8000e101d70 */
[----:B------:R0:W-:Y:S01]  /*b2f0*/  @!P0 LDGSTS.E.BYPASS.LTC128B.128 [R19+0x12400], desc[UR48][R2.64+0x80], !P5 ;  /* 0x1240008002138fae */ /* 0x0001e2000e901d70 */
[----:B------:R-:W-:Y:S01]  /*b300*/  ISETP.GE.AND P0, PT, R6, UR38, PT ;  /* 0x0000002606007c0c */ /* 0x000fe2000bf06270 */
[----:B------:R-:W-:-:S02]  /*b310*/  VIADD R6, R5, 0x40 ;  /* 0x0000004005067836 */ /* 0x000fc40000000000 */
[----:B0-----:R-:W-:-:S10]  /*b320*/  IMAD.MOV.U32 R2, RZ, RZ, R14 ;  /* 0x000000ffff027224 */ /* 0x001fd400078e000e */
[----:B------:R-:W-:Y:S05]  /*b330*/  WARPSYNC.COLLECTIVE R15, `(.L_x_103) ;  /* 0x000000000f087348 */ /* 0x000fea0003c00000 */
[----:B------:R0:W1:Y:S02]  /*b340*/  SHFL.IDX P6, R14, R13, R12, R11 ;  /* 0x0000000c0d0e7389 */ /* 0x00006400000c000b */
[----:B01----:R-:W-:Y:S01]  /*b350*/  ENDCOLLECTIVE ;  /* 0x000000000000791b */ /* 0x003fe20003800000 */
.L_x_103:
[----:B------:R-:W-:Y:S01]  /*b360*/  MOV R13, R4 ;  /* 0x00000004000d7202 */ /* 0x000fe20000000f00 */
[----:B------:R-:W-:Y:S02]  /*b370*/  IMAD.MOV.U32 R12, RZ, RZ, 0x2 ;  /* 0x00000002ff0c7424 */ /* 0x000fe400078e00ff */
[----:B------:R-:W-:-:S07]  /*b380*/  IMAD.MOV.U32 R3, RZ, RZ, R14 ;  /* 0x000000ffff037224 */ /* 0x000fce00078e000e */
[----:B------:R-:W-:Y:S05]  /*b390*/  WARPSYNC.COLLECTIVE R15, `(.L_x_104) ;  /* 0x000000000f087348 */ /* 0x000fea0003c00000 */
[----:B------:R0:W1:Y:S02]  /*b3a0*/  SHFL.IDX P6, R14, R13, R12, R11 ;  /* 0x0000000c0d0e7389 */ /* 0x00006400000c000b */
[----:B01----:R-:W-:Y:S01]  /*b3b0*/  ENDCOLLECTIVE ;  /* 0x000000000000791b */ /* 0x003fe20003800000 */
.L_x_104:
        /* <DEDUP_REMOVED lines=13> */
[----:B0-----:R-:W-:-:S12]  /*b490*/  IMAD.MOV.U32 R2, RZ, RZ, R14 ;  /* 0x000000ffff027224 */ /* 0x001fd800078e000e */
[----:B------:R-:W-:Y:S05]  /*b4a0*/  WARPSYNC.COLLECTIVE R15, `(.L_x_105) ;  /* 0x000000000f087348 */ /* 0x000fea0003c00000 */
[----:B------:R0:W1:Y:S02]  /*b4b0*/  SHFL.IDX P6, R14, R13, R12, R11 ;  /* 0x0000000c0d0e7389 */ /* 0x00006400000c000b */
[----:B01----:R-:W-:Y:S01]  /*b4c0*/  ENDCOLLECTIVE ;  /* 0x000000000000791b */ /* 0x003fe20003800000 */
.L_x_105:
[----:B------:R-:W-:Y:S02]  /*b4d0*/  IMAD.MOV.U32 R13, RZ, RZ, R4 ;  /* 0x000000ffff0d7224 */ /* 0x000fe400078e0004 */
[----:B------:R-:W-:Y:S02]  /*b4e0*/  IMAD.MOV.U32 R12, RZ, RZ, 0x3 ;  /* 0x00000003ff0c7424 */ /* 0x000fe400078e00ff */
[----:B------:R-:W-:-:S07]  /*b4f0*/  IMAD.MOV.U32 R3, RZ, RZ, R14 ;  /* 0x000000ffff037224 */ /* 0x000fce00078e000e */
[----:B------:R-:W-:Y:S05]  /*b500*/  WARPSYNC.COLLECTIVE R15, `(.L_x_106) ;  /* 0x000000000f087348 */ /* 0x000fea0003c00000 */
[----:B------:R0:W1:Y:S02]  /*b510*/  SHFL.IDX P6, R14, R13, R12, R11 ;  /* 0x0000000c0d0e7389 */ /* 0x00006400000c000b */
[----:B01----:R-:W-:Y:S01]  /*b520*/  ENDCOLLECTIVE ;  /* 0x000000000000791b */ /* 0x003fe20003800000 */
.L_x_106:
[----:B------:R-:W-:-:S05]  /*b530*/  @!P0 LEA R3, P1, R20, R3, 0x1 ;  /* 0x0000000314038211 */ /* 0x000fca00078208ff */
[----:B------:R-:W-:-:S05]  /*b540*/  @!P0 IMAD.X R2, RZ, RZ, R2, P1 ;  /* 0x000000ffff028224 */ /* 0x000fca00008e0602 */
[-C--:B------:R-:W-:Y:S01]  /*b550*/  @!P0 LOP3.LUT R3, R3, R2.reuse, RZ, 0x3c, !PT ;  /* 0x0000000203038212 */ /* 0x080fe200078e3cff */
[----:B------:R-:W-:Y:S02]  /*b560*/  IMAD.MOV.U32 R13, RZ, RZ, R0 ;  /* 0x000000ffff0d7224 */ /* 0x000fe400078e0000 */
[----:B------:R-:W-:Y:S01]  /*b570*/  VIADD R0, R5, 0x60 ;  /* 0x0000006005007836 */ /* 0x000fe20000000000 */
[----:B------:R-:W-:-:S04]  /*b580*/  @!P0 LOP3.LUT R2, R3, R2, RZ, 0x3c, !PT ;  /* 0x0000000203028212 */ /* 0x000fc800078e3cff */
[----:B------:R-:W-:Y:S01]  /*b590*/  @!P0 LOP3.LUT R3, R3, R2, RZ, 0x3c, !PT ;  /* 0x0000000203038212 */ /* 0x000fe200078e3cff */
[----:B------:R-:W-:-:S07]  /*b5a0*/  IMAD.MOV.U32 R4, RZ, RZ, R14 ;  /* 0x000000ffff047224 */ /* 0x000fce00078e000e */
[----:B------:R-:W-:Y:S05]  /*b5b0*/  WARPSYNC.COLLECTIVE R15, `(.L_x_107) ;  /* 0x000000000f087348 */ /* 0x000fea0003c00000 */
[----:B------:R0:W1:Y:S02]  /*b5c0*/  SHFL.IDX P6, R14, R13, R12, R11 ;  /* 0x0000000c0d0e7389 */ /* 0x00006400000c000b */
[----:B01----:R-:W-:Y:S01]  /*b5d0*/  ENDCOLLECTIVE ;  /* 0x000000000000791b */ /* 0x003fe20003800000 */
.L_x_107:
[----:B------:R-:W-:Y:S01]  /*b5e0*/  @!PT LDS RZ, [RZ] ;  /* 0x00000000fffff984 */ /* 0x000fe20000000800 */
[----:B------:R-:W-:Y:S01]  /*b5f0*/  @!PT LDS RZ, [RZ] ;  /* 0x00000000fffff984 */ /* 0x000fe20000000800 */
[----:B------:R-:W-:Y:S01]  /*b600*/  @!PT LDS RZ, [RZ] ;  /* 0x00000000fffff984 */ /* 0x000fe20000000800 */
[----:B------:R-:W-:Y:S04]  /*b610*/  @!P0 LDGSTS.E.BYPASS.LTC128B.128 [R19+0xd400], desc[UR48][R2.64], !P3 ;  /* 0x0d40000002138fae */ /* 0x000fe8000d901d70 */
[----:B------:R-:W-:Y:S04]  /*b620*/  @!P0 LDGSTS.E.BYPASS.LTC128B.128 [R19+0x10400], desc[UR48][R2.64+0x40], !P4 ;  /* 0x1040004002138fae */ /* 0x000fe8000e101d70 */
[----:B------:R0:W-:Y:S01]  /*b630*/  @!P0 LDGSTS.E.BYPASS.LTC128B.128 [R19+0x13400], desc[UR48][R2.64+0x80], !P5 ;  /* 0x1340008002138fae */ /* 0x0001e2000e901d70 */
[----:B------:R-:W-:Y:S01]  /*b640*/  ISETP.GE.AND P0, PT, R0, UR38, PT ;  /* 0x0000002600007c0c */ /* 0x000fe2000bf06270 */
[----:B------:R-:W-:-:S02]  /*b650*/  IMAD.MOV.U32 R13, RZ, RZ, R7 ;  /* 0x000000ffff0d7224 */ /* 0x000fc400078e0007 */
[----:B------:R-:W-:Y:S02]  /*b660*/  IMAD.MOV.U32 R12, RZ, RZ, RZ ;  /* 0x000000ffff0c7224 */ /* 0x000fe400078e00ff */
[----:B------:R-:W-:-:S08]  /*b670*/  VIADD R0, R5, 0x80 ;  /* 0x0000008005007836 */ /* 0x000fd00000000000 */
[----:B------:R-:W-:-:S05]  /*b680*/  @!P0 LEA R14, P1, R20, R14, 0x1 ;  /* 0x0000000e140e8211 */ /* 0x000fca00078208ff */
[----:B0-----:R-:W-:-:S08]  /*b690*/  @!P0 IMAD.MOV.U32 R2, RZ, RZ, R14 ;  /* 0x000000ffff028224 */ /* 0x001fd000078e000e */
[----:B------:R-:W-:Y:S05]  /*b6a0*/  WARPSYNC.COLLECTIVE R15, `(.L_x_108) ;  /* 0x000000000f087348 */ /* 0x000fea0003c00000 */
[----:B------:R0:W1:Y:S02]  /*b6b0*/  SHFL.IDX P6, R14, R13, R12, R11 ;  /* 0x0000000c0d0e7389 */ /* 0x00006400000c000b */
[----:B01----:R-:W-:Y:S01]  /*b6c0*/  ENDCOLLECTIVE ;  /* 0x000000000000791b */ /* 0x003fe20003800000 */
.L_x_108:
[----:B------:R-:W-:-:S05]  /*b6d0*/  @!P0 IMAD.X R9, RZ, RZ, R4, P1 ;  /* 0x000000ffff098224 */ /* 0x000fca00008e0604 */
[----:B------:R-:W-:-:S05]  /*b6e0*/  @!P0 MOV R3, R9 ;  /* 0x0000000900038202 */ /* 0x000fca0000000f00 */
[----:B------:R-:W-:Y:S01]  /*b6f0*/  @!PT LDS RZ, [RZ] ;  /* 0x00000000fffff984 */ /* 0x000fe20000000800 */
[----:B------:R-:W-:Y:S01]  /*b700*/  @!PT LDS RZ, [RZ] ;  /* 0x00000000fffff984 */ /* 0x000fe20000000800 */
[----:B------:R-:W-:Y:S01]  /*b710*/  @!PT LDS RZ, [RZ] ;  /* 0x00000000fffff984 */ /* 0x000fe20000000800 */
[----:B------:R0:W-:Y:S01]  /*b720*/  @!P0 LDGSTS.E.BYPASS.LTC128B.128 [R19+0xdc00], desc[UR48][R2.64], !P3 ;  /* 0x0dc0000002138fae */ /* 0x0001e2000d901d70 */
[----:B------:R-:W-:-:S03]  /*b730*/  IMAD.MOV.U32 R13, RZ, RZ, R8 ;  /* 0x000000ffff0d7224 */ /* 0x000fc600078e0008 */
[----:B------:R0:W-:Y:S04]  /*b740*/  @!P0 LDGSTS.E.BYPASS.LTC128B.128 [R19+0x10c00], desc[UR48][R2.64+0x40], !P4 ;  /* 0x10c0004002138fae */ /* 0x0001e8000e101d70 */
[----:B------:R0:W-:Y:S01]  /*b750*/  @!P0 LDGSTS.E.BYPASS.LTC128B.128 [R19+0x13c00], desc[UR48][R2.64+0x80], !P5 ;  /* 0x13c0008002138fae */ /* 0x0001e2000e901d70 */
[----:B------:R-:W-:Y:S01]  /*b760*/  ISETP.GE.AND P0, PT, R0, UR38, PT ;  /* 0x0000002600007c0c */ /* 0x000fe2000bf06270 */
[----:B------:R-:W-:-:S12]  /*b770*/  IMAD.MOV.U32 R0, RZ, RZ, R14 ;  /* 0x000000ffff007224 */ /* 0x000fd800078e000e */
[----:B0-----:R-:W-:Y:S05]  /*b780*/  WARPSYNC.COLLECTIVE R15, `(.L_x_109) ;  /* 0x000000000f087348 */ /* 0x001fea0003c00000 */
[----:B------:R1:W2:Y:S02]  /*b790*/  SHFL.IDX P6, R14, R13, R12, R11 ;  /* 0x0000000c0d0e7389 */ /* 0x0002a400000c000b */
[----:B012---:R-:W-:Y:S01]  /*b7a0*/  ENDCOLLECTIVE ;  /* 0x000000000000791b */ /* 0x007fe20003800000 */
.L_x_109:
[----:B------:R-:W-:Y:S02]  /*b7b0*/  IMAD.MOV.U32 R13, RZ, RZ, R7 ;  /* 0x000000ffff0d7224 */ /* 0x000fe400078e0007 */
[----:B------:R-:W-:Y:S01]  /*b7c0*/  IMAD.MOV.U32 R12, RZ, RZ, 0x1 ;  /* 0x00000001ff0c7424 */ /* 0x000fe200078e00ff */
[----:B------:R-:W-:-:S05]  /*b7d0*/  @!P0 LEA R14, P1, R20, R14, 0x1 ;  /* 0x0000000e140e8211 */ /* 0x000fca00078208ff */
[----:B------:R-:W-:-:S08]  /*b7e0*/  @!P0 IMAD.MOV.U32 R2, RZ, RZ, R14 ;  /* 0x000000ffff028224 */ /* 0x000fd000078e000e */
[----:B------:R-:W-:Y:S05]  /*b7f0*/  WARPSYNC.COLLECTIVE R15, `(.L_x_110) ;  /* 0x000000000f087348 */ /* 0x000fea0003c00000 */
[----:B------:R0:W1:Y:S02]  /*b800*/  SHFL.IDX P6, R14, R13, R12, R11 ;  /* 0x0000000c0d0e7389 */ /* 0x00006400000c000b */
[----:B01----:R-:W-:Y:S01]  /*b810*/  ENDCOLLECTIVE ;  /* 0x000000000000791b */ /* 0x003fe20003800000 */
.L_x_110:
[----:B------:R-:W-:-:S04]  /*b820*/  @!P0 IMAD.X R9, RZ, RZ, R0, P1 ;  /* 0x000000ffff098224 */ /* 0x000fc800008e0600 */
[----:B------:R-:W-:-:S05]  /*b830*/  @!P0 IMAD.MOV.U32 R3, RZ, RZ, R9 ;  /* 0x000000ffff038224 */ /* 0x000fca00078e0009 */
[----:B------:R-:W-:Y:S01]  /*b840*/  @!PT LDS RZ, [RZ] ;  /* 0x00000000fffff984 */ /* 0x000fe20000000800 */
[----:B------:R-:W-:Y:S01]  /*b850*/  @!PT LDS RZ, [RZ] ;  /* 0x00000000fffff984 */ /* 0x000fe20000000800 */
[----:B------:R-:W-:Y:S01]  /*b860*/  @!PT LDS RZ, [RZ] ;  /* 0x00000000fffff984 */ /* 0x000fe20000000800 */
[----:B------:R0:W-:Y:S01]  /*b870*/  @!P0 LDGSTS.E.BYPASS.LTC128B.128 [R19+0xe400], desc[UR48][R2.64], !P3 ;  /* 0x0e40000002138fae */ /* 0x0001e2000d901d70 */
[----:B------:R-:W-:-:S03]  /*b880*/  IMAD.MOV.U32 R13, RZ, RZ, R8 ;  /* 0x000000ffff0d7224 */ /* 0x000fc600078e0008 */
[----:B------:R0:W-:Y:S04]  /*b890*/  @!P0 LDGSTS.E.BYPASS.LTC128B.128 [R19+0x11400], desc[UR48][R2.64+0x40], !P4 ;  /* 0x1140004002138fae */ /* 0x0001e8000e101d70 */
[----:B------:R0:W-:Y:S01]  /*b8a0*/  @!P0 LDGSTS.E.BYPASS.LTC128B.128 [R19+0x14400], desc[UR48][R2.64+0x80], !P5 ;  /* 0x1440008002138fae */ /* 0x0001e2000e901d70 */
[----:B------:R-:W-:-:S07]  /*b8b0*/  IMAD.MOV.U32 R7, RZ, RZ, R14 ;  /* 0x000000ffff077224 */ /* 0x000fce00078e000e */
[----:B0-----:R-:W-:Y:S05]  /*b8c0*/  WARPSYNC.COLLECTIVE R15, `(.L_x_111) ;  /* 0x000000000f087348 */ /* 0x001fea0003c00000 */
[----:B------:R1:W2:Y:S02]  /*b8d0*/  SHFL.IDX P6, R14, R13, R12, R11 ;  /* 0x0000000c0d0e7389 */ /* 0x0002a400000c000b */
[----:B012---:R-:W-:Y:S01]  /*b8e0*/  ENDCOLLECTIVE ;  /* 0x000000000000791b */ /* 0x007fe20003800000 */
.L_x_111:
[----:B------:R-:W-:Y:S05]  /*b8f0*/  BRA `(.L_x_112) ;  /* 0xffffffd400707947 */ /* 0x000fea000383ffff */
.L_x_50:
[----:B0-----:R-:W-:-:S04]  /*b900*/  MOV R3, UR37 ;  /* 0x0000002500037c02 */ /* 0x001fc80008000f00 */
[----:B------:R0:W1:Y:S03]  /*b910*/  SYNCS.PHASECHK.TRANS64.TRYWAIT P0, [R3+URZ+0x2d820], R0 ;  /* 0x02d82000030075a7 */ /* 0x000066000800017f */
[----:B-1----:R-:W-:Y:S05]  /*b920*/  @!P0 NANOSLEEP.SYNCS 0x989680 ;  /* 0x009896800000895d */ /* 0x002fea0003900000 */
[----:B------:R-:W1:Y:S02]  /*b930*/  @!P0 SYNCS.PHASECHK.TRANS64 P0, [R3+URZ+0x2d820], R0 ;  /* 0x02d82000030085a7 */ /* 0x000e64000800007f */
[----:B-1----:R-:W-:Y:S05]  /*b940*/  @!P0 BRA `(.L_x_50) ;  /* 0xfffffffc00ec8947 */ /* 0x002fea000383ffff */
[----:B------:R-:W-:Y:S05]  /*b950*/  BRA `(.L_x_113) ;  /* 0xffffffd400ac7947 */ /* 0x000fea000383ffff */
.L_x_54:
[----:B0-----:R0:W1:Y:S02]  /*b960*/  SYNCS.PHASECHK.TRANS64.TRYWAIT P0, [R6+URZ+0x2d840], R0 ;  /* 0x02d84000060075a7 */ /* 0x001064000800017f */
[----:B-1----:R-:W-:Y:S05]  /*b970*/  @!P0 NANOSLEEP.SYNCS 0x989680 ;  /* 0x009896800000895d */ /* 0x002fea0003900000 */
[----:B------:R-:W1:Y:S02]  /*b980*/  @!P0 SYNCS.PHASECHK.TRANS64 P0, [R6+URZ+0x2d840], R0 ;  /* 0x02d84000060085a7 */ /* 0x000e64000800007f */
[----:B-1----:R-:W-:Y:S05]  /*b990*/  @!P0 BRA `(.L_x_54) ;  /* 0xfffffffc00f08947 */ /* 0x002fea000383ffff */
[----:B------:R-:W-:Y:S05]  /*b9a0*/  BRA `(.L_x_114) ;  /* 0xffffffd8007c7947 */ /* 0x000fea000383ffff */
.L_x_55:
        /* <DEDUP_REMOVED lines=8> */
.L_x_116:
[----:B------:R-:W-:Y:S05]  /*ba30*/  BSYNC B1 ;  /* 0x0000000000017941 */ /* 0x000fea0003800000 */
.L_x_115:
[----:B------:R-:W0:Y:S01]  /*ba40*/  S2R R27, SR_TID.X ;  /* 0x00000000001b7919 */ /* 0x000e220000002100 */
[----:B------:R-:W-:Y:S01]  /*ba50*/  IMAD.MOV.U32 R13, RZ, RZ, R8 ;  /* 0x000000ffff0d7224 */ /* 0x000fe200078e0008 */
[----:B------:R-:W-:Y:S01]  /*ba60*/  LEA R9, R9, UR37, 0x1 ;  /* 0x0000002509097c11 */ /* 0x000fe2000f8e08ff */
[----:B------:R-:W-:Y:S02]  /*ba70*/  IMAD.MOV.U32 R12, RZ, RZ, RZ ;  /* 0x000000ffff0c7224 */ /* 0x000fe400078e00ff */
[----:B------:R-:W-:Y:S02]  /*ba80*/  IMAD.MOV.U32 R11, RZ, RZ, 0x1c1f ;  /* 0x00001c1fff0b7424 */ /* 0x000fe400078e00ff */
[----:B------:R-:W-:Y:S02]  /*ba90*/  IMAD.MOV.U32 R15, RZ, RZ, -0x1 ;  /* 0xffffffffff0f7424 */ /* 0x000fe400078e00ff */
[----:B------:R-:W-:-:S07]  /*baa0*/  IMAD.MOV.U32 R3, RZ, RZ, R14 ;  /* 0x000000ffff037224 */ /* 0x000fce00078e000e */
[----:B0-----:R-:W-:Y:S05]  /*bab0*/  WARPSYNC.COLLECTIVE R15, `(.L_x_117) ;  /* 0x000000000f087348 */ /* 0x001fea0003c00000 */
[----:B------:R1:W2:Y:S02]  /*bac0*/  SHFL.IDX P6, R14, R13, R12, R11 ;  /* 0x0000000c0d0e7389 */ /* 0x0002a400000c000b */
[----:B012---:R-:W-:Y:S01]  /*bad0*/  ENDCOLLECTIVE ;  /* 0x000000000000791b */ /* 0x007fe20003800000 */
.L_x_117:
[----:B------:R-:W-:Y:S02]  /*bae0*/  IMAD.MOV.U32 R13, RZ, RZ, R19 ;  /* 0x000000ffff0d7224 */ /* 0x000fe400078e0013 */
[----:B------:R-:W-:Y:S02]  /*baf0*/  IMAD.MOV.U32 R12, RZ, RZ, 0x1 ;  /* 0x00000001ff0c7424 */ /* 0x000fe400078e00ff */
[----:B------:R-:W-:Y:S02]  /*bb00*/  IMAD.SHL.U32 R27, R27, 0x8, RZ ;  /* 0x000000081b1b7824 */ /* 0x000fe400078e00ff */
[----:B------:R-:W-:-:S03]  /*bb10*/  IMAD.MOV.U32 R2, RZ, RZ, R14 ;  /* 0x000000ffff027224 */ /* 0x000fc600078e000e */
[----:B------:R-:W-:-:S07]  /*bb20*/  LOP3.LUT R27, R27, 0x18, RZ, 0xc0, !PT ;  /* 0x000000181b1b7812 */ /* 0x000fce00078ec0ff */
[----:B------:R-:W-:Y:S05]  /*bb30*/  WARPSYNC.COLLECTIVE R15, `(.L_x_118) ;  /* 0x000000000f087348 */ /* 0x000fea0003c00000 */
[----:B------:R0:W1:Y:S02]  /*bb40*/  SHFL.IDX P6, R14, R13, R12, R11 ;  /* 0x0000000c0d0e7389 */ /* 0x00006400000c000b */
[----:B01----:R-:W-:Y:S01]  /*bb50*/  ENDCOLLECTIVE ;  /* 0x000000000000791b */ /* 0x003fe20003800000 */
.L_x_118:
[----:B------:R-:W-:-:S05]  /*bb60*/  IMAD.SHL.U32 R0, R27, 0x2, RZ ;  /* 0x000000021b007824 */ /* 0x000fca00078e00ff */
[----:B------:R-:W-:-:S04]  /*bb70*/  IADD3 R2, P0, R2, R0, RZ ;  /* 0x0000000002027210 */ /* 0x000fc80007f1e0ff */
[----:B------:R-:W-:Y:S01]  /*bb80*/  IADD3.X R3, RZ, R3, RZ, P0, !PT ;  /* 0x00000003ff037210 */ /* 0x000fe200007fe4ff */
[----:B------:R-:W-:-:S04]  /*bb90*/  IMAD.MOV.U32 R13, RZ, RZ, R8 ;  /* 0x000000ffff0d7224 */ /* 0x000fc800078e0008 */
[----:B------:R-:W-:Y:S01]  /*bba0*/  @!PT LDS RZ, [RZ] ;  /* 0x00000000fffff984 */ /* 0x000fe20000000800 */
[----:B------:R-:W-:Y:S01]  /*bbb0*/  @!PT LDS RZ, [RZ] ;  /* 0x00000000fffff984 */ /* 0x000fe20000000800 */
[----:B------:R-:W-:Y:S01]  /*bbc0*/  @!PT LDS RZ, [RZ] ;  /* 0x00000000fffff984 */ /* 0x000fe20000000800 */
[----:B------:R-:W-:Y:S04]  /*bbd0*/  LDGSTS.E.BYPASS.LTC128B.128 [R9+0x15400], desc[UR48][R2.64], !P3 ;  /* 0x1540000002097fae */ /* 0x000fe8000d901d70 */
[----:B------:R-:W-:Y:S04]  /*bbe0*/  LDGSTS.E.BYPASS.LTC128B.128 [R9+0x17400], desc[UR48][R2.64+0x40], !P2 ;  /* 0x1740004002097fae */ /* 0x000fe8000d101d70 */
[----:B------:R0:W-:Y:S02]  /*bbf0*/  LDGSTS.E.BYPASS.LTC128B.128 [R9+0x19400], desc[UR48][R2.64+0x80], !P1 ;  /* 0x1940008002097fae */ /* 0x0001e4000c901d70 */
[----:B0-----:R-:W-:-:S07]  /*bc00*/  IMAD.MOV.U32 R3, RZ, RZ, R14 ;  /* 0x000000ffff037224 */ /* 0x001fce00078e000e */
[----:B------:R-:W-:Y:S05]  /*bc10*/  WARPSYNC.COLLECTIVE R15, `(.L_x_119) ;  /* 0x000000000f087348 */ /* 0x000fea0003c00000 */
[----:B------:R0:W1:Y:S02]  /*bc20*/  SHFL.IDX P6, R14, R13, R12, R11 ;  /* 0x0000000c0d0e7389 */ /* 0x00006400000c000b */
[----:B01----:R-:W-:Y:S01]  /*bc30*/  ENDCOLLECTIVE ;  /* 0x000000000000791b */ /* 0x003fe20003800000 */
.L_x_119:
[----:B------:R-:W-:Y:S02]  /*bc40*/  IMAD.MOV.U32 R13, RZ, RZ, R19 ;  /* 0x000000ffff0d7224 */ /* 0x000fe400078e0013 */
[----:B------:R-:W-:Y:S02]  /*bc50*/  IMAD.MOV.U32 R12, RZ, RZ, 0x2 ;  /* 0x00000002ff0c7424 */ /* 0x000fe400078e00ff */
[----:B------:R-:W-:-:S07]  /*bc60*/  IMAD.MOV.U32 R2, RZ, RZ, R14 ;  /* 0x000000ffff027224 */ /* 0x000fce00078e000e */
[----:B------:R-:W-:Y:S05]  /*bc70*/  WARPSYNC.COLLECTIVE R15, `(.L_x_120) ;  /* 0x000000000f087348 */ /* 0x000fea0003c00000 */
[----:B------:R0:W1:Y:S02]  /*bc80*/  SHFL.IDX P6, R14, R13, R12, R11 ;  /* 0x0000000c0d0e7389 */ /* 0x00006400000c000b */
[----:B01----:R-:W-:Y:S01]  /*bc90*/  ENDCOLLECTIVE ;  /* 0x000000000000791b */ /* 0x003fe20003800000 */
.L_x_120:
[----:B------:R-:W-:-:S05]  /*bca0*/  IADD3 R2, P0, R2, R0, RZ ;  /* 0x0000000002027210 */ /* 0x000fca0007f1e0ff */
[----:B------:R-:W-:-:S05]  /*bcb0*/  IMAD.X R3, RZ, RZ, R3, P0 ;  /* 0x000000ffff037224 */ /* 0x000fca00000e0603 */
[----:B------:R-:W-:Y:S01]  /*bcc0*/  @!PT LDS RZ, [RZ] ;  /* 0x00000000fffff984 */ /* 0x000fe20000000800 */
[----:B------:R-:W-:Y:S01]  /*bcd0*/  @!PT LDS RZ, [RZ] ;  /* 0x00000000fffff984 */ /* 0x000fe20000000800 */
[----:B------:R-:W-:Y:S01]  /*bce0*/  @!PT LDS RZ, [RZ] ;  /* 0x00000000fffff984 */ /* 0x000fe20000000800 */
[----:B------:R0:W-:Y:S01]  /*bcf0*/  LDGSTS.E.BYPASS.LTC128B.128 [R9+0x15c00], desc[UR48][R2.64], !P3 ;  /* 0x15c0000002097fae */ /* 0x0001e2000d901d70 */
[----:B------:R-:W-:-:S03]  /*bd00*/  IMAD.MOV.U32 R13, RZ, RZ, R8 ;  /* 0x000000ffff0d7224 */ /* 0x000fc600078e0008 */
[----:B------:R0:W-:Y:S04]  /*bd10*/  LDGSTS.E.BYPASS.LTC128B.128 [R9+0x17c00], desc[UR48][R2.64+0x40], !P2 ;  /* 0x17c0004002097fae */ /* 0x0001e8000d101d70 */
[----:B------:R0:W-:Y:S01]  /*bd20*/  LDGSTS.E.BYPASS.LTC128B.128 [R9+0x19c00], desc[UR48][R2.64+0x80], !P1 ;  /* 0x19c0008002097fae */ /* 0x0001e2000c901d70 */
[----:B------:R-:W-:-:S07]  /*bd30*/  IMAD.MOV.U32 R27, RZ, RZ, R14 ;  /* 0x000000ffff1b7224 */ /* 0x000fce00078e000e */
[----:B0-----:R-:W-:Y:S05]  /*bd40*/  WARPSYNC.COLLECTIVE R15, `(.L_x_121) ;  /* 0x000000000f087348 */ /* 0x001fea0003c00000 */
[----:B------:R1:W2:Y:S02]  /*bd50*/  SHFL.IDX P6, R14, R13, R12, R11 ;  /* 0x0000000c0d0e7389 */ /* 0x0002a400000c000b */
[----:B012---:R-:W-:Y:S01]  /*bd60*/  ENDCOLLECTIVE ;  /* 0x000000000000791b */ /* 0x007fe20003800000 */
.L_x_121:
[----:B------:R-:W-:Y:S01]  /*bd70*/  MOV R13, R19 ;  /* 0x00000013000d7202 */ /* 0x000fe20000000f00 */
[----:B------:R-:W-:Y:S02]  /*bd80*/  IMAD.MOV.U32 R12, RZ, RZ, 0x3 ;  /* 0x00000003ff0c7424 */ /* 0x000fe400078e00ff */
[----:B------:R-:W-:-:S07]  /*bd90*/  IMAD.MOV.U32 R2, RZ, RZ, R14 ;  /* 0x000000ffff027224 */ /* 0x000fce00078e000e */
[----:B------:R-:W-:Y:S05]  /*bda0*/  WARPSYNC.COLLECTIVE R15, `(.L_x_122) ;  /* 0x000000000f087348 */ /* 0x000fea0003c00000 */
[----:B------:R0:W1:Y:S02]  /*bdb0*/  SHFL.IDX P6, R14, R13, R12, R11 ;  /* 0x0000000c0d0e7389 */ /* 0x00006400000c000b */
[----:B01----:R-:W-:Y:S01]  /*bdc0*/  ENDCOLLECTIVE ;  /* 0x000000000000791b */ /* 0x003fe20003800000 */
.L_x_122:
        /* <DEDUP_REMOVED lines=13> */
.L_x_123:
[----:B------:R-:W-:Y:S01]  /*bea0*/  IMAD.MOV.U32 R2, RZ, RZ, R14 ;  /* 0x000000ffff027224 */ /* 0x000fe200078e000e */
[----:B------:R-:W-:Y:S06]  /*beb0*/  BRA `(.L_x_124) ;  /* 0xffffffd800107947 */ /* 0x000fec000383ffff */
.L_x_60:
[----:B-1----:R1:W2:Y:S02]  /*bec0*/  SYNCS.PHASECHK.TRANS64.TRYWAIT P0, [R6+URZ+0x2d860], R2 ;  /* 0x02d86002060075a7 */ /* 0x0022a4000800017f */
[----:B--2---:R-:W-:Y:S05]  /*bed0*/  @!P0 NANOSLEEP.SYNCS 0x989680 ;  /* 0x009896800000895d */ /* 0x004fea0003900000 */
[----:B------:R-:W2:Y:S02]  /*bee0*/  @!P0 SYNCS.PHASECHK.TRANS64 P0, [R6+URZ+0x2d860], R2 ;  /* 0x02d86002060085a7 */ /* 0x000ea4000800007f */
[----:B--2---:R-:W-:Y:S05]  /*bef0*/  @!P0 BRA `(.L_x_60) ;  /* 0xfffffffc00f08947 */ /* 0x004fea000383ffff */
[----:B------:R-:W-:Y:S05]  /*bf00*/  BRA `(.L_x_125) ;  /* 0xffffffd800707947 */ /* 0x000fea000383ffff */
.L_x_61:
        /* <DEDUP_REMOVED lines=8> */
.L_x_127:
[----:B------:R-:W-:Y:S05]  /*bf90*/  BSYNC B1 ;  /* 0x0000000000017941 */ /* 0x000fea0003800000 */
.L_x_126:
[----:B------:R-:W-:Y:S01]  /*bfa0*/  IMAD.MOV.U32 R13, RZ, RZ, R17 ;  /* 0x000000ffff0d7224 */ /* 0x000fe200078e0011 */
[----:B------:R-:W-:Y:S01]  /*bfb0*/  MOV R15, 0xffffffff ;  /* 0xffffffff000f7802 */ /* 0x000fe20000000f00 */
[----:B------:R-:W-:Y:S01]  /*bfc0*/  IMAD.MOV.U32 R12, RZ, RZ, RZ ;  /* 0x000000ffff0c7224 */ /* 0x000fe200078e00ff */
[----:B------:R-:W-:Y:S01]  /*bfd0*/  LEA R7, R7, UR37, 0x1 ;  /* 0x0000002507077c11 */ /* 0x000fe2000f8e08ff */
[----:B------:R-:W-:Y:S02]  /*bfe0*/  IMAD.MOV.U32 R11, RZ, RZ, 0x1c1f ;  /* 0x00001c1fff0b7424 */ /* 0x000fe400078e00ff */
[----:B------:R-:W-:-:S07]  /*bff0*/  IMAD.MOV.U32 R3, RZ, RZ, R14 ;  /* 0x000000ffff037224 */ /* 0x000fce00078e000e */
[----:B------:R-:W-:Y:S05]  /*c000*/  WARPSYNC.COLLECTIVE R15, `(.L_x_128) ;  /* 0x000000000f087348 */ /* 0x000fea0003c00000 */
[----:B------:R0:W1:Y:S02]  /*c010*/  SHFL.IDX P6, R14, R13, R12, R11 ;  /* 0x0000000c0d0e7389 */ /* 0x00006400000c000b */
[----:B01----:R-:W-:Y:S01]  /*c020*/  ENDCOLLECTIVE ;  /* 0x000000000000791b */ /* 0x003fe20003800000 */
.L_x_128:
[----:B------:R-:W-:Y:S02]  /*c030*/  IMAD.MOV.U32 R13, RZ, RZ, R18 ;  /* 0x000000ffff0d7224 */ /* 0x000fe400078e0012 */
[----:B------:R-:W-:Y:S02]  /*c040*/  IMAD.MOV.U32 R12, RZ, RZ, 0x1 ;  /* 0x00000001ff0c7424 */ /* 0x000fe400078e00ff */
[----:B------:R-:W-:-:S07]  /*c050*/  IMAD.MOV.U32 R2, RZ, RZ, R14 ;  /* 0x000000ffff027224 */ /* 0x000fce00078e000e */
[----:B------:R-:W-:Y:S05]  /*c060*/  WARPSYNC.COLLECTIVE R15, `(.L_x_129) ;  /* 0x000000000f087348 */ /* 0x000fea0003c00000 */
[----:B------:R0:W1:Y:S02]  /*c070*/  SHFL.IDX P6, R14, R13, R12, R11 ;  /* 0x0000000c0d0e7389 */ /* 0x00006400000c000b */
[----:B01----:R-:W-:Y:S01]  /*c080*/  ENDCOLLECTIVE ;  /* 0x000000000000791b */ /* 0x003fe20003800000 */
.L_x_129:
[----:B------:R-:W-:-:S05]  /*c090*/  IADD3 R2, P0, R2, R0, RZ ;  /* 0x0000000002027210 */ /* 0x000fca0007f1e0ff */
[----:B------:R-:W-:Y:S01]  /*c0a0*/  IMAD.X R3, RZ, RZ, R3, P0 ;  /* 0x000000ffff037224 */ /* 0x000fe200000e0603 */
[----:B------:R-:W-:Y:S01]  /*c0b0*/  ISETP.LT.OR P0, PT, R8, 0x1, P3 ;  /* 0x000000010800780c */ /* 0x000fe20001f01670 */
[----:B------:R-:W-:-:S12]  /*c0c0*/  IMAD.MOV.U32 R13, RZ, RZ, R17 ;  /* 0x000000ffff0d7224 */ /* 0x000fd800078e0011 */
[----:B------:R-:W-:Y:S01]  /*c0d0*/  @!PT LDS RZ, [RZ] ;  /* 0x00000000fffff984 */ /* 0x000fe20000000800 */
[----:B------:R-:W-:Y:S01]  /*c0e0*/  @!PT LDS RZ, [RZ] ;  /* 0x00000000fffff984 */ /* 0x000fe20000000800 */
[----:B------:R-:W-:Y:S01]  /*c0f0*/  @!PT LDS RZ, [RZ] ;  /* 0x00000000fffff984 */ /* 0x000fe20000000800 */
[----:B------:R-:W-:Y:S01]  /*c100*/  LDGSTS.E.BYPASS.LTC128B.128 [R7+0x400], desc[UR48][R2.64], !P0 ;  /* 0x0040000002077fae */ /* 0x000fe2000c101d70 */
[----:B------:R-:W-:-:S13]  /*c110*/  ISETP.LT.OR P0, PT, R8, 0x1, P2 ;  /* 0x000000010800780c */ /* 0x000fda0001701670 */
[----:B------:R-:W-:Y:S01]  /*c120*/  LDGSTS.E.BYPASS.LTC128B.128 [R7+0x2400], desc[UR48][R2.64+0x40], !P0 ;  /* 0x0240004002077fae */ /* 0x000fe2000c101d70 */
[----:B------:R-:W-:-:S13]  /*c130*/  ISETP.LT.OR P0, PT, R8, 0x1, P1 ;  /* 0x000000010800780c */ /* 0x000fda0000f01670 */
[----:B------:R0:W-:Y:S02]  /*c140*/  LDGSTS.E.BYPASS.LTC128B.128 [R7+0x4400], desc[UR48][R2.64+0x80], !P0 ;  /* 0x0440008002077fae */ /* 0x0001e4000c101d70 */
[----:B0-----:R-:W-:-:S07]  /*c150*/  IMAD.MOV.U32 R3, RZ, RZ, R14 ;  /* 0x000000ffff037224 */ /* 0x001fce00078e000e */
[----:B------:R-:W-:Y:S05]  /*c160*/  WARPSYNC.COLLECTIVE R15, `(.L_x_130) ;  /* 0x000000000f087348 */ /* 0x000fea0003c00000 */
[----:B------:R0:W1:Y:S02]  /*c170*/  SHFL.IDX P6, R14, R13, R12, R11 ;  /* 0x0000000c0d0e7389 */ /* 0x00006400000c000b */
[----:B01----:R-:W-:Y:S01]  /*c180*/  ENDCOLLECTIVE ;  /* 0x000000000000791b */ /* 0x003fe20003800000 */
.L_x_130:
[----:B------:R-:W-:Y:S02]  /*c190*/  IMAD.MOV.U32 R13, RZ, RZ, R18 ;  /* 0x000000ffff0d7224 */ /* 0x000fe400078e0012 */
[----:B------:R-:W-:Y:S02]  /*c1a0*/  IMAD.MOV.U32 R12, RZ, RZ, 0x2 ;  /* 0x00000002ff0c7424 */ /* 0x000fe400078e00ff */
[----:B------:R-:W-:-:S07]  /*c1b0*/  IMAD.MOV.U32 R2, RZ, RZ, R14 ;  /* 0x000000ffff027224 */ /* 0x000fce00078e000e */
[----:B------:R-:W-:Y:S05]  /*c1c0*/  WARPSYNC.COLLECTIVE R15, `(.L_x_131) ;  /* 0x000000000f087348 */ /* 0x000fea0003c00000 */
[----:B------:R0:W1:Y:S02]  /*c1d0*/  SHFL.IDX P6, R14, R13, R12, R11 ;  /* 0x0000000c0d0e7389 */ /* 0x00006400000c000b */
[----:B01----:R-:W-:Y:S01]  /*c1e0*/  ENDCOLLECTIVE ;  /* 0x000000000000791b */ /* 0x003fe20003800000 */
.L_x_131:
        /* <DEDUP_REMOVED lines=16> */
.L_x_132:
[----:B------:R-:W-:Y:S02]  /*c2f0*/  IMAD.MOV.U32 R13, RZ, RZ, R18 ;  /* 0x000000ffff0d7224 */ /* 0x000fe400078e0012 */
[----:B------:R-:W-:Y:S01]  /*c300*/  IMAD.MOV.U32 R12, RZ, RZ, 0x3 ;  /* 0x00000003ff0c7424 */ /* 0x000fe200078e00ff */
[----:B------:R-:W-:-:S07]  /*c310*/  MOV R2, R14 ;  /* 0x0000000e00027202 */ /* 0x000fce0000000f00 */
[----:B------:R-:W-:Y:S05]  /*c320*/  WARPSYNC.COLLECTIVE R15, `(.L_x_133) ;  /* 0x000000000f087348 */ /* 0x000fea0003c00000 */
[----:B------:R0:W1:Y:S02]  /*c330*/  SHFL.IDX P6, R14, R13, R12, R11 ;  /* 0x0000000c0d0e7389 */ /* 0x00006400000c000b */
[----:B01----:R-:W-:Y:S01]  /*c340*/  ENDCOLLECTIVE ;  /* 0x000000000000791b */ /* 0x003fe20003800000 */
.L_x_133:
[----:B------:R-:W-:-:S05]  /*c350*/  IADD3 R2, P0, R2, R0, RZ ;  /* 0x0000000002027210 */ /* 0x000fca0007f1e0ff */
[----:B------:R-:W-:Y:S01]  /*c360*/  IMAD.X R3, RZ, RZ, R3, P0 ;  /* 0x000000ffff037224 */ /* 0x000fe200000e0603 */
[----:B------:R-:W-:Y:S01]  /*c370*/  ISETP.LT.OR P0, PT, R8, 0x41, P3 ;  /* 0x000000410800780c */ /* 0x000fe20001f01670 */
[----:B------:R-:W-:-:S12]  /*c380*/  IMAD.MOV.U32 R13, RZ, RZ, R17 ;  /* 0x000000ffff0d7224 */ /* 0x000fd800078e0011 */
[----:B------:R-:W-:Y:S01]  /*c390*/  @!PT LDS RZ, [RZ] ;  /* 0x00000000fffff984 */ /* 0x000fe20000000800 */
[----:B------:R-:W-:Y:S01]  /*c3a0*/  @!PT LDS RZ, [RZ] ;  /* 0x00000000fffff984 */ /* 0x000fe20000000800 */
[----:B------:R-:W-:Y:S01]  /*c3b0*/  @!PT LDS RZ, [RZ] ;  /* 0x00000000fffff984 */ /* 0x000fe20000000800 */
[----:B------:R0:W-:Y:S01]  /*c3c0*/  LDGSTS.E.BYPASS.LTC128B.128 [R7+0x1400], desc[UR48][R2.64], !P0 ;  /* 0x0140000002077fae */ /* 0x0001e2000c101d70 */
[----:B------:R-:W-:Y:S01]  /*c3d0*/  ISETP.LT.OR P0, PT, R8, 0x41, P2 ;  /* 0x000000410800780c */ /* 0x000fe20001701670 */
[----:B------:R-:W-:-:S12]  /*c3e0*/  IMAD.MOV.U32 R18, RZ, RZ, R14 ;  /* 0x000000ffff127224 */ /* 0x000fd800078e000e */
[----:B0-----:R-:W-:Y:S05]  /*c3f0*/  WARPSYNC.COLLECTIVE R15, `(.L_x_134) ;  /* 0x000000000f087348 */ /* 0x001fea0003c00000 */
[----:B------:R1:W2:Y:S02]  /*c400*/  SHFL.IDX P6, R14, R13, R12, R11 ;  /* 0x0000000c0d0e7389 */ /* 0x0002a400000c000b */
[----:B012---:R-:W-:Y:S01]  /*c410*/  ENDCOLLECTIVE ;  /* 0x000000000000791b */ /* 0x007fe20003800000 */
.L_x_134:
[----:B------:R-:W-:Y:S01]  /*c420*/  @!PT LDS RZ, [RZ] ;  /* 0x00000000fffff984 */ /* 0x000fe20000000800 */
[----:B------:R-:W-:Y:S01]  /*c430*/  @!PT LDS RZ, [RZ] ;  /* 0x00000000fffff984 */ /* 0x000fe20000000800 */
[----:B------:R-:W-:Y:S01]  /*c440*/  @!PT LDS RZ, [RZ] ;  /* 0x00000000fffff984 */ /* 0x000fe20000000800 */
[----:B------:R-:W-:Y:S01]  /*c450*/  LDGSTS.E.BYPASS.LTC128B.128 [R7+0x3400], desc[UR48][R2.64+0x40], !P0 ;  /* 0x0340004002077fae */ /* 0x000fe2000c101d70 */
[----:B------:R-:W-:-:S13]  /*c460*/  ISETP.LT.OR P0, PT, R8, 0x41, P1 ;  /* 0x000000410800780c */ /* 0x000fda0000f01670 */
[----:B------:R0:W-:Y:S02]  /*c470*/  LDGSTS.E.BYPASS.LTC128B.128 [R7+0x5400], desc[UR48][R2.64+0x80], !P0 ;  /* 0x0540008002077fae */ /* 0x0001e4000c101d70 */
[----:B0-----:R-:W-:Y:S01]  /*c480*/  IMAD.MOV.U32 R2, RZ, RZ, R14 ;  /* 0x000000ffff027224 */ /* 0x001fe200078e000e */
[----:B------:R-:W-:Y:S06]  /*c490*/  BRA `(.L_x_135) ;  /* 0xffffffd400c87947 */ /* 0x000fec000383ffff */
.L_x_67:
[----:B0-----:R0:W1:Y:S02]  /*c4a0*/  SYNCS.PHASECHK.TRANS64.TRYWAIT P0, [R4+URZ+0x2d860], R3 ;  /* 0x02d86003040075a7 */ /* 0x001064000800017f */
[----:B-1----:R-:W-:Y:S05]  /*c4b0*/  @!P0 NANOSLEEP.SYNCS 0x989680 ;  /* 0x009896800000895d */ /* 0x002fea0003900000 */
[----:B------:R-:W1:Y:S02]  /*c4c0*/  @!P0 SYNCS.PHASECHK.TRANS64 P0, [R4+URZ+0x2d860], R3 ;  /* 0x02d86003040085a7 */ /* 0x000e64000800007f */
[----:B-1----:R-:W-:Y:S05]  /*c4d0*/  @!P0 BRA `(.L_x_67) ;  /* 0xfffffffc00f08947 */ /* 0x002fea000383ffff */
[----:B------:R-:W-:Y:S05]  /*c4e0*/  BRA `(.L_x_136) ;  /* 0xffffffd800a87947 */ /* 0x000fea000383ffff */
.L_x_68:
[----:B------:R-:W-:Y:S01]  /*c4f0*/  BSSY B0, `(.L_x_137) ;  /* 0x0000008000007945 */ /* 0x000fe20003800000 */
[----:B------:R-:W-:Y:S02]  /*c500*/  IMAD.MOV.U32 R13, RZ, RZ, R18 ;  /* 0x000000ffff0d7224 */ /* 0x000fe400078e0012 */
[----:B------:R-:W-:Y:S02]  /*c510*/  IMAD.MOV.U32 R12, RZ, RZ, RZ ;  /* 0x000000ffff0c7224 */ /* 0x000fe400078e00ff */
[----:B------:R-:W-:Y:S02]  /*c520*/  IMAD.MOV.U32 R11, RZ, RZ, 0x1c1f ;  /* 0x00001c1fff0b7424 */ /* 0x000fe400078e00ff */
[----:B------:R-:W-:-:S07]  /*c530*/  IMAD.MOV.U32 R15, RZ, RZ, -0x1 ;  /* 0xffffffffff0f7424 */ /* 0x000fce00078e00ff */
[----:B0-----:R-:W-:Y:S05]  /*c540*/  WARPSYNC.COLLECTIVE R15, `(.L_x_138) ;  /* 0x000000000f087348 */ /* 0x001fea0003c00000 */
[----:B------:R1:W2:Y:S02]  /*c550*/  SHFL.IDX P6, R14, R13, R12, R11 ;  /* 0x0000000c0d0e7389 */ /* 0x0002a400000c000b */
[----:B012---:R-:W-:Y:S01]  /*c560*/  ENDCOLLECTIVE ;  /* 0x000000000000791b */ /* 0x007fe20003800000 */
.L_x_138:
[----:B------:R-:W-:Y:S05]  /*c570*/  BSYNC B0 ;  /* 0x0000000000007941 */ /* 0x000fea0003800000 */
.L_x_137:
[----:B------:R-:W0:Y:S01]  /*c580*/  S2R R2, SR_TID.X ;  /* 0x0000000000027919 */ /* 0x000e220000002100 */
[----:B------:R-:W-:Y:S01]  /*c590*/  IMAD.MOV.U32 R13, RZ, RZ, R17 ;  /* 0x000000ffff0d7224 */ /* 0x000fe200078e0011 */
[----:B------:R-:W-:Y:S01]  /*c5a0*/  MOV R12, RZ ;  /* 0x000000ff000c7202 */ /* 0x000fe20000000f00 */
[----:B------:R-:W-:Y:S02]  /*c5b0*/  IMAD.MOV.U32 R11, RZ, RZ, 0x1c1f ;  /* 0x00001c1fff0b7424 */ /* 0x000fe400078e00ff */
[----:B------:R-:W-:Y:S02]  /*c5c0*/  IMAD.MOV.U32 R15, RZ, RZ, -0x1 ;  /* 0xffffffffff0f7424 */ /* 0x000fe400078e00ff */
[----:B------:R-:W-:-:S07]  /*c5d0*/  IMAD.MOV.U32 R0, RZ, RZ, R14 ;  /* 0x000000ffff007224 */ /* 0x000fce00078e000e */
[----:B0-----:R-:W-:Y:S05]  /*c5e0*/  WARPSYNC.COLLECTIVE R15, `(.L_x_139) ;  /* 0x000000000f087348 */ /* 0x001fea0003c00000 */
[----:B------:R1:W2:Y:S02]  /*c5f0*/  SHFL.IDX P6, R14, R13, R12, R11 ;  /* 0x0000000c0d0e7389 */ /* 0x0002a400000c000b */
[----:B012---:R-:W-:Y:S01]  /*c600*/  ENDCOLLECTIVE ;  /* 0x000000000000791b */ /* 0x007fe20003800000 */
.L_x_139:
[----:B------:R-:W-:Y:S02]  /*c610*/  IMAD.MOV.U32 R13, RZ, RZ, R18 ;  /* 0x000000ffff0d7224 */ /* 0x000fe400078e0012 */
[----:B------:R-:W-:Y:S02]  /*c620*/  IMAD.MOV.U32 R12, RZ, RZ, 0x1 ;  /* 0x00000001ff0c7424 */ /* 0x000fe400078e00ff */
[----:B------:R-:W-:-:S05]  /*c630*/  IMAD.SHL.U32 R2, R2, 0x8, RZ ;  /* 0x0000000802027824 */ /* 0x000fca00078e00ff */
[----:B------:R-:W-:-:S05]  /*c640*/  LOP3.LUT R2, R2, 0x18, RZ, 0xc0, !PT ;  /* 0x0000001802027812 */ /* 0x000fca00078ec0ff */
[----:B------:R-:W-:-:S05]  /*c650*/  IMAD.SHL.U32 R6, R2, 0x2, RZ ;  /* 0x0000000202067824 */ /* 0x000fca00078e00ff */
[----:B------:R-:W-:-:S13]  /*c660*/  IADD3 R2, P0, R14, R6, RZ ;  /* 0x000000060e027210 */ /* 0x000fda0007f1e0ff */
[----:B------:R-:W-:Y:S05]  /*c670*/  WARPSYNC.COLLECTIVE R15, `(.L_x_140) ;  /* 0x000000000f087348 */ /* 0x000fea0003c00000 */
[----:B------:R0:W1:Y:S02]  /*c680*/  SHFL.IDX P6, R14, R13, R12, R11 ;  /* 0x0000000c0d0e7389 */ /* 0x00006400000c000b */
[----:B01----:R-:W-:Y:S01]  /*c690*/  ENDCOLLECTIVE ;  /* 0x000000000000791b */ /* 0x003fe20003800000 */
.L_x_140:
[----:B------:R-:W-:Y:S01]  /*c6a0*/  IMAD.X R3, RZ, RZ, R0, P0 ;  /* 0x000000ffff037224 */ /* 0x000fe200000e0600 */
[----:B------:R-:W-:Y:S02]  /*c6b0*/  ISETP.LT.OR P0, PT, R5, 0x1, P3 ;  /* 0x000000010500780c */ /* 0x000fe40001f01670 */
[----:B------:R-:W-:Y:S01]  /*c6c0*/  LEA R0, R7, UR37, 0x1 ;  /* 0x0000002507007c11 */ /* 0x000fe2000f8e08ff */
[----:B------:R-:W-:-:S10]  /*c6d0*/  IMAD.MOV.U32 R13, RZ, RZ, R17 ;  /* 0x000000ffff0d7224 */ /* 0x000fd400078e0011 */
        /* <DEDUP_REMOVED lines=12> */
.L_x_141:
[----:B------:R-:W-:Y:S02]  /*c7a0*/  IMAD.MOV.U32 R13, RZ, RZ, R18 ;  /* 0x000000ffff0d7224 */ /* 0x000fe400078e0012 */
[----:B------:R-:W-:Y:S01]  /*c7b0*/  IMAD.MOV.U32 R12, RZ, RZ, 0x2 ;  /* 0x00000002ff0c7424 */ /* 0x000fe200078e00ff */
[----:B------:R-:W-:-:S13]  /*c7c0*/  IADD3 R2, P0, R14, R6, RZ ;  /* 0x000000060e027210 */ /* 0x000fda0007f1e0ff */
[----:B------:R-:W-:Y:S05]  /*c7d0*/  WARPSYNC.COLLECTIVE R15, `(.L_x_142) ;  /* 0x000000000f087348 */ /* 0x000fea0003c00000 */
[----:B------:R0:W1:Y:S02]  /*c7e0*/  SHFL.IDX P6, R14, R13, R12, R11 ;  /* 0x0000000c0d0e7389 */ /* 0x00006400000c000b */
[----:B01----:R-:W-:Y:S01]  /*c7f0*/  ENDCOLLECTIVE ;  /* 0x000000000000791b */ /* 0x003fe20003800000 */
.L_x_142:
        /* <DEDUP_REMOVED lines=11> */
[----:B0-----:R-:W-:-:S07]  /*c8b0*/  MOV R3, R14 ;  /* 0x0000000e00037202 */ /* 0x001fce0000000f00 */
[----:B------:R-:W-:Y:S05]  /*c8c0*/  WARPSYNC.COLLECTIVE R15, `(.L_x_143) ;  /* 0x000000000f087348 */ /* 0x000fea0003c00000 */
[----:B------:R0:W1:Y:S02]  /*c8d0*/  SHFL.IDX P6, R14, R13, R12, R11 ;  /* 0x0000000c0d0e7389 */ /* 0x00006400000c000b */
[----:B01----:R-:W-:Y:S01]  /*c8e0*/  ENDCOLLECTIVE ;  /* 0x000000000000791b */ /* 0x003fe20003800000 */
.L_x_143:
[----:B------:R-:W-:Y:S02]  /*c8f0*/  IMAD.MOV.U32 R13, RZ, RZ, R18 ;  /* 0x000000ffff0d7224 */ /* 0x000fe400078e0012 */
[----:B------:R-:W-:Y:S01]  /*c900*/  IMAD.MOV.U32 R12, RZ, RZ, 0x3 ;  /* 0x00000003ff0c7424 */ /* 0x000fe200078e00ff */
[----:B------:R-:W-:-:S13]  /*c910*/  IADD3 R2, P0, R14, R6, RZ ;  /* 0x000000060e027210 */ /* 0x000fda0007f1e0ff */
[----:B------:R-:W-:Y:S05]  /*c920*/  WARPSYNC.COLLECTIVE R15, `(.L_x_144) ;  /* 0x000000000f087348 */ /* 0x000fea0003c00000 */
[----:B------:R0:W1:Y:S02]  /*c930*/  SHFL.IDX P6, R14, R13, R12, R11 ;  /* 0x0000000c0d0e7389 */ /* 0x00006400000c000b */
[----:B01----:R-:W-:Y:S01]  /*c940*/  ENDCOLLECTIVE ;  /* 0x000000000000791b */ /* 0x003fe20003800000 */
.L_x_144:
        /* <DEDUP_REMOVED lines=12> */
.L_x_145:
[----:B------:R-:W-:Y:S01]  /*ca10*/  @!PT LDS RZ, [RZ] ;  /* 0x00000000fffff984 */ /* 0x000fe20000000800 */
[----:B------:R-:W-:Y:S01]  /*ca20*/  @!PT LDS RZ, [RZ] ;  /* 0x00000000fffff984 */ /* 0x000fe20000000800 */
[----:B------:R-:W-:Y:S01]  /*ca30*/  @!PT LDS RZ, [RZ] ;  /* 0x00000000fffff984 */ /* 0x000fe20000000800 */
[----:B------:R0:W-:Y:S01]  /*ca40*/  LDGSTS.E.BYPASS.LTC128B.128 [R0+0x3400], desc[UR48][R2.64+0x40], !P0 ;  /* 0x0340004002007fae */ /* 0x0001e2000c101d70 */
[----:B------:R-:W-:-:S13]  /*ca50*/  ISETP.LT.OR P0, PT, R5, 0x41, P1 ;  /* 0x000000410500780c */ /* 0x000fda0000f01670 */
[----:B------:R0:W-:Y:S01]  /*ca60*/  LDGSTS.E.BYPASS.LTC128B.128 [R0+0x5400], desc[UR48][R2.64+0x80], !P0 ;  /* 0x0540008002007fae */ /* 0x0001e2000c101d70 */
[----:B------:R-:W-:Y:S05]  /*ca70*/  BRA `(.L_x_146) ;  /* 0xffffffd800047947 */ /* 0x000fea000383ffff */
.L_x_73:
[----:B0-----:R0:W1:Y:S02]  /*ca80*/  SYNCS.PHASECHK.TRANS64.TRYWAIT P0, [R4+URZ+0x2d820], R0 ;  /* 0x02d82000040075a7 */ /* 0x001064000800017f */
[----:B-1----:R-:W-:Y:S05]  /*ca90*/  @!P0 NANOSLEEP.SYNCS 0x989680 ;  /* 0x009896800000895d */ /* 0x002fea0003900000 */
[----:B------:R-:W1:Y:S02]  /*caa0*/  @!P0 SYNCS.PHASECHK.TRANS64 P0, [R4+URZ+0x2d820], R0 ;  /* 0x02d82000040085a7 */ /* 0x000e64000800007f */
[----:B-1----:R-:W-:Y:S05]  /*cab0*/  @!P0 BRA `(.L_x_73) ;  /* 0xfffffffc00f08947 */ /* 0x002fea000383ffff */
[----:B------:R-:W-:Y:S05]  /*cac0*/  BRA `(.L_x_147) ;  /* 0xffffffd800ac7947 */ /* 0x000fea000383ffff */
.L_x_74:
        /* <DEDUP_REMOVED lines=8> */
[----:B0-----:R-:W-:Y:S05]  /*cb50*/  WARPSYNC.COLLECTIVE R15, `(.L_x_149) ;  /* 0x000000000f087348 */ /* 0x001fea0003c00000 */
[----:B------:R1:W2:Y:S02]  /*cb60*/  SHFL.IDX P6, R14, R13, R12, R11 ;  /* 0x0000000c0d0e7389 */ /* 0x0002a400000c000b */
[----:B012---:R-:W-:Y:S01]  /*cb70*/  ENDCOLLECTIVE ;  /* 0x000000000000791b */ /* 0x007fe20003800000 */
.L_x_149:
[----:B------:R-:W-:Y:S05]  /*cb80*/  BSYNC B0 ;  /* 0x0000000000007941 */ /* 0x000fea0003800000 */
.L_x_148:
[----:B------:R-:W-:Y:S05]  /*cb90*/  BRA `(.L_x_150) ;  /* 0xffffffd800947947 */ /* 0x000fea000383ffff */
.L_x_77:
[----:B------:R-:W-:Y:S01]  /*cba0*/  BSSY B1, `(.L_x_151) ;  /* 0x0000006000017945 */ /* 0x000fe20003800000 */
[----:B------:R-:W-:-:S07]  /*cbb0*/  IMAD.MOV.U32 R15, RZ, RZ, -0x1 ;  /* 0xffffffffff0f7424 */ /* 0x000fce00078e00ff */
[----:B0-----:R-:W-:Y:S05]  /*cbc0*/  WARPSYNC.COLLECTIVE R15, `(.L_x_152) ;  /* 0x000000000f0c7348 */ /* 0x001fea0003c00000 */
[----:B------:R-:W-:Y:S02]  /*cbd0*/  ELECT P6, UR62, PT ;  /* 0x00000000003e782f */ /* 0x000fe400038c0000 */
[----:B------:R-:W-:Y:S01]  /*cbe0*/  MOV R14, UR62 ;  /* 0x0000003e000e7c02 */ /* 0x000fe20008000f00 */
[----:B0-----:R-:W-:Y:S10]  /*cbf0*/  ENDCOLLECTIVE ;  /* 0x000000000000791b */ /* 0x001ff40003800000 */
.L_x_152:
[----:B------:R-:W-:Y:S05]  /*cc00*/  BSYNC B1 ;  /* 0x0000000000017941 */ /* 0x000fea0003800000 */
.L_x_151:
[----:B------:R-:W-:Y:S05]  /*cc10*/  BRA `(.L_x_153) ;  /* 0xffffffd8008c7947 */ /* 0x000fea000383ffff */
.L_x_79:
[----:B0-----:R0:W1:Y:S02]  /*cc20*/  SYNCS.PHASECHK.TRANS64.TRYWAIT P1, [R3+URZ+0x2d840], R2 ;  /* 0x02d84002030075a7 */ /* 0x001064000802017f */
[----:B-1----:R-:W-:Y:S05]  /*cc30*/  @!P1 NANOSLEEP.SYNCS 0x989680 ;  /* 0x009896800000995d */ /* 0x002fea0003900000 */
[----:B------:R-:W1:Y:S02]  /*cc40*/  @!P1 SYNCS.PHASECHK.TRANS64 P1, [R3+URZ+0x2d840], R2 ;  /* 0x02d84002030095a7 */ /* 0x000e64000802007f */
[----:B-1----:R-:W-:Y:S05]  /*cc50*/  @!P1 BRA `(.L_x_79) ;  /* 0xfffffffc00f09947 */ /* 0x002fea000383ffff */
[----:B------:R-:W-:Y:S05]  /*cc60*/  BRA `(.L_x_154) ;  /* 0xffffffd800ac7947 */ /* 0x000fea000383ffff */
.L_x_81:
[----:B-1----:R1:W2:Y:S02]  /*cc70*/  SYNCS.PHASECHK.TRANS64.TRYWAIT P1, [R23+URZ+0x2d840], R0 ;  /* 0x02d84000170075a7 */ /* 0x0022a4000802017f */
[----:B--2---:R-:W-:Y:S05]  /*cc80*/  @!P1 NANOSLEEP.SYNCS 0x989680 ;  /* 0x009896800000995d */ /* 0x004fea0003900000 */
[----:B------:R-:W2:Y:S02]  /*cc90*/  @!P1 SYNCS.PHASECHK.TRANS64 P1, [R23+URZ+0x2d840], R0 ;  /* 0x02d84000170095a7 */ /* 0x000ea4000802007f */
[----:B--2---:R-:W-:Y:S05]  /*cca0*/  @!P1 BRA `(.L_x_81) ;  /* 0xfffffffc00f09947 */ /* 0x004fea000383ffff */
[----:B------:R-:W-:Y:S05]  /*ccb0*/  BRA `(.L_x_155) ;  /* 0xffffffd800b87947 */ /* 0x000fea000383ffff */
.L_x_83:
[----:B--2---:R2:W3:Y:S02]  /*ccc0*/  SYNCS.PHASECHK.TRANS64.TRYWAIT P1, [R3+URZ+0x2d860], R2 ;  /* 0x02d86002030075a7 */ /* 0x0044e4000802017f */
[----:B---3--:R-:W-:Y:S05]  /*ccd0*/  @!P1 NANOSLEEP.SYNCS 0x989680 ;  /* 0x009896800000995d */ /* 0x008fea0003900000 */
[----:B------:R-:W3:Y:S02]  /*cce0*/  @!P1 SYNCS.PHASECHK.TRANS64 P1, [R3+URZ+0x2d860], R2 ;  /* 0x02d86002030095a7 */ /* 0x000ee4000802007f */
[----:B---3--:R-:W-:Y:S05]  /*ccf0*/  @!P1 BRA `(.L_x_83) ;  /* 0xfffffffc00f09947 */ /* 0x008fea000383ffff */
[----:B------:R-:W-:Y:S05]  /*cd00*/  BRA `(.L_x_156) ;  /* 0xffffffd800b47947 */ /* 0x000fea000383ffff */
.L_x_157:
[----:B------:R-:W-:-:S00]  /*cd10*/  BRA `(.L_x_157) ;  /* 0xfffffffc00fc7947 */ /* 0x000fc0000383ffff */
[----:B------:R-:W-:-:S00]  /*cd20*/  NOP ;  /* 0x0000000000007918 */ /* 0x000fc00000000000 */
        /* <DEDUP_REMOVED lines=13> */
.L_x_2728:


//--------------------- .text._ZN7cutlass13device_kernelIN5flash11enable_sm90INS1_16FlashAttnFwdSm90INS1_25CollectiveMainloopFwdSm90ILi2EN4cute5tupleIJNS5_1CILi1EEES8_S8_EEENS6_IJNS7_ILi192EEENS7_ILi128EEENS7_ILi96EEEEEELi96ENS_10bfloat16_tEfNS_4arch4Sm90ELb0ELb0ELb0ELb1ELb1ELb0ELb0ELb0ELb1ELb1ELb0ELb0EEENS1_21CollectiveEpilogueFwdINS6_IJSA_SC_SB_EEES9_SE_SG_Li384ELb1ELb1ELb0ELb0EEENS1_36VarlenDynamicPersistentTileSchedulerILi192ELi128ELi384ELi128ELb0ELb1ELb1ELb0ELb1ELb1EEEEEEEEEvNT_6ParamsE --------------------------
	.section	.text._ZN7cutlass13device_kernelIN5flash11enable_sm90INS1_16FlashAttnFwdSm90INS1_25CollectiveMainloopFwdSm90ILi2EN4cute5tupleIJNS5_1CILi1EEES8_S8_EEENS6_IJNS7_ILi192EEENS7_ILi128EEENS7_ILi96EEEEEELi96ENS_10bfloat16_tEfNS_4arch4Sm90ELb0ELb0ELb0ELb1ELb1ELb0ELb0ELb0ELb1ELb1ELb0ELb0EEENS1_21CollectiveEpilogueFwdINS6_IJSA_SC_SB_EEES9_SE_SG_Li384ELb1ELb1ELb0ELb0EEENS1_36VarlenDynamicPersistentTileSchedulerILi192ELi128ELi384ELi128ELb0ELb1ELb1ELb0ELb1ELb1EEEEEEEEEvNT_6ParamsE,"ax",@progbits
	.align	128
.text._ZN7cutlass13device_kernelIN5flash11enable_sm90INS1_16FlashAttnFwdSm90INS1_25CollectiveMainloopFwdSm90ILi2EN4cute5tupleIJNS5_1CILi1EEES8_S8_EEENS6_IJNS7_ILi192EEENS7_ILi128EEENS7_ILi96EEEEEELi96ENS_10bfloat16_tEfNS_4arch4Sm90ELb0ELb0ELb0ELb1ELb1ELb0ELb0ELb0ELb1ELb1ELb0ELb0EEENS1_21CollectiveEpilogueFwdINS6_IJSA_SC_SB_EEES9_SE_SG_Li384ELb1ELb1ELb0ELb0EEENS1_36VarlenDynamicPersistentTileSchedulerILi192ELi128ELi384ELi128ELb0ELb1ELb1ELb0ELb1ELb1EEEEEEEEEvNT_6ParamsE:
        .type           _ZN7cutlass13device_kernelIN5flash11enable_sm90INS1_16FlashAttnFwdSm90INS1_25CollectiveMainloopFwdSm90ILi2EN4cute5tupleIJNS5_1CILi1EEES8_S8_EEENS6_IJNS7_ILi192EEENS7_ILi128EEENS7_ILi96EEEEEELi96ENS_10bfloat16_tEfNS_4arch4Sm90ELb0ELb0ELb0ELb1ELb1ELb0ELb0ELb0ELb1ELb1ELb0ELb0EEENS1_21CollectiveEpilogueFwdINS6_IJSA_SC_SB_EEES9_SE_SG_Li384ELb1ELb1ELb0ELb0EEENS1_36VarlenDynamicPersistentTileSchedulerILi192ELi128ELi384ELi128ELb0ELb1ELb1ELb0ELb1ELb1EEEEEEEEEvNT_6ParamsE,@function
        .size           _ZN7cutlass13device_kernelIN5flash11enable_sm90INS1_16FlashAttnFwdSm90INS1_25CollectiveMainloopFwdSm90ILi2EN4cute5tupleIJNS5_1CILi1EEES8_S8_EEENS6_IJNS7_ILi192EEENS7_ILi128EEENS7_ILi96EEEEEELi96ENS_10bfloat16_tEfNS_4arch4Sm90ELb0ELb0ELb0ELb1ELb1ELb0ELb0ELb0ELb1ELb1ELb0ELb0EEENS1_21CollectiveEpilogueFwdINS6_IJSA_SC_SB_EEES9_SE_SG_Li384ELb1ELb1ELb0ELb0EEENS1_36VarlenDynamicPersistentTileSchedulerILi192ELi128ELi384ELi128ELb0ELb1ELb1ELb0ELb1ELb1EEEEEEEEEvNT_6ParamsE,(.L_x_2729 - _ZN7cutlass13device_kernelIN5flash11enable_sm90INS1_16FlashAttnFwdSm90INS1_25CollectiveMainloopFwdSm90ILi2EN4cute5tupleIJNS5_1CILi1EEES8_S8_EEENS6_IJNS7_ILi192EEENS7_ILi128EEENS7_ILi96EEEEEELi96ENS_10bfloat16_tEfNS_4arch4Sm90ELb0ELb0ELb0ELb1ELb1ELb0ELb0ELb0ELb1ELb1ELb0ELb0EEENS1_21CollectiveEpilogueFwdINS6_IJSA_SC_SB_EEES9_SE_SG_Li384ELb1ELb1ELb0ELb0EEENS1_36VarlenDynamicPersistentTileSchedulerILi192ELi128ELi384ELi128ELb0ELb1ELb1ELb0ELb1ELb1EEEEEEEEEvNT_6ParamsE)
        .other          _ZN7cutlass13device_kernelIN5flash11enable_sm90INS1_16FlashAttnFwdSm90INS1_25CollectiveMainloopFwdSm90ILi2EN4cute5tupleIJNS5_1CILi1EEES8_S8_EEENS6_IJNS7_ILi192EEENS7_ILi128EEENS7_ILi96EEEEEELi96ENS_10bfloat16_tEfNS_4arch4Sm90ELb0ELb0ELb0ELb1ELb1ELb0ELb0ELb0ELb1ELb1ELb0ELb0EEENS1_21CollectiveEpilogueFwdINS6_IJSA_SC_SB_EEES9_SE_SG_Li384ELb1ELb1ELb0ELb0EEENS1_36VarlenDynamicPersistentTileSchedulerILi192ELi128ELi384ELi128ELb0ELb1ELb1ELb0ELb1ELb1EEEEEEEEEvNT_6ParamsE,@"STO_CUDA_ENTRY STV_DEFAULT"
_ZN7cutlass13device_kernelIN5flash11enable_sm90INS1_16FlashAttnFwdSm90INS1_25CollectiveMainloopFwdSm90ILi2EN4cute5tupleIJNS5_1CILi1EEES8_S8_EEENS6_IJNS7_ILi192EEENS7_ILi128EEENS7_ILi96EEEEEELi96ENS_10bfloat16_tEfNS_4arch4Sm90ELb0ELb0ELb0ELb1ELb1ELb0ELb0ELb0ELb1ELb1ELb0ELb0EEENS1_21CollectiveEpilogueFwdINS6_IJSA_SC_SB_EEES9_SE_SG_Li384ELb1ELb1ELb0ELb0EEENS1_36VarlenDynamicPersistentTileSchedulerILi192ELi128ELi384ELi128ELb0ELb1ELb1ELb0ELb1ELb1EEEEEEEEEvNT_6ParamsE:
        /* <DEDUP_REMOVED lines=8> */
[----:B------:R-:W0:Y:S02]  /*0080*/  SHFL.IDX PT, R2, R0, RZ, 0x1f ;  /* 0x00001fff00027589 */ /* 0x000e2400000e0000 */
[C---:B0-----:R-:W-:Y:S02]  /*0090*/  ISETP.NE.OR P0, PT, R2.reuse, RZ, !P0 ;  /* 0x000000ff0200720c */ /* 0x041fe40004705670 */
[----:B------:R-:W-:Y:S02]  /*00a0*/  ISETP.NE.AND P1, PT, R2, RZ, PT ;  /* 0x000000ff0200720c */ /* 0x000fe40003f25270 */
[----:B------:R0:W1:Y:S09]  /*00b0*/  SHFL.IDX PT, R2, R3, RZ, 0x1f ;  /* 0x00001fff03027589 */ /* 0x00007200000e0000 */
[----:B------:R-:W-:Y:S01]  /*00c0*/  VOTEU.ALL UP0, P0 ;  /* 0x00000000003f7886 */ /* 0x000fe20000000000 */
[----:B------:R-:W-:-:S04]  /*00d0*/  VOTEU.ALL UP1, P0 ;  /* 0x00000000003f7886 */ /* 0x000fc80000020000 */
[----:B------:R-:W2:Y:S01]  /*00e0*/  @!UP0 S2UR UR8, SR_CgaCtaId ;  /* 0x00000000000889c3 */ /* 0x000ea20000008800 */
[----:B------:R-:W-:Y:S01]  /*00f0*/  @!UP0 UMOV UR6, 0x400 ;  /* 0x0000040000068882 */ /* 0x000fe20000000000 */
[----:B------:R-:W-:-:S04]  /*0100*/  @!UP0 UIADD3 UR4, -UR4, 0x100000, URZ ;  /* 0x0010000004048890 */ /* 0x000fc8000fffe13f */
[----:B------:R-:W-:Y:S02]  /*0110*/  @!UP0 USHF.L.U32 UR5, UR4, 0xb, URZ ;  /* 0x0000000b04058899 */ /* 0x000fe4000800063f */
[----:B------:R-:W-:Y:S02]  /*0120*/  @!UP0 USHF.L.U32 UR4, UR4, 0x1, URZ ;  /* 0x0000000104048899 */ /* 0x000fe4000800063f */
[----:B--2---:R-:W-:Y:S02]  /*0130*/  @!UP0 ULEA UR8, UR8, UR6, 0x18 ;  /* 0x0000000608088291 */ /* 0x004fe4000f8ec03f */
        /* <DEDUP_REMOVED lines=25> */
.L_x_158:
        /* <DEDUP_REMOVED lines=22> */
.L_x_159:
        /* <DEDUP_REMOVED lines=18> */
.L_x_160:
        /* <DEDUP_REMOVED lines=22> */
.L_x_161:
        /* <DEDUP_REMOVED lines=22> */
.L_x_162:
[----:B------:R-:W-:Y:S01]  /*0810*/  ISETP.NE.AND P0, PT, R2, RZ, PT ;  /* 0x000000ff0200720c */ /* 0x000fe20003f05270 */
[----:B------:R-:W-:Y:S01]  /*0820*/  IMAD.MOV.U32 R2, RZ, RZ, 0x1 ;  /* 0x00000001ff027424 */ /* 0x000fe200078e00ff */
[----:B------:R-:W-:Y:S01]  /*0830*/  NOP ;  /* 0x0000000000007918 */ /* 0x000fe20000000000 */
[----:B------:R-:W-:-:S03]  /*0840*/  ULDC.64 UR36, c[0x0][0x208] ;  /* 0x0000820000247ab9 */ /* 0x000fc60000000a00 */
[----:B------:R-:W-:-:S05]  /*0850*/  SEL R2, R2, 0x2, !P0 ;  /* 0x0000000202027807 */ /* 0x000fca0004000000 */
[----:B------:R0:W-:Y:S02]  /*0860*/  STL [R1+0x1c], R2 ;  /* 0x00001c0201007387 */ /* 0x0001e40000100800 */
[----:B01234-:R-:W-:Y:S06]  /*0870*/  BAR.SYNC.DEFER_BLOCKING 0x0 ;  /* 0x0000000000007b1d */ /* 0x01ffec0000010000 */
[----:B------:R-:W-:Y:S05]  /*0880*/  @!P0 BRA `(.L_x_163) ;  /* 0x0000007400548947 */ /* 0x000fea0003800000 */
.L_x_164:
[----:B------:R-:W-:-:S08]  /*0890*/  NOP ;  /* 0x0000000000007918 */ /* 0x000fd00000000000 */
[----:B------:R-:W0:Y:S02]  /*08a0*/  USETMAXREG.TRY_ALLOC.CTAPOOL UP0, 0xa0 ;  /* 0x000000a0000079c8 */ /* 0x000e240008000600 */
[----:B0-----:R-:W-:-:S13]  /*08b0*/  PLOP3.LUT P0, PT, PT, PT, UP0, 0x80, 0x0 ;  /* 0x000000000000781c */ /* 0x001fda0003f0f008 */
[----:B------:R-:W-:Y:S05]  /*08c0*/  @!P0 BRA `(.L_x_164) ;  /* 0xfffffffc00f08947 */ /* 0x000fea000383ffff */
[----:B------:R-:W0:Y:S01]  /*08d0*/  S2R R2, SR_TID.X ;  /* 0x0000000000027919 */ /* 0x000e220000002100 */
[----:B------:R-:W1:Y:S01]  /*08e0*/  S2UR UR41, SR_CgaCtaId ;  /* 0x00000000002979c3 */ /* 0x000e620000008800 */
[----:B------:R-:W-:Y:S01]  /*08f0*/  UMOV UR40, 0x400 ;  /* 0x0000040000287882 */ /* 0x000fe20000000000 */
[----:B------:R-:W-:Y:S01]  /*0900*/  ULDC UR4, c[0x0][0xc3c] ;  /* 0x00030f0000047ab9 */ /* 0x000fe20000000800 */
[----:B-1----:R-:W-:-:S05]  /*0910*/  ULEA UR40, UR41, UR40, 0x18 ;  /* 0x0000002829287291 */ /* 0x002fca000f8ec03f */
[----:B------:R-:W-:Y:S06]  /*0920*/  BAR.ARV 0x8, 0x200 ;  /* 0x0208000000007b1d */ /* 0x000fec0000002000 */
[----:B0-----:R-:W-:-:S04]  /*0930*/  LOP3.LUT R0, R2, 0xffffff80, RZ, 0xc0, !PT ;  /* 0xffffff8002007812 */ /* 0x001fc800078ec0ff */
[----:B------:R-:W-:-:S13]  /*0940*/  ISETP.NE.AND P0, PT, R0, 0x80, PT ;  /* 0x000000800000780c */ /* 0x000fda0003f05270 */
[----:B------:R-:W-:Y:S08]  /*0950*/  @!P0 BAR.ARV 0x9, 0x100 ;  /* 0x0244000000008b1d */ /* 0x000ff00000002000 */
[----:B------:R-:W-:Y:S06]  /*0960*/  BAR.SYNC.DEFER_BLOCKING 0x5, 0x200 ;  /* 0x0148000000007b1d */ /* 0x000fec0000010000 */
[----:B------:R-:W0:Y:S02]  /*0970*/  LDS.128 R32, [UR40+0x2d8d0] ;  /* 0x02d8d028ff207984 */ /* 0x000e240008000c00 */
[----:B------:R-:W-:Y:S06]  /*0980*/  BAR.ARV 0x4, 0x200 ;  /* 0x0108000000007b1d */ /* 0x000fec0000002000 */
[----:B0-----:R-:W-:-:S13]  /*0990*/  ISETP.GE.AND P0, PT, R35, UR4, PT ;  /* 0x0000000423007c0c */ /* 0x001fda000bf06270 */
[----:B------:R-:W-:Y:S05]  /*09a0*/  @P0 EXIT ;  /* 0x000000000000094d */ /* 0x000fea0003800000 */
[----:B------:R-:W2:Y:S01]  /*09b0*/  LDL.LU R13, [R1+0x1c] ;  /* 0x00001c00010d7983 */ /* 0x000ea20000300800 */
[----:B------:R-:W-:-:S05]  /*09c0*/  VIADD R155, R2, 0xffffff80 ;  /* 0xffffff80029b7836 */ /* 0x000fca0000000000 */
[----:B------:R-:W-:-:S04]  /*09d0*/  SHF.R.S32.HI R0, RZ, 0x1f, R155 ;  /* 0x0000001fff007819 */ /* 0x000fc8000001149b */
[CC--:B------:R-:W-:Y:S02]  /*09e0*/  LEA.HI R147, R0.reuse, R155.reuse, RZ, 0x7 ;  /* 0x0000009b00937211 */ /* 0x0c0fe400078f38ff */
[----:B------:R-:W-:Y:S02]  /*09f0*/  LEA.HI R2, R0, R155, RZ, 0x4 ;  /* 0x0000009b00027211 */ /* 0x000fe400078f20ff */
[----:B------:R-:W-:Y:S02]  /*0a00*/  LOP3.LUT R146, R147, 0xffffff80, RZ, 0xc0, !PT ;  /* 0xffffff8093927812 */ /* 0x000fe400078ec0ff */
[C---:B------:R-:W-:Y:S02]  /*0a10*/  LOP3.LUT R4, R2.reuse, 0xfffffff0, RZ, 0xc0, !PT ;  /* 0xfffffff002047812 */ /* 0x040fe400078ec0ff */
[----:B------:R-:W-:Y:S01]  /*0a20*/  SHF.R.S32.HI R5, RZ, 0x4, R2 ;  /* 0x00000004ff057819 */ /* 0x000fe20000011402 */
[C---:B------:R-:W-:Y:S02]  /*0a30*/  IMAD.IADD R146, R155.reuse, 0x1, -R146 ;  /* 0x000000019b927824 */ /* 0x040fe400078e0a92 */
[----:B------:R-:W-:Y:S01]  /*0a40*/  IMAD.IADD R4, R155, 0x1, -R4 ;  /* 0x000000019b047824 */ /* 0x000fe200078e0a04 */
[----:B------:R-:W-:-:S02]  /*0a50*/  LEA.HI R2, R2, R5, RZ, 0x1 ;  /* 0x0000000502027211 */ /* 0x000fc400078f08ff */
[----:B------:R-:W-:Y:S02]  /*0a60*/  SHF.R.S32.HI R9, RZ, 0x1f, R146 ;  /* 0x0000001fff097819 */ /* 0x000fe40000011492 */
[----:B------:R-:W-:Y:S02]  /*0a70*/  SHF.R.S32.HI R3, RZ, 0x1f, R4 ;  /* 0x0000001fff037819 */ /* 0x000fe40000011404 */
[----:B------:R-:W-:Y:S02]  /*0a80*/  LOP3.LUT R2, R2, 0x1ffffffe, RZ, 0xc0, !PT ;  /* 0x1ffffffe02027812 */ /* 0x000fe400078ec0ff */
[----:B------:R-:W-:Y:S02]  /*0a90*/  LEA.HI R8, R9, R146, RZ, 0x2 ;  /* 0x0000009209087211 */ /* 0x000fe400078f10ff */
[----:B------:R-:W-:Y:S01]  /*0aa0*/  LEA.HI R3, R3, R4, RZ, 0x3 ;  /* 0x0000000403037211 */ /* 0x000fe200078f18ff */
[----:B------:R-:W-:Y:S01]  /*0ab0*/  IMAD.IADD R2, R5, 0x1, -R2 ;  /* 0x0000000105027824 */ /* 0x000fe200078e0a02 */
[----:B------:R-:W-:-:S02]  /*0ac0*/  SHF.R.S32.HI R10, RZ, 0x2, R8 ;  /* 0x00000002ff0a7819 */ /* 0x000fc40000011408 */
[----:B------:R-:W-:Y:S02]  /*0ad0*/  SHF.R.S32.HI R7, RZ, 0x1f, R8 ;  /* 0x0000001fff077819 */ /* 0x000fe40000011408 */
[----:B------:R-:W-:Y:S02]  /*0ae0*/  LOP3.LUT R5, R3, 0xfffffff8, RZ, 0xc0, !PT ;  /* 0xfffffff803057812 */ /* 0x000fe400078ec0ff */
[----:B------:R-:W-:Y:S02]  /*0af0*/  LEA.HI R7, R7, R10, RZ, 0x3 ;  /* 0x0000000a07077211 */ /* 0x000fe400078f18ff */
[----:B------:R-:W-:Y:S01]  /*0b00*/  LEA.HI R6, R0, R155, RZ, 0x5 ;  /* 0x0000009b00067211 */ /* 0x000fe200078f28ff */
[----:B------:R-:W-:Y:S01]  /*0b10*/  IMAD.IADD R5, R4, 0x1, -R5 ;  /* 0x0000000104057824 */ /* 0x000fe200078e0a05 */
[----:B------:R-:W-:Y:S02]  /*0b20*/  LOP3.LUT R11, R7, 0xfffffff8, RZ, 0xc0, !PT ;  /* 0xfffffff8070b7812 */ /* 0x000fe400078ec0ff */
[----:B------:R-:W-:-:S02]  /*0b30*/  SHF.R.S32.HI R6, RZ, 0x5, R6 ;  /* 0x00000005ff067819 */ /* 0x000fc40000011406 */
[C---:B------:R-:W-:Y:S01]  /*0b40*/  R2P PR, R5.reuse, 0x6 ;  /* 0x0000000605007804 */ /* 0x040fe20000000000 */
[----:B------:R-:W-:Y:S02]  /*0b50*/  IMAD.SHL.U32 R5, R5, 0x40, RZ ;  /* 0x0000004005057824 */ /* 0x000fe400078e00ff */
[----:B------:R-:W-:Y:S01]  /*0b60*/  IMAD.IADD R10, R10, 0x1, -R11 ;  /* 0x000000010a0a7824 */ /* 0x000fe200078e0a0b */
[----:B------:R-:W-:Y:S01]  /*0b70*/  LEA R11, R6, R4, 0x4 ;  /* 0x00000004060b7211 */ /* 0x000fe200078e20ff */
[----:B------:R-:W-:Y:S01]  /*0b80*/  IMAD.SHL.U32 R2, R2, 0x8, RZ ;  /* 0x0000000802027824 */ /* 0x000fe200078e00ff */
[----:B------:R-:W-:Y:S01]  /*0b90*/  LOP3.LUT R5, R5, 0x1c0, RZ, 0xc0, !PT ;  /* 0x000001c005057812 */ /* 0x000fe200078ec0ff */
[----:B------:R-:W-:Y:S01]  /*0ba0*/  IMAD.SHL.U32 R3, R3, 0x40, RZ ;  /* 0x0000004003037824 */ /* 0x000fe200078e00ff */
[----:B------:R-:W-:Y:S01]  /*0bb0*/  SHF.R.S32.HI R147, RZ, 0x7, R147 ;  /* 0x00000007ff937819 */ /* 0x000fe20000011493 */
[--C-:B------:R-:W-:Y:S01]  /*0bc0*/  IMAD.U32 R152, R11, 0x20, R2.reuse ;  /* 0x000000200b987824 */ /* 0x100fe200078e0002 */
[----:B------:R-:W-:-:S02]  /*0bd0*/  LOP3.LUT R2, R5, 0x8, R2, 0xf8, !PT ;  /* 0x0000000805027812 */ /* 0x000fc400078ef802 */
[----:B------:R-:W-:Y:S02]  /*0be0*/  LOP3.LUT R3, R3, 0x7ffffe00, RZ, 0xc0, !PT ;  /* 0x7ffffe0003037812 */ /* 0x000fe400078ec0ff */
[----:B------:R-:W-:Y:S01]  /*0bf0*/  SHF.R.U32.HI R5, RZ, 0x3, R5 ;  /* 0x00000003ff057819 */ /* 0x000fe20000011605 */
[----:B------:R-:W-:Y:S01]  /*0c00*/  IMAD.HI R7, R147, 0x55555556, RZ ;  /* 0x5555555693077827 */ /* 0x000fe200078e02ff */
[----:B------:R-:W-:Y:S02]  /*0c10*/  LEA.HI R9, R9, R146, RZ, 0x5 ;  /* 0x0000009209097211 */ /* 0x000fe400078f28ff */
[----:B------:R-:W-:Y:S01]  /*0c20*/  LOP3.LUT R2, R2, R5, RZ, 0x3c, !PT ;  /* 0x0000000502027212 */ /* 0x000fe200078e3cff */
[----:B------:R-:W-:Y:S01]  /*0c30*/  IMAD R3, R6, 0x400, R3 ;  /* 0x0000040006037824 */ /* 0x000fe200078e0203 */
[----:B------:R-:W-:Y:S02]  /*0c40*/  LEA.HI R0, R0, R155, RZ, 0x2 ;  /* 0x0000009b00007211 */ /* 0x000fe400078f10ff */
[----:B------:R-:W-:Y:S01]  /*0c50*/  LEA.HI R4, R7, R7, RZ, 0x1 ;  /* 0x0000000707047211 */ /* 0x000fe200078f08ff */
[----:B------:R-:W-:Y:S01]  /*0c60*/  IMAD.IADD R3, R3, 0x1, R2 ;  /* 0x0000000103037824 */ /* 0x000fe200078e0202 */
[----:B------:R-:W-:-:S02]  /*0c70*/  SHF.R.S32.HI R9, RZ, 0x5, R9 ;  /* 0x00000005ff097819 */ /* 0x000fc40000011409 */
[----:B------:R-:W-:Y:S01]  /*0c80*/  LOP3.LUT R2, R0, 0xfffffffc, RZ, 0xc0, !PT ;  /* 0xfffffffc00027812 */ /* 0x000fe200078ec0ff */
[----:B------:R-:W-:Y:S02]  /*0c90*/  IMAD R4, R4, -0x3, R147 ;  /* 0xfffffffd04047824 */ /* 0x000fe400078e0293 */
[----:B------:R-:W-:Y:S01]  /*0ca0*/  IMAD R9, R9, 0x10, R10 ;  /* 0x0000001009097824 */ /* 0x000fe200078e020a */
[----:B------:R-:W-:Y:S02]  /*0cb0*/  IADD3 R143, R155, -R2, RZ ;  /* 0x800000029b8f7210 */ /* 0x000fe40007ffe0ff */
[----:B------:R-:W-:Y:S01]  /*0cc0*/  LEA R16, R3, UR40, 0x1 ;  /* 0x0000002803107c11 */ /* 0x000fe2000f8e08ff */
[----:B------:R-:W-:Y:S01]  /*0cd0*/  IMAD R148, R4, 0x40, R9 ;  /* 0x0000004004947824 */ /* 0x000fe200078e0209 */
[C---:B------:R-:W-:Y:S01]  /*0ce0*/  LEA.HI R4, R143.reuse, R143, RZ, 0x1 ;  /* 0x0000008f8f047211 */ /* 0x040fe200078f08ff */
[----:B------:R-:W-:Y:S01]  /*0cf0*/  IMAD.MOV.U32 R17, RZ, RZ, 0x40 ;  /* 0x00000040ff117424 */ /* 0x000fe200078e00ff */
[----:B------:R-:W-:Y:S01]  /*0d00*/  LOP3.LUT R7, R8, 0x7ffffffc, RZ, 0xc0, !PT ;  /* 0x7ffffffc08077812 */ /* 0x000fe200078ec0ff */
[----:B------:R-:W-:Y:S01]  /*0d10*/  VIADD R18, R16, 0x21800 ;  /* 0x0002180010127836 */ /* 0x000fe20000000000 */
[----:B------:R-:W-:Y:S01]  /*0d20*/  LOP3.LUT R4, R4, 0x1ffffffe, RZ, 0xc0, !PT ;  /* 0x1ffffffe04047812 */ /* 0x000fe200078ec0ff */
[----:B------:R-:W-:Y:S01]  /*0d30*/  IMAD.SHL.U32 R136, R143, 0x8, RZ ;  /* 0x000000088f887824 */ /* 0x000fe200078e00ff */
[----:B------:R-:W-:Y:S01]  /*0d40*/  SEL R17, R17, 0xffffffc0, !P2 ;  /* 0xffffffc011117807 */ /* 0x000fe20005000000 */
[----:B------:R-:W-:Y:S01]  /*0d50*/  VIADD R22, R16, 0x21820 ;  /* 0x0002182010167836 */ /* 0x000fe20000000000 */
[----:B------:R-:W-:Y:S01]  /*0d60*/  @P1 IADD3 R22, R18, -0x20, RZ ;  /* 0xffffffe012161810 */ /* 0x000fe20007ffe0ff */
[----:B------:R-:W-:-:S02]  /*0d70*/  VIADD R140, R136, 0x20 ;  /* 0x00000020888c7836 */ /* 0x000fc40000000000 */
[----:B------:R-:W-:Y:S02]  /*0d80*/  VIADD R141, R136, 0x40 ;  /* 0x00000040888d7836 */ /* 0x000fe40000000000 */
[----:B------:R-:W-:Y:S02]  /*0d90*/  IMAD.MOV.U32 R12, RZ, RZ, -0x2 ;  /* 0xfffffffeff0c7424 */ /* 0x000fe400078e00ff */
[----:B------:R-:W-:Y:S02]  /*0da0*/  IMAD.IADD R7, R146, 0x1, -R7 ;  /* 0x0000000192077824 */ /* 0x000fe400078e0a07 */
[----:B------:R-:W-:Y:S01]  /*0db0*/  IMAD.IADD R3, R143, 0x1, -R4 ;  /* 0x000000018f037824 */ /* 0x000fe200078e0a04 */
[----:B------:R-:W-:Y:S01]  /*0dc0*/  SHF.R.S32.HI R144, RZ, 0x2, R0 ;  /* 0x00000002ff907819 */ /* 0x000fe20000011400 */
[----:B------:R-:W-:Y:S01]  /*0dd0*/  IMAD.IADD R18, R18, 0x1, R17 ;  /* 0x0000000112127824 */ /* 0x000fe200078e0211 */
[----:B------:R-:W-:Y:S01]  /*0de0*/  SHF.R.S32.HI R154, RZ, 0x1f, R140 ;  /* 0x0000001fff9a7819 */ /* 0x000fe2000001148c */
[----:B------:R-:W-:Y:S01]  /*0df0*/  IMAD R151, R7, R12, 0x80 ;  /* 0x0000008007977424 */ /* 0x000fe200078e020c */
[----:B------:R-:W-:Y:S01]  /*0e00*/  SHF.R.S32.HI R153, RZ, 0x1f, R141 ;  /* 0x0000001fff997819 */ /* 0x000fe2000001148d */
[----:B------:R-:W-:-:S02]  /*0e10*/  IMAD.MOV.U32 R145, RZ, RZ, RZ ;  /* 0x000000ffff917224 */ /* 0x000fc400078e00ff */
[----:B------:R-:W-:Y:S02]  /*0e20*/  IMAD.MOV.U32 R2, RZ, RZ, RZ ;  /* 0x000000ffff027224 */ /* 0x000fe400078e00ff */
[----:B------:R-:W-:Y:S02]  /*0e30*/  IMAD R150, R3, 0x8, R148 ;  /* 0x0000000803967824 */ /* 0x000fe400078e0294 */
[----:B------:R-:W-:Y:S02]  /*0e40*/  IMAD.IADD R17, R17, 0x1, R22 ;  /* 0x0000000111117824 */ /* 0x000fe400078e0216 */
[----:B------:R-:W-:Y:S01]  /*0e50*/  VIADD R23, R22, 0x6000 ;  /* 0x0000600016177836 */ /* 0x000fe20000000000 */
[----:B------:R-:W-:Y:S01]  /*0e60*/  UMOV UR38, URZ ;  /* 0x0000003f00267c82 */ /* 0x000fe20008000000 */
[----:B--2---:R-:W-:-:S07]  /*0e70*/  LOP3.LUT R19, R13, 0x1, RZ, 0xfc, !PT ;  /* 0x000000010d137812 */ /* 0x004fce00078efcff */
.L_x_202:
[----:B--23--:R-:W0:Y:S01]  /*0e80*/  LDC.64 R4, c[0x0][0xc88] ;  /* 0x00032200ff047b82 */ /* 0x00ce220000000a00 */
[----:B------:R-:W-:Y:S01]  /*0e90*/  ULDC.64 UR4, c[0x0][0xa28] ;  /* 0x00028a0000047ab9 */ /* 0x000fe20000000a00 */
[----:B-1----:R-:W-:Y:S01]  /*0ea0*/  IMAD.MOV.U32 R3, RZ, RZ, RZ ;  /* 0x000000ffff037224 */ /* 0x002fe200078e00ff */
[----:B------:R-:W-:Y:S01]  /*0eb0*/  ULDC.64 UR6, c[0x0][0xa20] ;  /* 0x0002880000067ab9 */ /* 0x000fe20000000a00 */
[----:B0-----:R-:W-:-:S05]  /*0ec0*/  IMAD.WIDE R4, R35, 0x4, R4 ;  /* 0x0000000423047825 */ /* 0x001fca00078e0204 */
[----:B------:R-:W2:Y:S01]  /*0ed0*/  LDG.E R137, desc[UR36][R4.64] ;  /* 0x0000002404897981 */ /* 0x000ea2000c1e1900 */
[----:B------:R-:W-:-:S04]  /*0ee0*/  ISETP.NE.U32.AND P0, PT, RZ, UR4, PT ;  /* 0x00000004ff007c0c */ /* 0x000fc8000bf05070 */
[----:B------:R-:W-:Y:S02]  /*0ef0*/  ISETP.NE.AND.EX P0, PT, RZ, UR5, PT, P0 ;  /* 0x00000005ff007c0c */ /* 0x000fe4000bf05300 */
[----:B--2---:R-:W-:-:S11]  /*0f00*/  SHF.R.S32.HI R142, RZ, 0x1f, R137 ;  /* 0x0000001fff8e7819 */ /* 0x004fd60000011489 */
[----:B------:R-:W-:-:S04]  /*0f10*/  @P0 LEA R6, P1, R137, UR4, 0x2 ;  /* 0x0000000489060c11 */ /* 0x000fc8000f8210ff */
[----:B------:R-:W-:Y:S01]  /*0f20*/  @P0 LEA.HI.X R7, R137, UR5, R142, 0x2, P1 ;  /* 0x0000000589070c11 */ /* 0x000fe200088f148e */
[----:B------:R-:W-:-:S04]  /*0f30*/  ULDC.64 UR4, c[0x0][0x418] ;  /* 0x0001060000047ab9 */ /* 0x000fc80000000a00 */
[----:B------:R0:W5:Y:S01]  /*0f40*/  @P0 LDG.E R3, desc[UR36][R6.64] ;  /* 0x0000002406030981 */ /* 0x000162000c1e1900 */
[----:B------:R-:W-:Y:S01]  /*0f50*/  ISETP.NE.U32.AND P0, PT, RZ, UR6, PT ;  /* 0x00000006ff007c0c */ /* 0x000fe2000bf05070 */
[----:B------:R-:W-:-:S03]  /*0f60*/  UISETP.NE.U32.AND UP0, UPT, UR4, URZ, UPT ;  /* 0x0000003f0400728c */ /* 0x000fc6000bf05070 */
[----:B------:R-:W-:Y:S01]  /*0f70*/  ISETP.NE.AND.EX P0, PT, RZ, UR7, PT, P0 ;  /* 0x00000007ff007c0c */ /* 0x000fe2000bf05300 */
[----:B------:R-:W-:Y:S01]  /*0f80*/  UISETP.NE.AND.EX UP0, UPT, UR5, URZ, UPT, UP0 ;  /* 0x0000003f0500728c */ /* 0x000fe2000bf05300 */
[----:B------:R-:W-:Y:S02]  /*0f90*/  ULDC UR4, c[0x0][0x424] ;  /* 0x0001090000047ab9 */ /* 0x000fe40000000800 */
[----:B------:R-:W-:Y:S01]  /*0fa0*/  ULDC UR5, c[0x0][0x2f0] ;  /* 0x0000bc0000057ab9 */ /* 0x000fe20000000800 */
[----:B------:R-:W-:-:S04]  /*0fb0*/  USEL UR4, UR4, 0x1, UP0 ;  /* 0x0000000104047887 */ /* 0x000fc80008000000 */
[----:B------:R-:W-:-:S04]  /*0fc0*/  UIMAD UR4, UR4, UR5, URZ ;  /* 0x00000005040472a4 */ /* 0x000fc8000f8e023f */
[C---:B------:R-:W-:Y:S02]  /*0fd0*/  @P0 LEA R4, P1, R137.reuse, UR6, 0x2 ;  /* 0x0000000689040c11 */ /* 0x040fe4000f8210ff */
[----:B------:R-:W-:Y:S02]  /*0fe0*/  IMAD.U32 R88, RZ, RZ, UR4 ;  /* 0x00000004ff587e24 */ /* 0x000fe4000f8e00ff */
[----:B------:R-:W-:-:S05]  /*0ff0*/  @P0 LEA.HI.X R5, R137, UR7, R142, 0x2, P1 ;  /* 0x0000000789050c11 */ /* 0x000fca00088f148e */
[----:B------:R0:W5:Y:S01]  /*1000*/  @P0 LDG.E R88, desc[UR36][R4.64] ;  /* 0x0000002404580981 */ /* 0x000162000c1e1900 */
[----:B----4-:R-:W-:Y:S05]  /*1010*/  @P0 BRA `(.L_x_165) ;  /* 0x0000000000240947 */ /* 0x010fea0003800000 */
[----:B------:R-:W-:Y:S02]  /*1020*/  ULDC.64 UR4, c[0x0][0xa08] ;  /* 0x0002820000047ab9 */ /* 0x000fe40000000a00 */
[----:B------:R-:W-:-:S04]  /*1030*/  ISETP.NE.U32.AND P0, PT, RZ, UR4, PT ;  /* 0x00000004ff007c0c */ /* 0x000fc8000bf05070 */
[----:B------:R-:W-:-:S13]  /*1040*/  ISETP.NE.AND.EX P0, PT, RZ, UR5, PT, P0 ;  /* 0x00000005ff007c0c */ /* 0x000fda000bf05300 */
[----:B------:R-:W-:Y:S05]  /*1050*/  @!P0 BRA `(.L_x_165) ;  /* 0x0000000000148947 */ /* 0x000fea0003800000 */
[----:B0-----:R-:W0:Y:S02]  /*1060*/  LDC.64 R4, c[0x0][0xa08] ;  /* 0x00028200ff047b82 */ /* 0x001e240000000a00 */
[----:B0-----:R-:W-:-:S05]  /*1070*/  IMAD.WIDE R4, R137, 0x4, R4 ;  /* 0x0000000489047825 */ /* 0x001fca00078e0204 */
[----:B-----5:R-:W2:Y:S04]  /*1080*/  LDG.E R88, desc[UR36][R4.64] ;  /* 0x0000002404587981 */ /* 0x020ea8000c1e1900 */
[----:B------:R-:W2:Y:S02]  /*1090*/  LDG.E R7, desc[UR36][R4.64+0x4] ;  /* 0x0000042404077981 */ /* 0x000ea4000c1e1900 */
[----:B--2---:R-:W-:-:S07]  /*10a0*/  IMAD.IADD R88, R7, 0x1, -R88 ;  /* 0x0000000107587824 */ /* 0x004fce00078e0a58 */
.L_x_165:
[----:B-----5:R-:W-:Y:S01]  /*10b0*/  IMAD.IADD R88, R88, 0x1, -R3 ;  /* 0x0000000158587824 */ /* 0x020fe200078e0a03 */
[----:B------:R-:W-:Y:S01]  /*10c0*/  MOV R139, R33 ;  /* 0x00000021008b7202 */ /* 0x000fe20000000f00 */
[----:B------:R-:W-:Y:S01]  /*10d0*/  IMAD.MOV.U32 R138, RZ, RZ, R34 ;  /* 0x000000ffff8a7224 */ /* 0x000fe200078e0022 */
[----:B------:R-:W-:Y:S01]  /*10e0*/  PLOP3.LUT P0, PT, PT, PT, PT, 0x80, 0x0 ;  /* 0x000000000000781c */ /* 0x000fe20003f0f070 */
[C---:B------:R-:W-:Y:S01]  /*10f0*/  VIADD R0, R88.reuse, 0x7f ;  /* 0x0000007f58007836 */ /* 0x040fe20000000000 */
[----:B------:R-:W-:Y:S02]  /*1100*/  ISETP.GE.AND P1, PT, R88, 0x1, PT ;  /* 0x000000015800780c */ /* 0x000fe40003f26270 */
[----:B------:R-:W-:Y:S01]  /*1110*/  CS2R R28, SRZ ;  /* 0x00000000001c7805 */ /* 0x000fe2000001ff00 */
[----:B------:R-:W-:Y:S01]  /*1120*/  IMAD.MOV.U32 R135, RZ, RZ, RZ ;  /* 0x000000ffff877224 */ /* 0x000fe200078e00ff */
[----:B------:R-:W-:Y:S02]  /*1130*/  CS2R R52, SRZ ;  /* 0x0000000000347805 */ /* 0x000fe4000001ff00 */
[----:B------:R-:W-:-:S02]  /*1140*/  SHF.R.S32.HI R3, RZ, 0x1f, R0 ;  /* 0x0000001fff037819 */ /* 0x000fc40000011400 */
[----:B------:R-:W-:Y:S02]  /*1150*/  CS2R R54, SRZ ;  /* 0x0000000000367805 */ /* 0x000fe4000001ff00 */
[----:B------:R-:W-:Y:S02]  /*1160*/  CS2R R40, SRZ ;  /* 0x0000000000287805 */ /* 0x000fe4000001ff00 */
[----:B------:R-:W-:Y:S02]  /*1170*/  CS2R R36, SRZ ;  /* 0x0000000000247805 */ /* 0x000fe4000001ff00 */
[----:B------:R-:W-:Y:S01]  /*1180*/  LEA.HI R149, R3, R0, RZ, 0x7 ;  /* 0x0000000003957211 */ /* 0x000fe200078f38ff */
[----:B------:R-:W-:Y:S01]  /*1190*/  IMAD.MOV.U32 R3, RZ, RZ, RZ ;  /* 0x000000ffff037224 */ /* 0x000fe200078e00ff */
[----:B------:R-:W-:Y:S01]  /*11a0*/  CS2R R56, SRZ ;  /* 0x0000000000387805 */ /* 0x000fe2000001ff00 */
[----:B------:R-:W-:Y:S01]  /*11b0*/  IMAD.MOV.U32 R0, RZ, RZ, RZ ;  /* 0x000000ffff007224 */ /* 0x000fe200078e00ff */
        /* <DEDUP_REMOVED lines=13> */
[----:B------:R-:W-:Y:S01]  /*1290*/  CS2R R70, SRZ ;  /* 0x0000000000467805 */ /* 0x000fe2000001ff00 */
[----:B------:R-:W-:Y:S01]  /*12a0*/  IMAD.MOV.U32 R24, RZ, RZ, RZ ;  /* 0x000000ffff187224 */ /* 0x000fe200078e00ff */
[----:B0-----:R-:W-:Y:S01]  /*12b0*/  CS2R R6, SRZ ;  /* 0x0000000000067805 */ /* 0x001fe2000001ff00 */
[----:B------:R-:W-:Y:S02]  /*12c0*/  IMAD.MOV.U32 R8, RZ, RZ, RZ ;  /* 0x000000ffff087224 */ /* 0x000fe400078e00ff */
[----:B------:R-:W-:Y:S02]  /*12d0*/  IMAD.MOV.U32 R26, RZ, RZ, RZ ;  /* 0x000000ffff1a7224 */ /* 0x000fe400078e00ff */
[----:B------:R-:W-:Y:S02]  /*12e0*/  IMAD.MOV.U32 R73, RZ, RZ, RZ ;  /* 0x000000ffff497224 */ /* 0x000fe400078e00ff */
[----:B------:R-:W-:Y:S01]  /*12f0*/  IMAD.MOV.U32 R31, RZ, RZ, RZ ;  /* 0x000000ffff1f7224 */ /* 0x000fe200078e00ff */
[----:B------:R-:W-:Y:S06]  /*1300*/  @!P1 BRA `(.L_x_166) ;  /* 0x0000005000149947 */ /* 0x000fec0003800000 */
[----:B------:R-:W0:Y:S01]  /*1310*/  SHFL.IDX PT, R0, R147, RZ, 0x1f ;  /* 0x00001fff93007589 */ /* 0x000e2200000e0000 */
[----:B------:R-:W-:Y:S01]  /*1320*/  UIADD3 UR6, UR40, 0x21800, URZ ;  /* 0x0002180028067890 */ /* 0x000fe2000fffe03f */
[----:B------:R-:W-:-:S03]  /*1330*/  SHF.R.S32.HI R149, RZ, 0x7, R149 ;  /* 0x00000007ff957819 */ /* 0x000fc60000011495 */
[----:B------:R-:W-:-:S06]  /*1340*/  ULOP3.LUT UP0, URZ, UR6, 0x3ff, URZ, 0xc0, !UPT ;  /* 0x000003ff063f7892 */ /* 0x000fcc000f80c03f */
[----:B------:R-:W-:Y:S02]  /*1350*/  PLOP3.LUT P0, PT, PT, PT, UP0, 0x80, 0x0 ;  /* 0x000000000000781c */ /* 0x000fe40003f0f008 */
[----:B0-----:R-:W-:-:S13]  /*1360*/  R2UR UR42, R0 ;  /* 0x00000000002a72ca */ /* 0x001fda00000e0000 */
[----:B------:R-:W-:-:S04]  /*1370*/  UIMAD.WIDE UR4, UR42, 0x55555556, URZ ;  /* 0x555555562a0478a5 */ /* 0x000fc8000f8e023f */
[----:B------:R-:W-:-:S04]  /*1380*/  ULEA.HI UR5, UR5, UR5, URZ, 0x1 ;  /* 0x0000000505057291 */ /* 0x000fc8000f8f083f */
[----:B------:R-:W-:-:S04]  /*1390*/  UIMAD UR43, UR5, -0x3, UR42 ;  /* 0xfffffffd052b78a4 */ /* 0x000fc8000f8e022a */
[----:B------:R-:W-:-:S04]  /*13a0*/  ULEA UR4, UR43, UR6, 0xd ;  /* 0x000000062b047291 */ /* 0x000fc8000f8e683f */
[----:B------:R-:W-:-:S04]  /*13b0*/  USHF.R.U32.HI UR4, URZ, 0x4, UR4 ;  /* 0x000000043f047899 */ /* 0x000fc80008011604 */
[----:B------:R-:W-:Y:S01]  /*13c0*/  ULOP3.LUT UR39, UR4, 0x3fff, URZ, 0xc0, !UPT ;  /* 0x00003fff04277892 */ /* 0x000fe2000f8ec03f */
[----:B------:R-:W-:Y:S11]  /*13d0*/  @!P0 BRA `(.L_x_167) ;  /* 0x0000000000408947 */ /* 0x000ff60003800000 */
[----:B------:R-:W-:Y:S01]  /*13e0*/  MOV R0, 0x0 ;  /* 0x0000000000007802 */ /* 0x000fe20000000f00 */
[----:B------:R-:W-:Y:S01]  /*13f0*/  ULDC.64 UR4, c[0x4][0x88] ;  /* 0x0100220000047ab9 */ /* 0x000fe20000000a00 */
[----:B------:R-:W-:Y:S01]  /*1400*/  ULDC.64 UR6, c[0x4][0x28] ;  /* 0x01000a0000067ab9 */ /* 0x000fe20000000a00 */
[----:B------:R-:W-:Y:S01]  /*1410*/  MOV R4, UR4 ;  /* 0x0000000400047c02 */ /* 0x000fe20008000f00 */
        /* <DEDUP_REMOVED lines=12> */
.L_x_167:
[----:B------:R-:W-:Y:S02]  /*14e0*/  LEA.HI R0, R145, R145, RZ, 0x1 ;  /* 0x0000009191007211 */ /* 0x000fe400078f08ff */
[----:B------:R-:W-:Y:S02]  /*14f0*/  ISETP.NE.AND P0, PT, R19, 0x3, PT ;  /* 0x000000031300780c */ /* 0x000fe40003f05270 */
[----:B------:R-:W-:-:S05]  /*1500*/  LOP3.LUT R0, R0, 0xfffffffe, RZ, 0xc0, !PT ;  /* 0xfffffffe00007812 */ /* 0x000fca00078ec0ff */
[----:B------:R-:W-:-:S05]  /*1510*/  IMAD.IADD R0, R145, 0x1, -R0 ;  /* 0x0000000191007824 */ /* 0x000fca00078e0a00 */
[----:B------:R-:W-:-:S04]  /*1520*/  SHF.L.U32 R0, R0, 0x1f, RZ ;  /* 0x0000001f00007819 */ /* 0x000fc800000006ff */
[----:B------:R-:W0:Y:S02]  /*1530*/  SYNCS.PHASECHK.TRANS64.TRYWAIT P1, [UR40+0x2d800], R0 ;  /* 0x02d80000ff0075a7 */ /* 0x000e240008020168 */
[----:B0-----:R-:W-:Y:S05]  /*1540*/  @!P1 BRA `(.L_x_168) ;  /* 0x000000b800e09947 */ /* 0x001fea0003800000 */
.L_x_287:
[----:B------:R-:W-:Y:S05]  /*1550*/  @!P0 BRA `(.L_x_169) ;  /* 0x0000000000048947 */ /* 0x000fea0003800000 */
[----:B------:R-:W-:Y:S01]  /*1560*/  BPT.TRAP 0x1 ;  /* 0x000000040000795c */ /* 0x000fe20000300000 */
.L_x_169:
[----:B------:R-:W-:Y:S02]  /*1570*/  MOV R4, UR38 ;  /* 0x0000002600047c02 */ /* 0x000fe40008000f00 */
[----:B0-----:R-:W-:Y:S02]  /*1580*/  SHF.L.U32 R3, R2, 0x1f, RZ ;  /* 0x0000001f02037819 */ /* 0x001fe400000006ff */
[----:B------:R-:W-:-:S04]  /*1590*/  LEA R4, R4, UR40, 0x3 ;  /* 0x0000002804047c11 */ /* 0x000fc8000f8e18ff */
[----:B------:R0:W1:Y:S01]  /*15a0*/  SYNCS.PHASECHK.TRANS64.TRYWAIT P1, [R4+URZ+0x2d830], R3 ;  /* 0x02d83003040075a7 */ /* 0x000062000802017f */
[----:B------:R-:W-:Y:S05]  /*15b0*/  @!P0 BRA `(.L_x_170) ;  /* 0x0000000000048947 */ /* 0x000fea0003800000 */
[----:B------:R-:W-:Y:S01]  /*15c0*/  BPT.TRAP 0x1 ;  /* 0x000000040000795c */ /* 0x000fe20000300000 */
.L_x_170:
[----:B------:R-:W-:Y:S01]  /*15d0*/  IMAD.MOV.U32 R135, RZ, RZ, RZ ;  /* 0x000000ffff877224 */ /* 0x000fe200078e00ff */
[----:B-1----:R-:W-:Y:S06]  /*15e0*/  @P1 BRA `(.L_x_171) ;  /* 0x0000000000081947 */ /* 0x002fec0003800000 */
[----:B------:R-:W1:Y:S02]  /*15f0*/  SYNCS.PHASECHK.TRANS64.TRYWAIT P1, [R4+URZ+0x2d830], R3 ;  /* 0x02d83003040075a7 */ /* 0x000e64000802017f */
[----:B-1----:R-:W-:Y:S05]  /*1600*/  @!P1 BRA `(.L_x_172) ;  /* 0x000000b800c89947 */ /* 0x002fea0003800000 */
.L_x_171:
        /* <DEDUP_REMOVED lines=53> */
.L_x_173:
[----:B------:R-:W-:Y:S01]  /*1960*/  IMAD.IADD R0, R151, 0x1, R88 ;  /* 0x0000000197007824 */ /* 0x000fe200078e0258 */
[----:B------:R-:W-:Y:S01]  /*1970*/  P2R R7, PR, RZ, 0x1 ;  /* 0x00000001ff077803 */ /* 0x000fe20000000000 */
[----:B------:R-:W-:Y:S01]  /*1980*/  ULDC UR6, c[0x0][0x988] ;  /* 0x0002620000067ab9 */ /* 0x000fe20000000800 */
[--C-:B------:R-:W-:Y:S02]  /*1990*/  IMAD.MOV.U32 R133, RZ, RZ, R135.reuse ;  /* 0x000000ffff857224 */ /* 0x100fe400078e0087 */
[----:B------:R-:W-:Y:S02]  /*19a0*/  IMAD R5, R149, -0x80, R0 ;  /* 0xffffff8095057824 */ /* 0x000fe400078e0200 */
[--C-:B------:R-:W-:Y:S02]  /*19b0*/  IMAD.MOV.U32 R131, RZ, RZ, R135.reuse ;  /* 0x000000ffff837224 */ /* 0x100fe400078e0087 */
        /* <DEDUP_REMOVED lines=8> */
[--C-:B------:R-:W-:Y:S01]  /*1a40*/  IMAD.MOV.U32 R121, RZ, RZ, R135.reuse ;  /* 0x000000ffff797224 */ /* 0x100fe200078e0087 */
[----:B------:R-:W-:Y:S01]  /*1a50*/  FSEL R10, R25, -INF , P3 ;  /* 0xff800000190a7808 */ /* 0x000fe20001800000 */
[--C-:B------:R-:W-:Y:S01]  /*1a60*/  IMAD.MOV.U32 R119, RZ, RZ, R135.reuse ;  /* 0x000000ffff777224 */ /* 0x100fe200078e0087 */
[C---:B------:R-:W-:Y:S01]  /*1a70*/  ISETP.GT.AND P2, PT, R5.reuse, 0x9, PT ;  /* 0x000000090500780c */ /* 0x040fe20003f44270 */
[--C-:B------:R-:W-:Y:S01]  /*1a80*/  IMAD.MOV.U32 R117, RZ, RZ, R135.reuse ;  /* 0x000000ffff757224 */ /* 0x100fe200078e0087 */
[----:B------:R-:W-:Y:S01]  /*1a90*/  FSEL R28, R28, -INF , P1 ;  /* 0xff8000001c1c7808 */ /* 0x000fe20000800000 */
[--C-:B------:R-:W-:Y:S01]  /*1aa0*/  IMAD.MOV.U32 R115, RZ, RZ, R135.reuse ;  /* 0x000000ffff737224 */ /* 0x100fe200078e0087 */
[----:B01----:R-:W-:Y:S01]  /*1ab0*/  FMNMX.FTZ R3, R24, R10, !PT ;  /* 0x0000000a18037209 */ /* 0x003fe20007810000 */
[--C-:B------:R-:W-:Y:S01]  /*1ac0*/  IMAD.MOV.U32 R113, RZ, RZ, R135.reuse ;  /* 0x000000ffff717224 */ /* 0x100fe200078e0087 */
[----:B------:R-:W-:Y:S01]  /*1ad0*/  ISETP.GT.AND P6, PT, R5, 0x10, PT ;  /* 0x000000100500780c */ /* 0x000fe20003fc4270 */
[--C-:B------:R-:W-:Y:S01]  /*1ae0*/  IMAD.MOV.U32 R111, RZ, RZ, R135.reuse ;  /* 0x000000ffff6f7224 */ /* 0x100fe200078e0087 */
[----:B------:R-:W-:Y:S01]  /*1af0*/  FSEL R8, R29, -INF , P2 ;  /* 0xff8000001d087808 */ /* 0x000fe20001000000 */
[--C-:B------:R-:W-:Y:S01]  /*1b00*/  IMAD.MOV.U32 R109, RZ, RZ, R135.reuse ;  /* 0x000000ffff6d7224 */ /* 0x100fe200078e0087 */
[----:B------:R-:W-:Y:S01]  /*1b10*/  FMNMX.FTZ R3, R28, R3, !PT ;  /* 0x000000031c037209 */ /* 0x000fe20007810000 */
[--C-:B------:R-:W-:Y:S01]  /*1b20*/  IMAD.MOV.U32 R107, RZ, RZ, R135.reuse ;  /* 0x000000ffff6b7224 */ /* 0x100fe200078e0087 */
[C---:B------:R-:W-:Y:S01]  /*1b30*/  ISETP.GT.AND P5, PT, R5.reuse, 0x11, PT ;  /* 0x000000110500780c */ /* 0x040fe20003fa4270 */
        /* <DEDUP_REMOVED lines=16> */
[----:B------:R-:W-:Y:S01]  /*1c40*/  IMAD.MOV.U32 R89, RZ, RZ, R135 ;  /* 0x000000ffff597224 */ /* 0x000fe200078e0087 */
[----:B------:R-:W-:-:S02]  /*1c50*/  FSEL R92, R36, -INF , P4 ;  /* 0xff800000245c7808 */ /* 0x000fc40002000000 */
[----:B------:R-:W-:Y:S02]  /*1c60*/  FMNMX.FTZ R3, R90, R3, !PT ;  /* 0x000000035a037209 */ /* 0x000fe40007810000 */
[----:B------:R-:W-:Y:S02]  /*1c70*/  FSEL R30, R30, -INF , P1 ;  /* 0xff8000001e1e7808 */ /* 0x000fe40000800000 */
[----:B------:R-:W-:Y:S02]  /*1c80*/  ISETP.GT.AND P1, PT, R5, 0x20, PT ;  /* 0x000000200500780c */ /* 0x000fe40003f24270 */
[----:B------:R-:W-:Y:S02]  /*1c90*/  FSEL R94, R37, -INF , P3 ;  /* 0xff800000255e7808 */ /* 0x000fe40001800000 */
[----:B------:R-:W-:Y:S02]  /*1ca0*/  FMNMX.FTZ R3, R92, R3, !PT ;  /* 0x000000035c037209 */ /* 0x000fe40007810000 */
[----:B------:R-:W-:-:S02]  /*1cb0*/  FSEL R6, R31, -INF , P2 ;  /* 0xff8000001f067808 */ /* 0x000fc40001000000 */
[C---:B------:R-:W-:Y:S02]  /*1cc0*/  ISETP.GT.AND P2, PT, R5.reuse, 0x21, PT ;  /* 0x000000210500780c */ /* 0x040fe40003f44270 */
[----:B------:R-:W-:Y:S02]  /*1cd0*/  FSEL R96, R40, -INF , P1 ;  /* 0xff80000028607808 */ /* 0x000fe40000800000 */
[----:B------:R-:W-:Y:S02]  /*1ce0*/  FMNMX.FTZ R3, R94, R3, !PT ;  /* 0x000000035e037209 */ /* 0x000fe40007810000 */
[----:B------:R-:W-:Y:S02]  /*1cf0*/  FSEL R34, R34, -INF , P6 ;  /* 0xff80000022227808 */ /* 0x000fe40003000000 */
[----:B------:R-:W-:Y:S02]  /*1d00*/  ISETP.GT.AND P6, PT, R5, 0x28, PT ;  /* 0x000000280500780c */ /* 0x000fe40003fc4270 */
[----:B------:R-:W-:-:S02]  /*1d10*/  FSEL R98, R41, -INF , P2 ;  /* 0xff80000029627808 */ /* 0x000fc40001000000 */
[----:B------:R-:W-:Y:S02]  /*1d20*/  FMNMX.FTZ R3, R96, R3, !PT ;  /* 0x0000000360037209 */ /* 0x000fe40007810000 */
[----:B------:R-:W-:Y:S02]  /*1d30*/  FSEL R12, R35, -INF , P5 ;  /* 0xff800000230c7808 */ /* 0x000fe40002800000 */
[----:B------:R-:W-:Y:S02]  /*1d40*/  ISETP.GT.AND P5, PT, R5, 0x29, PT ;  /* 0x000000290500780c */ /* 0x000fe40003fa4270 */
[----:B------:R-:W-:Y:S02]  /*1d50*/  FSEL R100, R44, -INF , P6 ;  /* 0xff8000002c647808 */ /* 0x000fe40003000000 */
[----:B------:R-:W-:Y:S02]  /*1d60*/  FMNMX.FTZ R3, R98, R3, !PT ;  /* 0x0000000362037209 */ /* 0x000fe40007810000 */
[----:B------:R-:W-:-:S02]  /*1d70*/  FSEL R38, R38, -INF , P4 ;  /* 0xff80000026267808 */ /* 0x000fc40002000000 */
[----:B------:R-:W-:Y:S02]  /*1d80*/  ISETP.GT.AND P4, PT, R5, 0x30, PT ;  /* 0x000000300500780c */ /* 0x000fe40003f84270 */
        /* <DEDUP_REMOVED lines=61> */
[----:B------:R-:W-:Y:S02]  /*2160*/  FSEL R52, R63, -INF , P3 ;  /* 0xff8000003f347808 */ /* 0x000fe40001800000 */
[----:B------:R-:W-:Y:S02]  /*2170*/  P2R R29, PR, RZ, 0x1 ;  /* 0x00000001ff1d7803 */ /* 0x000fe40000000000 */
[----:B------:R-:W-:Y:S02]  /*2180*/  P2R R21, PR, RZ, 0x2 ;  /* 0x00000002ff157803 */ /* 0x000fe40000000000 */
[----:B------:R-:W-:-:S02]  /*2190*/  FSEL R134, R77, -INF , P2 ;  /* 0xff8000004d867808 */ /* 0x000fc40001000000 */
[----:B------:R-:W-:Y:S02]  /*21a0*/  P2R R15, PR, RZ, 0x4 ;  /* 0x00000004ff0f7803 */ /* 0x000fe40000000000 */
[C---:B------:R-:W-:Y:S02]  /*21b0*/  ISETP.GT.AND P3, PT, R5.reuse, 0x70, PT ;  /* 0x000000700500780c */ /* 0x040fe40003f64270 */
[C---:B------:R-:W-:Y:S02]  /*21c0*/  ISETP.GT.AND P4, PT, R5.reuse, 0x71, PT ;  /* 0x000000710500780c */ /* 0x040fe40003f84270 */
[C---:B------:R-:W-:Y:S02]  /*21d0*/  ISETP.GT.AND P5, PT, R5.reuse, 0x78, PT ;  /* 0x000000780500780c */ /* 0x040fe40003fa4270 */
[C---:B------:R-:W-:Y:S02]  /*21e0*/  ISETP.GT.AND P6, PT, R5.reuse, 0x79, PT ;  /* 0x000000790500780c */ /* 0x040fe40003fc4270 */
[----:B------:R-:W-:-:S02]  /*21f0*/  ISETP.GT.AND P2, PT, R5, 0x58, PT ;  /* 0x000000580500780c */ /* 0x000fc40003f44270 */
[C---:B------:R-:W-:Y:S02]  /*2200*/  ISETP.GT.AND P1, PT, R5.reuse, 0x59, PT ;  /* 0x000000590500780c */ /* 0x040fe40003f24270 */
[----:B------:R-:W-:Y:S02]  /*2210*/  ISETP.GT.AND P0, PT, R5, 0x60, PT ;  /* 0x000000600500780c */ /* 0x000fe40003f04270 */
[----:B------:R-:W-:Y:S02]  /*2220*/  FMNMX.FTZ R3, R130, R3, !PT ;  /* 0x0000000382037209 */ /* 0x000fe40007810000 */
[----:B------:R-:W-:Y:S02]  /*2230*/  FMNMX.FTZ R5, R26, R27, !PT ;  /* 0x0000001b1a057209 */ /* 0x000fe40007810000 */
[----:B------:R-:W-:Y:S02]  /*2240*/  FSEL R80, R80, -INF , P3 ;  /* 0xff80000050507808 */ /* 0x000fe40001800000 */
[----:B------:R-:W-:-:S02]  /*2250*/  FMNMX.FTZ R3, R134, R3, !PT ;  /* 0x0000000386037209 */ /* 0x000fc40007810000 */
[----:B------:R-:W-:Y:S02]  /*2260*/  FMNMX.FTZ R5, R30, R5, !PT ;  /* 0x000000051e057209 */ /* 0x000fe40007810000 */
[----:B------:R-:W-:Y:S02]  /*2270*/  FSEL R132, R81, -INF , P4 ;  /* 0xff80000051847808 */ /* 0x000fe40002000000 */
        /* <DEDUP_REMOVED lines=8> */
[----:B------:R-:W-:Y:S01]  /*2300*/  FMNMX.FTZ R9, R76, R3, !PT ;  /* 0x000000034c097209 */ /* 0x000fe20007810000 */
[----:B------:R-:W-:Y:S01]  /*2310*/  IMAD.U32 R3, RZ, RZ, UR6 ;  /* 0x00000006ff037e24 */ /* 0x000fe2000f8e00ff */
[----:B------:R-:W-:-:S02]  /*2320*/  FMNMX.FTZ R5, R38, R5, !PT ;  /* 0x0000000526057209 */ /* 0x000fc40007810000 */
[----:B------:R-:W-:Y:S01]  /*2330*/  FSEL R70, R70, -INF , P2 ;  /* 0xff80000046467808 */ /* 0x000fe20001000000 */
[----:B------:R-:W0:Y:S01]  /*2340*/  SHFL.BFLY PT, R0, R9, 0x2, 0x1f ;  /* 0x0c401f0009007f89 */ /* 0x000e2200000e0000 */
[----:B------:R-:W-:Y:S02]  /*2350*/  FMNMX.FTZ R5, R14, R5, !PT ;  /* 0x000000050e057209 */ /* 0x000fe40007810000 */
[----:B------:R-:W-:Y:S02]  /*2360*/  P2R R13, PR, RZ, 0x8 ;  /* 0x00000008ff0d7803 */ /* 0x000fe40000000000 */
[----:B------:R-:W-:Y:S02]  /*2370*/  FMNMX.FTZ R5, R42, R5, !PT ;  /* 0x000000052a057209 */ /* 0x000fe40007810000 */
[----:B------:R-:W-:Y:S02]  /*2380*/  FSEL R60, R71, -INF , P1 ;  /* 0xff800000473c7808 */ /* 0x000fe40000800000 */
[----:B------:R-:W-:-:S02]  /*2390*/  FMNMX.FTZ R5, R20, R5, !PT ;  /* 0x0000000514057209 */ /* 0x000fc40007810000 */
[----:B------:R-:W-:Y:S02]  /*23a0*/  FSEL R74, R74, -INF , P0 ;  /* 0xff8000004a4a7808 */ /* 0x000fe40000000000 */
[----:B------:R-:W-:Y:S02]  /*23b0*/  FMNMX.FTZ R5, R46, R5, !PT ;  /* 0x000000052e057209 */ /* 0x000fe40007810000 */
[----:B------:R-:W-:Y:S02]  /*23c0*/  ISETP.NE.AND P0, PT, R29, RZ, PT ;  /* 0x000000ff1d00720c */ /* 0x000fe40003f05270 */
[----:B------:R-:W-:Y:S02]  /*23d0*/  FMNMX.FTZ R5, R36, R5, !PT ;  /* 0x0000000524057209 */ /* 0x000fe40007810000 */
[----:B------:R-:W-:Y:S02]  /*23e0*/  ISETP.NE.AND P1, PT, R21, RZ, PT ;  /* 0x000000ff1500720c */ /* 0x000fe40003f25270 */
[----:B------:R-:W-:-:S02]  /*23f0*/  FMNMX.FTZ R5, R50, R5, !PT ;  /* 0x0000000532057209 */ /* 0x000fc40007810000 */
[----:B------:R-:W-:Y:S02]  /*2400*/  FSEL R64, R75, -INF , P0 ;  /* 0xff8000004b407808 */ /* 0x000fe40000000000 */
[----:B------:R-:W-:Y:S02]  /*2410*/  FMNMX.FTZ R5, R40, R5, !PT ;  /* 0x0000000528057209 */ /* 0x000fe40007810000 */
[----:B0-----:R-:W-:Y:S02]  /*2420*/  FMNMX.FTZ R11, R9, R0, !PT ;  /* 0x00000000090b7209 */ /* 0x001fe40007810000 */
[----:B------:R-:W-:Y:S02]  /*2430*/  FMNMX.FTZ R5, R54, R5, !PT ;  /* 0x0000000536057209 */ /* 0x000fe40007810000 */
[----:B------:R-:W-:Y:S01]  /*2440*/  ISETP.NE.AND P2, PT, R15, RZ, PT ;  /* 0x000000ff0f00720c */ /* 0x000fe20003f45270 */
[----:B------:R-:W0:Y:S01]  /*2450*/  SHFL.BFLY PT, R0, R11, 0x1, 0x1f ;  /* 0x0c201f000b007f89 */ /* 0x000e2200000e0000 */
[----:B------:R-:W-:-:S02]  /*2460*/  FMNMX.FTZ R5, R44, R5, !PT ;  /* 0x000000052c057209 */ /* 0x000fc40007810000 */
[----:B------:R-:W-:Y:S02]  /*2470*/  ISETP.NE.AND P0, PT, R7, RZ, PT ;  /* 0x000000ff0700720c */ /* 0x000fe40003f05270 */
[----:B------:R-:W-:Y:S02]  /*2480*/  FMNMX.FTZ R5, R58, R5, !PT ;  /* 0x000000053a057209 */ /* 0x000fe40007810000 */
[----:B------:R-:W-:Y:S02]  /*2490*/  R2UR UR6, R4 ;  /* 0x00000000040672ca */ /* 0x000fe400000e0000 */
[----:B------:R-:W-:-:S04]  /*24a0*/  FMNMX.FTZ R5, R48, R5, !PT ;  /* 0x0000000530057209 */ /* 0x000fc80007810000 */
[----:B------:R-:W-:-:S04]  /*24b0*/  FMNMX.FTZ R5, R62, R5, !PT ;  /* 0x000000053e057209 */ /* 0x000fc80007810000 */
[----:B------:R-:W-:-:S03]  /*24c0*/  FMNMX.FTZ R5, R52, R5, !PT ;  /* 0x0000000534057209 */ /* 0x000fc60007810000 */
[----:B------:R-:W-:Y:S01]  /*24d0*/  UIADD3 UR6, UR6, 0x2d840, URZ ;  /* 0x0002d84006067890 */ /* 0x000fe2000fffe03f */
[----:B------:R-:W-:Y:S02]  /*24e0*/  FMNMX.FTZ R5, R66, R5, !PT ;  /* 0x0000000542057209 */ /* 0x000fe40007810000 */
[----:B0-----:R-:W-:Y:S01]  /*24f0*/  FMNMX.FTZ R0, R11, R0, !PT ;  /* 0x000000000b007209 */ /* 0x001fe20007810000 */
[----:B------:R-:W-:Y:S01]  /*2500*/  UPRMT UR6, UR41, 0x654, UR6 ;  /* 0x0000065429067896 */ /* 0x000fe20008000006 */
[----:B------:R-:W-:Y:S02]  /*2510*/  FMNMX.FTZ R5, R56, R5, !PT ;  /* 0x0000000538057209 */ /* 0x000fe40007810000 */
[C---:B------:R-:W-:Y:S01]  /*2520*/  FSETP.NEU.FTZ.AND P3, PT, R0.reuse, -INF , PT ;  /* 0xff8000000000780b */ /* 0x040fe20003f7d000 */
[----:B------:R-:W-:Y:S01]  /*2530*/  FMUL.FTZ R25, R0, R3 ;  /* 0x0000000300197220 */ /* 0x000fe20000410000 */
[----:B------:R-:W-:-:S04]  /*2540*/  FMNMX.FTZ R5, R70, R5, !PT ;  /* 0x0000000546057209 */ /* 0x000fc80007810000 */
[----:B------:R-:W-:Y:S01]  /*2550*/  FSEL R25, R25, RZ, P3 ;  /* 0x000000ff19197208 */ /* 0x000fe20001800000 */
[----:B------:R-:W-:Y:S01]  /*2560*/  SYNCS.ARRIVE.TRANS64.RED.A1T0 RZ, [UR6], RZ ;  /* 0x000000ffffff79a7 */ /* 0x000fe20008100406 */
[----:B------:R-:W-:Y:S02]  /*2570*/  FMNMX.FTZ R5, R60, R5, !PT ;  /* 0x000000053c057209 */ /* 0x000fe40007810000 */
[----:B------:R-:W-:Y:S01]  /*2580*/  ISETP.NE.AND P3, PT, R13, RZ, PT ;  /* 0x000000ff0d00720c */ /* 0x000fe20003f65270 */
[--C-:B------:R-:W-:Y:S01]  /*2590*/  FFMA.FTZ R68, R10, R3, -R25.reuse ;  /* 0x000000030a447223 */ /* 0x100fe20000010819 */
[----:B------:R-:W-:Y:S01]  /*25a0*/  FMNMX.FTZ R5, R74, R5, !PT ;  /* 0x000000054a057209 */ /* 0x000fe20007810000 */
[-CC-:B------:R-:W-:Y:S01]  /*25b0*/  FFMA.FTZ R10, R28, R3.reuse, -R25.reuse ;  /* 0x000000031c0a7223 */ /* 0x180fe20000010819 */
[-CC-:B------:R-:W-:Y:S01]  /*25c0*/  FFMA.FTZ R28, R94, R3.reuse, -R25.reuse ;  /* 0x000000035e1c7223 */ /* 0x180fe20000010819 */
[----:B------:R-:W-:Y:S01]  /*25d0*/  FSEL R94, R78, -INF , P1 ;  /* 0xff8000004e5e7808 */ /* 0x000fe20000800000 */
[--C-:B------:R-:W-:Y:S01]  /*25e0*/  FFMA.FTZ R21, R96, R3, -R25.reuse ;  /* 0x0000000360157223 */ /* 0x100fe20000010819 */
[----:B------:R-:W-:Y:S01]  /*25f0*/  FMNMX.FTZ R5, R64, R5, !PT ;  /* 0x0000000540057209 */ /* 0x000fe20007810000 */
        /* <DEDUP_REMOVED lines=21> */
[-CC-:B------:R-:W-:Y:S01]  /*2750*/  FFMA.FTZ R37, R104, R3.reuse, -R25.reuse ;  /* 0x0000000368257223 */ /* 0x180fe20000010819 */
[--C-:B------:R-:W-:Y:S01]  /*2760*/  FFMA.FTZ R41, R72, R3, -R25.reuse ;  /* 0x0000000348297223 */ /* 0x100fe20000010819 */
[----:B------:R-:W-:Y:S01]  /*2770*/  FMNMX.FTZ R5, R106, R5, !PT ;  /* 0x000000056a057209 */ /* 0x000fe20007810000 */
[-CC-:B------:R-:W-:Y:S01]  /*2780*/  FFMA.FTZ R47, R80, R3.reuse, -R25.reuse ;  /* 0x00000003502f7223 */ /* 0x180fe20000010819 */
[-CC-:B------:R-:W-:Y:S01]  /*2790*/  FFMA.FTZ R92, R112, R3.reuse, -R25.reuse ;  /* 0x00000003705c7223 */ /* 0x180fe20000010819 */
[-CC-:B------:R-:W-:Y:S01]  /*27a0*/  FFMA.FTZ R31, R120, R3.reuse, -R25.reuse ;  /* 0x00000003781f7223 */ /* 0x180fe20000010819 */
[-CC-:B------:R-:W-:Y:S01]  /*27b0*/  FFMA.FTZ R78, R118, R3.reuse, -R25.reuse ;  /* 0x00000003764e7223 */ /* 0x180fe20000010819 */
[----:B------:R-:W0:Y:S01]  /*27c0*/  SHFL.BFLY PT, R8, R5, 0x2, 0x1f ;  /* 0x0c401f0005087f89 */ /* 0x000e2200000e0000 */
[-CC-:B------:R-:W-:Y:S01]  /*27d0*/  FFMA.FTZ R102, R114, R3.reuse, -R25.reuse ;  /* 0x0000000372667223 */ /* 0x180fe20000010819 */
        /* <DEDUP_REMOVED lines=9> */
[----:B------:R-:W-:Y:S01]  /*2870*/  FFMA.FTZ R76, R76, R3, -R25 ;  /* 0x000000034c4c7223 */ /* 0x000fe20000010819 */
[----:B------:R-:W-:Y:S01]  /*2880*/  MUFU.EX2 R9, R9 ;  /* 0x0000000900097308 */ /* 0x000fe20000000800 */
[--C-:B------:R-:W-:Y:S01]  /*2890*/  IMAD.MOV.U32 R134, RZ, RZ, R135.reuse ;  /* 0x000000ffff867224 */ /* 0x100fe200078e0087 */
[-C--:B------:R-:W-:Y:S01]  /*28a0*/  MOV R128, R135.reuse ;  /* 0x0000008700807202 */ /* 0x080fe20000000f00 */
[--C-:B------:R-:W-:Y:S01]  /*28b0*/  IMAD.MOV.U32 R132, RZ, RZ, R135.reuse ;  /* 0x000000ffff847224 */ /* 0x100fe200078e0087 */
[----:B------:R-:W-:Y:S01]  /*28c0*/  MOV R118, R135 ;  /* 0x0000008700767202 */ /* 0x000fe20000000f00 */
[----:B------:R-:W-:-:S02]  /*28d0*/  IMAD.MOV.U32 R130, RZ, RZ, R135 ;  /* 0x000000ffff827224 */ /* 0x000fc400078e0087 */
[--C-:B------:R-:W-:Y:S01]  /*28e0*/  IMAD.MOV.U32 R126, RZ, RZ, R135.reuse ;  /* 0x000000ffff7e7224 */ /* 0x100fe200078e0087 */
[----:B------:R-:W1:Y:S01]  /*28f0*/  MUFU.EX2 R68, R68 ;  /* 0x0000004400447308 */ /* 0x000e620000000800 */
[--C-:B------:R-:W-:Y:S02]  /*2900*/  IMAD.MOV.U32 R124, RZ, RZ, R135.reuse ;  /* 0x000000ffff7c7224 */ /* 0x100fe400078e0087 */
[--C-:B------:R-:W-:Y:S01]  /*2910*/  IMAD.MOV.U32 R122, RZ, RZ, R135.reuse ;  /* 0x000000ffff7a7224 */ /* 0x100fe200078e0087 */
[----:B0-----:R-:W-:Y:S01]  /*2920*/  FMNMX.FTZ R8, R5, R8, !PT ;  /* 0x0000000805087209 */ /* 0x001fe20007810000 */
[--C-:B------:R-:W-:Y:S02]  /*2930*/  IMAD.MOV.U32 R120, RZ, RZ, R135.reuse ;  /* 0x000000ffff787224 */ /* 0x100fe400078e0087 */
[--C-:B------:R-:W-:Y:S01]  /*2940*/  IMAD.MOV.U32 R116, RZ, RZ, R135.reuse ;  /* 0x000000ffff747224 */ /* 0x100fe200078e0087 */
[----:B------:R-:W0:Y:S01]  /*2950*/  MUFU.EX2 R10, R10 ;  /* 0x0000000a000a7308 */ /* 0x000e220000000800 */
[----:B------:R-:W2:Y:S01]  /*2960*/  SHFL.BFLY PT, R5, R8, 0x1, 0x1f ;  /* 0x0c201f0008057f89 */ /* 0x000ea200000e0000 */
[----:B------:R-:W-:-:S02]  /*2970*/  IMAD.MOV.U32 R114, RZ, RZ, R135 ;  /* 0x000000ffff727224 */ /* 0x000fc400078e0087 */
[----:B------:R-:W-:-:S04]  /*2980*/  IMAD.MOV.U32 R112, RZ, RZ, R135 ;  /* 0x000000ffff707224 */ /* 0x000fc800078e0087 */
[----:B------:R-:W3:Y:S01]  /*2990*/  MUFU.EX2 R11, R11 ;  /* 0x0000000b000b7308 */ /* 0x000ee20000000800 */
[----:B-1----:R-:W-:-:S07]  /*29a0*/  FADD.FTZ R65, R9, R68 ;  /* 0x0000004409417221 */ /* 0x002fce0000010000 */
[----:B------:R-:W1:Y:S08]  /*29b0*/  MUFU.EX2 R13, R13 ;  /* 0x0000000d000d7308 */ /* 0x000e700000000800 */
[----:B------:R-:W4:Y:S01]  /*29c0*/  MUFU.EX2 R24, R24 ;  /* 0x0000001800187308 */ /* 0x000f220000000800 */
[----:B--2---:R-:W-:-:S04]  /*29d0*/  FMNMX.FTZ R5, R8, R5, !PT ;  /* 0x0000000508057209 */ /* 0x004fc80007810000 */
[C---:B------:R-:W-:Y:S01]  /*29e0*/  FSETP.NEU.FTZ.AND P1, PT, R5.reuse, -INF , PT ;  /* 0xff8000000500780b */ /* 0x040fe20003f3d000 */
[----:B------:R-:W-:Y:S02]  /*29f0*/  FMUL.FTZ R8, R5, R3 ;  /* 0x0000000305087220 */ /* 0x000fe40000410000 */
[----:B------:R-:W2:Y:S03]  /*2a00*/  MUFU.EX2 R15, R15 ;  /* 0x0000000f000f7308 */ /* 0x000ea60000000800 */
[----:B------:R-:W-:Y:S02]  /*2a10*/  FSEL R25, R8, RZ, P1 ;  /* 0x000000ff08197208 */ /* 0x000fe40000800000 */
[----:B------:R-:W-:Y:S02]  /*2a20*/  ISETP.GE.AND P1, PT, R88, 0x81, PT ;  /* 0x000000815800780c */ /* 0x000fe40003f26270 */
[----:B------:R-:W-:Y:S01]  /*2a30*/  MOV R88, R135 ;  /* 0x0000008700587202 */ /* 0x000fe20000000f00 */
[-CC-:B------:R-:W-:Y:S01]  /*2a40*/  FFMA.FTZ R26, R26, R3.reuse, -R25.reuse ;  /* 0x000000031a1a7223 */ /* 0x180fe20000010819 */
[-CC-:B------:R-:W-:Y:S01]  /*2a50*/  FFMA.FTZ R8, R27, R3.reuse, -R25.reuse ;  /* 0x000000031b087223 */ /* 0x180fe20000010819 */
[-CC-:B------:R-:W-:Y:S01]  /*2a60*/  FFMA.FTZ R51, R30, R3.reuse, -R25.reuse ;  /* 0x000000031e337223 */ /* 0x180fe20000010819 */
[-CC-:B------:R-:W-:Y:S01]  /*2a70*/  FFMA.FTZ R53, R6, R3.reuse, -R25.reuse ;  /* 0x0000000306357223 */ /* 0x180fe20000010819 */
[-CC-:B------:R-:W-:Y:S01]  /*2a80*/  FFMA.FTZ R6, R34, R3.reuse, -R25.reuse ;  /* 0x0000000322067223 */ /* 0x180fe20000010819 */
[----:B------:R-:W-:Y:S01]  /*2a90*/  MUFU.EX2 R61, R8 ;  /* 0x00000008003d7308 */ /* 0x000fe20000000800 */
[-CC-:B------:R-:W-:Y:S01]  /*2aa0*/  FFMA.FTZ R27, R12, R3.reuse, -R25.reuse ;  /* 0x000000030c1b7223 */ /* 0x180fe20000010819 */
[-CC-:B------:R-:W-:Y:S01]  /*2ab0*/  FFMA.FTZ R30, R38, R3.reuse, -R25.reuse ;  /* 0x00000003261e7223 */ /* 0x180fe20000010819 */
[-C--:B------:R-:W-:Y:S01]  /*2ac0*/  FFMA.FTZ R49, R14, R3.reuse, -R25 ;  /* 0x000000030e317223 */ /* 0x080fe20000010819 */
[----:B0-----:R-:W-:Y:S01]  /*2ad0*/  FADD.FTZ R14, R10, R65 ;  /* 0x000000410a0e7221 */ /* 0x001fe20000010000 */
[C---:B---3--:R-:W-:Y:S01]  /*2ae0*/  F2FP.BF16.F32.PACK_AB R10, R11.reuse, R10 ;  /* 0x0000000a0b0a723e */ /* 0x048fe200000010ff */
[-CC-:B------:R-:W-:Y:S01]  /*2af0*/  FFMA.FTZ R34, R42, R3.reuse, -R25.reuse ;  /* 0x000000032a227223 */ /* 0x180fe20000010819 */
[-CC-:B------:R-:W-:Y:S01]  /*2b00*/  FFMA.FTZ R38, R46, R3.reuse, -R25.reuse ;  /* 0x000000032e267223 */ /* 0x180fe20000010819 */
[----:B------:R-:W0:Y:S01]  /*2b10*/  MUFU.EX2 R26, R26 ;  /* 0x0000001a001a7308 */ /* 0x000e220000000800 */
[----:B------:R-:W-:Y:S01]  /*2b20*/  FADD.FTZ R14, R11, R14 ;  /* 0x0000000e0b0e7221 */ /* 0x000fe20000010000 */
[-CC-:B------:R-:W-:Y:S01]  /*2b30*/  FFMA.FTZ R57, R36, R3.reuse, -R25.reuse ;  /* 0x0000000324397223 */ /* 0x180fe20000010819 */
[-CC-:B------:R-:W-:Y:S01]  /*2b40*/  FFMA.FTZ R36, R54, R3.reuse, -R25.reuse ;  /* 0x0000000336247223 */ /* 0x180fe20000010819 */
[-CC-:B------:R-:W-:Y:S01]  /*2b50*/  FFMA.FTZ R55, R44, R3.reuse, -R25.reuse ;  /* 0x000000032c377223 */ /* 0x180fe20000010819 */
[----:B-1----:R-:W-:Y:S01]  /*2b60*/  FADD.FTZ R67, R13, R14 ;  /* 0x0000000e0d437221 */ /* 0x002fe20000010000 */
[-CC-:B------:R-:W-:Y:S01]  /*2b70*/  FFMA.FTZ R59, R48, R3.reuse, -R25.reuse ;  /* 0x00000003303b7223 */ /* 0x180fe20000010819 */
[-C--:B------:R-:W-:Y:S01]  /*2b80*/  FFMA.FTZ R4, R62, R3.reuse, -R25 ;  /* 0x000000033e047223 */ /* 0x080fe20000010819 */
[----:B------:R1:W3:Y:S01]  /*2b90*/  MUFU.EX2 R63, R51 ;  /* 0x00000033003f7308 */ /* 0x0002e20000000800 */
[----:B----4-:R-:W-:Y:S01]  /*2ba0*/  FADD.FTZ R14, R24, R67 ;  /* 0x00000043180e7221 */ /* 0x010fe20000010000 */
[-CC-:B------:R-:W-:Y:S01]  /*2bb0*/  FFMA.FTZ R52, R52, R3.reuse, -R25.reuse ;  /* 0x0000000334347223 */ /* 0x180fe20000010819 */
[-CC-:B------:R-:W-:Y:S01]  /*2bc0*/  FFMA.FTZ R42, R66, R3.reuse, -R25.reuse ;  /* 0x00000003422a7223 */ /* 0x180fe20000010819 */
[-CC-:B------:R-:W-:Y:S01]  /*2bd0*/  FFMA.FTZ R44, R70, R3.reuse, -R25.reuse ;  /* 0x00000003462c7223 */ /* 0x180fe20000010819 */
[----:B--2---:R-:W-:Y:S01]  /*2be0*/  FADD.FTZ R69, R15, R14 ;  /* 0x0000000e0f457221 */ /* 0x004fe20000010000 */
[-CC-:B------:R-:W-:Y:S01]  /*2bf0*/  FFMA.FTZ R74, R74, R3.reuse, -R25.reuse ;  /* 0x000000034a4a7223 */ /* 0x180fe20000010819 */
[-C--:B------:R-:W-:Y:S01]  /*2c00*/  FFMA.FTZ R64, R64, R3.reuse, -R25 ;  /* 0x0000000340407223 */ /* 0x080fe20000010819 */
[----:B------:R2:W4:Y:S01]  /*2c10*/  MUFU.EX2 R84, R53 ;  /* 0x0000003500547308 */ /* 0x0005220000000800 */
[----:B0-----:R-:W-:Y:S01]  /*2c20*/  FADD.FTZ R12, R26, R61 ;  /* 0x0000003d1a0c7221 */ /* 0x001fe20000010000 */
[-CC-:B-1----:R-:W-:Y:S01]  /*2c30*/  FFMA.FTZ R51, R20, R3.reuse, -R25.reuse ;  /* 0x0000000314337223 */ /* 0x182fe20000010819 */
[-CC-:B------:R-:W-:Y:S01]  /*2c40*/  FFMA.FTZ R20, R50, R3.reuse, -R25.reuse ;  /* 0x0000000332147223 */ /* 0x180fe20000010819 */
[-CC-:B------:R-:W-:Y:S01]  /*2c50*/  FFMA.FTZ R94, R94, R3.reuse, -R25.reuse ;  /* 0x000000035e5e7223 */ /* 0x180fe20000010819 */
[-CC-:B------:R-:W-:Y:S01]  /*2c60*/  FFMA.FTZ R96, R96, R3.reuse, -R25.reuse ;  /* 0x0000000360607223 */ /* 0x180fe20000010819 */
[-CC-:B------:R-:W-:Y:S01]  /*2c70*/  FFMA.FTZ R98, R98, R3.reuse, -R25.reuse ;  /* 0x0000000362627223 */ /* 0x180fe20000010819 */
[-CC-:B------:R-:W-:Y:S01]  /*2c80*/  FFMA.FTZ R100, R100, R3.reuse, -R25.reuse ;  /* 0x0000000364647223 */ /* 0x180fe20000010819 */
[----:B------:R-:W0:Y:S01]  /*2c90*/  MUFU.EX2 R6, R6 ;  /* 0x0000000600067308 */ /* 0x000e220000000800 */
[----:B---3--:R-:W-:Y:S01]  /*2ca0*/  FADD.FTZ R11, R63, R12 ;  /* 0x0000000c3f0b7221 */ /* 0x008fe20000010000 */
[-CC-:B--2---:R-:W-:Y:S01]  /*2cb0*/  FFMA.FTZ R53, R40, R3.reuse, -R25.reuse ;  /* 0x0000000328357223 */ /* 0x184fe20000010819 */
[-CC-:B------:R-:W-:Y:S01]  /*2cc0*/  FFMA.FTZ R40, R58, R3.reuse, -R25.reuse ;  /* 0x000000033a287223 */ /* 0x180fe20000010819 */
[-CC-:B------:R-:W-:Y:S01]  /*2cd0*/  FFMA.FTZ R108, R108, R3.reuse, -R25.reuse ;  /* 0x000000036c6c7223 */ /* 0x180fe20000010819 */
[----:B------:R-:W-:Y:S01]  /*2ce0*/  FFMA.FTZ R106, R106, R3, -R25 ;  /* 0x000000036a6a7223 */ /* 0x000fe20000010819 */
[----:B------:R-:W-:-:S02]  /*2cf0*/  F2FP.BF16.F32.PACK_AB R8, R68, R9 ;  /* 0x000000094408723e */ /* 0x000fc400000010ff */
[----:B------:R-:W1:Y:S01]  /*2d00*/  MUFU.EX2 R27, R27 ;  /* 0x0000001b001b7308 */ /* 0x000e620000000800 */
[C---:B----4-:R-:W-:Y:S01]  /*2d10*/  FADD.FTZ R65, R84.reuse, R11 ;  /* 0x0000000b54417221 */ /* 0x050fe20000010000 */
[----:B------:R-:W-:Y:S01]  /*2d20*/  F2FP.BF16.F32.PACK_AB R11, R84, R63 ;  /* 0x0000003f540b723e */ /* 0x000fe200000010ff */
[----:B------:R-:W-:Y:S01]  /*2d30*/  FFMA.FTZ R63, R56, R3, -R25 ;  /* 0x00000003383f7223 */ /* 0x000fe20000010819 */
[----:B------:R-:W-:-:S04]  /*2d40*/  F2FP.BF16.F32.PACK_AB R9, R61, R26 ;  /* 0x0000001a3d09723e */ /* 0x000fc800000010ff */
[----:B------:R-:W2:Y:S01]  /*2d50*/  MUFU.EX2 R28, R28 ;  /* 0x0000001c001c7308 */ /* 0x000ea20000000800 */
[----:B0-----:R-:W-:Y:S01]  /*2d60*/  FADD.FTZ R12, R6, R65 ;  /* 0x00000041060c7221 */ /* 0x001fe20000010000 */
[----:B------:R-:W-:Y:S01]  /*2d70*/  FFMA.FTZ R65, R60, R3, -R25 ;  /* 0x000000033c417223 */ /* 0x000fe20000010819 */
[----:B------:R0:W-:Y:S05]  /*2d80*/  STSM.16.M88.4 [R16+0x21800], R8 ;  /* 0x0218000810007844 */ /* 0x0001ea0000000200 */
[----:B------:R-:W3:Y:S01]  /*2d90*/  MUFU.EX2 R30, R30 ;  /* 0x0000001e001e7308 */ /* 0x000ee20000000800 */
[----:B-1----:R-:W-:-:S07]  /*2da0*/  FADD.FTZ R67, R27, R12 ;  /* 0x0000000c1b437221 */ /* 0x002fce0000010000 */
[----:B------:R-:W1:Y:S01]  /*2db0*/  MUFU.EX2 R21, R21 ;  /* 0x0000001500157308 */ /* 0x000e620000000800 */
[----:B--2---:R-:W-:-:S07]  /*2dc0*/  FADD.FTZ R14, R28, R69 ;  /* 0x000000451c0e7221 */ /* 0x004fce0000010000 */
[----:B------:R-:W2:Y:S01]  /*2dd0*/  MUFU.EX2 R49, R49 ;  /* 0x0000003100317308 */ /* 0x000ea20000000800 */
[----:B---3--:R-:W-:-:S07]  /*2de0*/  FADD.FTZ R12, R30, R67 ;  /* 0x000000431e0c7221 */ /* 0x008fce0000010000 */
        /* <DEDUP_REMOVED lines=19> */
[----:B-1----:R-:W-:Y:S01]  /*2f20*/  FADD.FTZ R25, R57, R12 ;  /* 0x0000000c39197221 */ /* 0x002fe20000010000 */
[----:B------:R-:W-:Y:S02]  /*2f30*/  F2FP.BF16.F32.PACK_AB R12, R24, R13 ;  /* 0x0000000d180c723e */ /* 0x000fe400000010ff */
[----:B------:R-:W-:-:S04]  /*2f40*/  F2FP.BF16.F32.PACK_AB R24, R32, R21 ;  /* 0x000000152018723e */ /* 0x000fc800000010ff */
        /* <DEDUP_REMOVED lines=9> */
[----:B--2---:R-:W-:Y:S01]  /*2fe0*/  FADD.FTZ R13, R53, R26 ;  /* 0x0000001a350d7221 */ /* 0x004fe20000010000 */
[----:B------:R-:W-:Y:S01]  /*2ff0*/  F2FP.BF16.F32.PACK_AB R26, R90, R29 ;  /* 0x0000001d5a1a723e */ /* 0x000fe200000010ff */
[----:B------:R-:W-:-:S05]  /*3000*/  IMAD.MOV.U32 R90, RZ, RZ, R135 ;  /* 0x000000ffff5a7224 */ /* 0x000fca00078e0087 */
[----:B------:R-:W2:Y:S01]  /*3010*/  MUFU.EX2 R33, R33 ;  /* 0x0000002100217308 */ /* 0x000ea20000000800 */
[C---:B---3--:R-:W-:Y:S01]  /*3020*/  FADD.FTZ R28, R78.reuse, R25 ;  /* 0x000000194e1c7221 */ /* 0x048fe20000010000 */
[----:B------:R-:W-:Y:S02]  /*3030*/  F2FP.BF16.F32.PACK_AB R25, R51, R34 ;  /* 0x000000223319723e */ /* 0x000fe400000010ff */
[----:B0-----:R-:W-:-:S04]  /*3040*/  F2FP.BF16.F32.PACK_AB R10, R78, R31 ;  /* 0x0000001f4e0a723e */ /* 0x001fc800000010ff */
[----:B------:R-:W0:Y:S01]  /*3050*/  MUFU.EX2 R55, R55 ;  /* 0x0000003700377308 */ /* 0x000e220000000800 */
[----:B-1----:R-:W-:Y:S01]  /*3060*/  FADD.FTZ R8, R36, R13 ;  /* 0x0000000d24087221 */ /* 0x002fe20000010000 */
[----:B------:R-:W-:Y:S02]  /*3070*/  F2FP.BF16.F32.PACK_AB R13, R27, R6 ;  /* 0x000000061b0d723e */ /* 0x000fe400000010ff */
[----:B------:R-:W-:-:S03]  /*3080*/  F2FP.BF16.F32.PACK_AB R27, R57, R38 ;  /* 0x00000026391b723e */ /* 0x000fc600000010ff */
[----:B------:R1:W-:Y:S01]  /*3090*/  STSM.16.M88.4 [R22], R12 ;  /* 0x0000000c16007844 */ /* 0x0003e20000000200 */
[----:B------:R-:W3:Y:S01]  /*30a0*/  MUFU.EX2 R82, R82 ;  /* 0x0000005200527308 */ /* 0x000ee20000000800 */
[----:B--2---:R-:W-:Y:S02]  /*30b0*/  FADD.FTZ R11, R33, R28 ;  /* 0x0000001c210b7221 */ /* 0x004fe40000010000 */
[----:B------:R2:W-:Y:S05]  /*30c0*/  STSM.16.M88.4 [R18], R24 ;  /* 0x0000001812007844 */ /* 0x0005ea0000000200 */
[----:B------:R-:W4:Y:S01]  /*30d0*/  MUFU.EX2 R40, R40 ;  /* 0x0000002800287308 */ /* 0x000f220000000800 */
[----:B0-----:R-:W-:-:S07]  /*30e0*/  FADD.FTZ R9, R55, R8 ;  /* 0x0000000837097221 */ /* 0x001fce0000010000 */
[----:B------:R-:W0:Y:S01]  /*30f0*/  MUFU.EX2 R37, R37 ;  /* 0x0000002500257308 */ /* 0x000e220000000800 */
[C---:B---3--:R-:W-:Y:S01]  /*3100*/  FADD.FTZ R8, R82.reuse, R11 ;  /* 0x0000000b52087221 */ /* 0x048fe20000010000 */
[----:B-1----:R-:W-:-:S06]  /*3110*/  F2FP.BF16.F32.PACK_AB R12, R82, R33 ;  /* 0x00000021520c723e */ /* 0x002fcc00000010ff */
[----:B------:R-:W1:Y:S01]  /*3120*/  MUFU.EX2 R59, R59 ;  /* 0x0000003b003b7308 */ /* 0x000e620000000800 */
[----:B----4-:R-:W-:-:S07]  /*3130*/  FADD.FTZ R6, R40, R9 ;  /* 0x0000000928067221 */ /* 0x010fce0000010000 */
[----:B------:R-:W3:Y:S01]  /*3140*/  MUFU.EX2 R102, R102 ;  /* 0x0000006600667308 */ /* 0x000ee20000000800 */
[----:B0-----:R-:W-:-:S07]  /*3150*/  FADD.FTZ R11, R37, R8 ;  /* 0x00000008250b7221 */ /* 0x001fce0000010000 */
[----:B------:R-:W0:Y:S01]  /*3160*/  MUFU.EX2 R4, R4 ;  /* 0x0000000400047308 */ /* 0x000e220000000800 */
[----:B-1----:R-:W-:-:S07]  /*3170*/  FADD.FTZ R9, R59, R6 ;  /* 0x000000063b097221 */ /* 0x002fce0000010000 */
[----:B------:R-:W1:Y:S01]  /*3180*/  MUFU.EX2 R35, R35 ;  /* 0x0000002300237308 */ /* 0x000e620000000800 */
[C---:B---3--:R-:W-:Y:S01]  /*3190*/  FADD.FTZ R8, R102.reuse, R11 ;  /* 0x0000000b66087221 */ /* 0x048fe20000010000 */
[----:B------:R-:W-:Y:S02]  /*31a0*/  F2FP.BF16.F32.PACK_AB R11, R55, R36 ;  /* 0x00000024370b723e */ /* 0x000fe400000010ff */
[----:B------:R-:W-:Y:S01]  /*31b0*/  F2FP.BF16.F32.PACK_AB R14, R102, R37 ;  /* 0x00000025660e723e */ /* 0x000fe200000010ff */
[----:B------:R-:W-:-:S03]  /*31c0*/  IMAD.MOV.U32 R102, RZ, RZ, R135 ;  /* 0x000000ffff667224 */ /* 0x000fc600078e0087 */
[----:B------:R-:W3:Y:S01]  /*31d0*/  MUFU.EX2 R61, R52 ;  /* 0x00000034003d7308 */ /* 0x000ee20000000800 */
[----:B0-----:R-:W-:-:S07]  /*31e0*/  FADD.FTZ R6, R4, R9 ;  /* 0x0000000904067221 */ /* 0x001fce0000010000 */
[----:B------:R-:W0:Y:S01]  /*31f0*/  MUFU.EX2 R86, R86 ;  /* 0x0000005600567308 */ /* 0x000e220000000800 */
[----:B-1----:R-:W-:Y:S01]  /*3200*/  FADD.FTZ R9, R35, R8 ;  /* 0x0000000823097221 */ /* 0x002fe20000010000 */
[----:B------:R-:W-:Y:S01]  /*3210*/  F2FP.BF16.F32.PACK_AB R8, R92, R7 ;  /* 0x000000075c08723e */ /* 0x000fe200000010ff */
[----:B------:R-:W-:-:S05]  /*3220*/  IMAD.MOV.U32 R92, RZ, RZ, R135 ;  /* 0x000000ffff5c7224 */ /* 0x000fca00078e0087 */
[----:B------:R-:W1:Y:S01]  /*3230*/  MUFU.EX2 R42, R42 ;  /* 0x0000002a002a7308 */ /* 0x000e620000000800 */
[C---:B---3--:R-:W-:Y:S01]  /*3240*/  FADD.FTZ R7, R61.reuse, R6 ;  /* 0x000000063d077221 */ /* 0x048fe20000010000 */
[----:B------:R-:W-:-:S06]  /*3250*/  F2FP.BF16.F32.PACK_AB R15, R61, R4 ;  /* 0x000000043d0f723e */ /* 0x000fcc00000010ff */
[----:B------:R-:W3:Y:S01]  /*3260*/  MUFU.EX2 R39, R39 ;  /* 0x0000002700277308 */ /* 0x000ee20000000800 */
[C---:B0-----:R-:W-:Y:S01]  /*3270*/  FADD.FTZ R28, R86.reuse, R9 ;  /* 0x00000009561c7221 */ /* 0x041fe20000010000 */
[----:B------:R-:W-:Y:S02]  /*3280*/  F2FP.BF16.F32.PACK_AB R9, R53, R20 ;  /* 0x000000143509723e */ /* 0x000fe400000010ff */
[----:B--2---:R-:W-:-:S03]  /*3290*/  F2FP.BF16.F32.PACK_AB R24, R86, R35 ;  /* 0x000000235618723e */ /* 0x004fc600000010ff */
[----:B------:R0:W-:Y:S01]  /*32a0*/  STSM.16.M88.4 [R17], R8 ;  /* 0x0000000811007844 */ /* 0x0001e20000000200 */
[----:B------:R-:W2:Y:S01]  /*32b0*/  MUFU.EX2 R63, R63 ;  /* 0x0000003f003f7308 */ /* 0x000ea20000000800 */
[----:B-1----:R-:W-:-:S07]  /*32c0*/  FADD.FTZ R6, R42, R7 ;  /* 0x000000072a067221 */ /* 0x002fce0000010000 */
[----:B------:R-:W1:Y:S01]  /*32d0*/  MUFU.EX2 R104, R104 ;  /* 0x0000006800687308 */ /* 0x000e620000000800 */
[----:B---3--:R-:W-:-:S07]  /*32e0*/  FADD.FTZ R7, R39, R28 ;  /* 0x0000001c27077221 */ /* 0x008fce0000010000 */
[----:B------:R-:W3:Y:S01]  /*32f0*/  MUFU.EX2 R44, R44 ;  /* 0x0000002c002c7308 */ /* 0x000ee20000000800 */
[----:B--2---:R-:W-:-:S07]  /*3300*/  FADD.FTZ R13, R63, R6 ;  /* 0x000000063f0d7221 */ /* 0x004fce0000010000 */
[----:B------:R-:W2:Y:S01]  /*3310*/  MUFU.EX2 R41, R41 ;  /* 0x0000002900297308 */ /* 0x000ea20000000800 */
[C---:B-1----:R-:W-:Y:S01]  /*3320*/  FADD.FTZ R20, R104.reuse, R7 ;  /* 0x0000000768147221 */ /* 0x042fe20000010000 */
[----:B------:R-:W-:Y:S01]  /*3330*/  F2FP.BF16.F32.PACK_AB R26, R104, R39 ;  /* 0x00000027681a723e */ /* 0x000fe200000010ff */
[----:B------:R-:W-:-:S05]  /*3340*/  IMAD.MOV.U32 R104, RZ, RZ, R135 ;  /* 0x000000ffff687224 */ /* 0x000fca00078e0087 */
[----:B------:R-:W1:Y:S01]  /*3350*/  MUFU.EX2 R65, R65 ;  /* 0x0000004100417308 */ /* 0x000e620000000800 */
[----:B---3--:R-:W-:Y:S01]  /*3360*/  FADD.FTZ R6, R44, R13 ;  /* 0x0000000d2c067221 */ /* 0x008fe20000010000 */
[----:B------:R-:W-:-:S05]  /*3370*/  F2FP.BF16.F32.PACK_AB R13, R59, R40 ;  /* 0x000000283b0d723e */ /* 0x000fca00000010ff */
[----:B------:R3:W-:Y:S01]  /*3380*/  STSM.16.M88.4 [R16+0x27800], R12 ;  /* 0x0278000c10007844 */ /* 0x0007e20000000200 */
[----:B------:R-:W4:Y:S01]  /*3390*/  MUFU.EX2 R72, R72 ;  /* 0x0000004800487308 */ /* 0x000f220000000800 */
[----:B--2---:R-:W-:-:S07]  /*33a0*/  FADD.FTZ R27, R41, R20 ;  /* 0x00000014291b7221 */ /* 0x004fce0000010000 */
[----:B------:R-:W2:Y:S01]  /*33b0*/  MUFU.EX2 R74, R74 ;  /* 0x0000004a004a7308 */ /* 0x000ea20000000800 */
[----:B-1----:R-:W-:-:S07]  /*33c0*/  FADD.FTZ R25, R65, R6 ;  /* 0x0000000641197221 */ /* 0x002fce0000010000 */
[----:B------:R-:W1:Y:S01]  /*33d0*/  MUFU.EX2 R43, R43 ;  /* 0x0000002b002b7308 */ /* 0x000e620000000800 */
[C---:B----4-:R-:W-:Y:S01]  /*33e0*/  FADD.FTZ R6, R72.reuse, R27 ;  /* 0x0000001b48067221 */ /* 0x050fe20000010000 */
[----:B0-----:R-:W-:-:S06]  /*33f0*/  F2FP.BF16.F32.PACK_AB R8, R72, R41 ;  /* 0x000000294808723e */ /* 0x001fcc00000010ff */
[----:B------:R-:W0:Y:S01]  /*3400*/  MUFU.EX2 R21, R64 ;  /* 0x0000004000157308 */ /* 0x000e220000000800 */
[----:B--2---:R-:W-:-:S07]  /*3410*/  FADD.FTZ R4, R74, R25 ;  /* 0x000000194a047221 */ /* 0x004fce0000010000 */
[----:B------:R-:W2:Y:S01]  /*3420*/  MUFU.EX2 R110, R110 ;  /* 0x0000006e006e7308 */ /* 0x000ea20000000800 */
[----:B-1----:R-:W-:-:S07]  /*3430*/  FADD.FTZ R27, R43, R6 ;  /* 0x000000062b1b7221 */ /* 0x002fce0000010000 */
[----:B------:R-:W1:Y:S01]  /*3440*/  MUFU.EX2 R94, R94 ;  /* 0x0000005e005e7308 */ /* 0x000e620000000800 */
[----:B0-----:R-:W-:-:S07]  /*3450*/  FADD.FTZ R25, R21, R4 ;  /* 0x0000000415197221 */ /* 0x001fce0000010000 */
[----:B------:R-:W0:Y:S01]  /*3460*/  MUFU.EX2 R47, R47 ;  /* 0x0000002f002f7308 */ /* 0x000e220000000800 */
[C---:B--2---:R-:W-:Y:S01]  /*3470*/  FADD.FTZ R6, R110.reuse, R27 ;  /* 0x0000001b6e067221 */ /* 0x044fe20000010000 */
[----:B------:R-:W-:Y:S02]  /*3480*/  F2FP.BF16.F32.PACK_AB R27, R65, R44 ;  /* 0x0000002c411b723e */ /* 0x000fe400000010ff */
[----:B------:R-:W-:Y:S01]  /*3490*/  F2FP.BF16.F32.PACK_AB R10, R110, R43 ;  /* 0x0000002b6e0a723e */ /* 0x000fe200000010ff */
[----:B------:R-:W-:-:S03]  /*34a0*/  IMAD.MOV.U32 R110, RZ, RZ, R135 ;  /* 0x000000ffff6e7224 */ /* 0x000fc600078e0087 */
[----:B------:R2:W4:Y:S01]  /*34b0*/  MUFU.EX2 R29, R96 ;  /* 0x00000060001d7308 */ /* 0x0005220000000800 */
[----:B-1----:R-:W-:-:S07]  /*34c0*/  FADD.FTZ R4, R94, R25 ;  /* 0x000000195e047221 */ /* 0x002fce0000010000 */
[----:B------:R-:W1:Y:S01]  /*34d0*/  MUFU.EX2 R80, R80 ;  /* 0x0000005000507308 */ /* 0x000e620000000800 */
[----:B0-----:R-:W-:Y:S01]  /*34e0*/  FADD.FTZ R25, R47, R6 ;  /* 0x000000062f197221 */ /* 0x001fe20000010000 */
[----:B--2---:R-:W-:-:S06]  /*34f0*/  IMAD.MOV.U32 R96, RZ, RZ, R135 ;  /* 0x000000ffff607224 */ /* 0x004fcc00078e0087 */
[----:B------:R-:W0:Y:S01]  /*3500*/  MUFU.EX2 R98, R98 ;  /* 0x0000006200627308 */ /* 0x000e220000000800 */
[C---:B----4-:R-:W-:Y:S01]  /*3510*/  FADD.FTZ R9, R29.reuse, R4 ;  /* 0x000000041d097221 */ /* 0x050fe20000010000 */
[----:B------:R-:W-:Y:S01]  /*3520*/  F2FP.BF16.F32.PACK_AB R11, R29, R94 ;  /* 0x0000005e1d0b723e */ /* 0x000fe200000010ff */
[----:B------:R-:W-:-:S05]  /*3530*/  IMAD.MOV.U32 R94, RZ, RZ, R135 ;  /* 0x000000ffff5e7224 */ /* 0x000fca00078e0087 */
[----:B------:R-:W-:Y:S01]  /*3540*/  MUFU.EX2 R45, R45 ;  /* 0x0000002d002d7308 */ /* 0x000fe20000000800 */
[C---:B-1----:R-:W-:Y:S01]  /*3550*/  FADD.FTZ R6, R80.reuse, R25 ;  /* 0x0000001950067221 */ /* 0x042fe20000010000 */
[----:B------:R-:W-:Y:S02]  /*3560*/  F2FP.BF16.F32.PACK_AB R25, R63, R42 ;  /* 0x0000002a3f19723e */ /* 0x000fe400000010ff */
[----:B---3--:R-:W-:-:S03]  /*3570*/  F2FP.BF16.F32.PACK_AB R12, R80, R47 ;  /* 0x0000002f500c723e */ /* 0x008fc600000010ff */
[----:B------:R1:W-:Y:S01]  /*3580*/  STSM.16.M88.4 [R23], R24 ;  /* 0x0000001817007844 */ /* 0x0003e20000000200 */
[----:B------:R-:W2:Y:S01]  /*3590*/  MUFU.EX2 R76, R76 ;  /* 0x0000004c004c7308 */ /* 0x000ea20000000800 */
[----:B0-----:R-:W-:Y:S01]  /*35a0*/  FADD.FTZ R4, R98, R9 ;  /* 0x0000000962047221 */ /* 0x001fe20000010000 */
[----:B------:R-:W-:-:S05]  /*35b0*/  F2FP.BF16.F32.PACK_AB R9, R21, R74 ;  /* 0x0000004a1509723e */ /* 0x000fca00000010ff */
[----:B------:R1:W-:Y:S01]  /*35c0*/  STSM.16.M88.4 [R18+0x6000], R8 ;  /* 0x0060000812007844 */ /* 0x0003e20000000200 */
[----:B------:R0:W3:Y:S08]  /*35d0*/  MUFU.EX2 R7, R100 ;  /* 0x0000006400077308 */ /* 0x0000f00000000800 */
[----:B------:R-:W-:Y:S01]  /*35e0*/  MUFU.EX2 R108, R108 ;  /* 0x0000006c006c7308 */ /* 0x000fe20000000800 */
[----:B--2---:R-:W-:Y:S01]  /*35f0*/  F2FP.BF16.F32.PACK_AB R14, R76, R45 ;  /* 0x0000002d4c0e723e */ /* 0x004fe200000010ff */
[----:B------:R-:W-:Y:S01]  /*3600*/  FADD.FTZ R45, R45, R6 ;  /* 0x000000062d2d7221 */ /* 0x000fe20000010000 */
[----:B0-----:R-:W-:-:S03]  /*3610*/  IMAD.MOV.U32 R100, RZ, RZ, R135 ;  /* 0x000000ffff647224 */ /* 0x001fc600078e0087 */
[----:B------:R-:W-:Y:S02]  /*3620*/  FADD.FTZ R6, R76, R45 ;  /* 0x0000002d4c067221 */ /* 0x000fe40000010000 */
[----:B------:R0:W2:Y:S01]  /*3630*/  MUFU.EX2 R31, R106 ;  /* 0x0000006a001f7308 */ /* 0x0000a20000000800 */
[C---:B---3--:R-:W-:Y:S01]  /*3640*/  F2FP.BF16.F32.PACK_AB R13, R7.reuse, R98 ;  /* 0x00000062070d723e */ /* 0x048fe200000010ff */
[----:B------:R-:W-:Y:S01]  /*3650*/  FADD.FTZ R21, R7, R4 ;  /* 0x0000000407157221 */ /* 0x000fe20000010000 */
[----:B------:R-:W-:Y:S01]  /*3660*/  MOV R98, R135 ;  /* 0x0000008700627202 */ /* 0x000fe20000000f00 */
[----:B0-----:R-:W-:Y:S01]  /*3670*/  IMAD.MOV.U32 R106, RZ, RZ, R135 ;  /* 0x000000ffff6a7224 */ /* 0x001fe200078e0087 */
[----:B--2---:R-:W-:Y:S01]  /*3680*/  F2FP.BF16.F32.PACK_AB R15, R31, R108 ;  /* 0x0000006c1f0f723e */ /* 0x004fe200000010ff */
[----:B------:R-:W-:-:S04]  /*3690*/  FADD.FTZ R108, R108, R21 ;  /* 0x000000156c6c7221 */ /* 0x000fc80000010000 */
[----:B------:R1:W-:Y:S01]  /*36a0*/  STSM.16.M88.4 [R17+0x6000], R12 ;  /* 0x0060000c11007844 */ /* 0x0003e20000000200 */
[----:B------:R-:W-:Y:S01]  /*36b0*/  FADD.FTZ R7, R31, R108 ;  /* 0x0000006c1f077221 */ /* 0x000fe20000010000 */
[----:B------:R-:W-:Y:S01]  /*36c0*/  MOV R108, R135 ;  /* 0x00000087006c7202 */ /* 0x000fe20000000f00 */
[----:B------:R0:W-:Y:S06]  /*36d0*/  MEMBAR.ALL.CTA ;  /* 0x0000000000007992 */ /* 0x0001ec0000008000 */
[----:B0-----:R-:W0:Y:S02]  /*36e0*/  FENCE.VIEW.ASYNC.S ;  /* 0x00000000000073c6 */ /* 0x001e240000000000 */
[----:B0-----:R-:W-:Y:S01]  /*36f0*/  NOP ;  /* 0x0000000000007918 */ /* 0x001fe20000000000 */
[----:B------:R-:W-:Y:S05]  /*3700*/  @!P1 BRA `(.L_x_174) ;  /* 0x0000002000a09947 */ /* 0x000fea0003800000 */
[----:B------:R-:W-:Y:S01]  /*3710*/  VIADD R4, R149, 0xfffffffe ;  /* 0xfffffffe95047836 */ /* 0x000fe20000000000 */
[----:B------:R-:W-:Y:S01]  /*3720*/  CS2R R134, SRZ ;  /* 0x0000000000867805 */ /* 0x000fe2000001ff00 */
[----:B-1----:R-:W-:Y:S01]  /*3730*/  IMAD.MOV.U32 R8, RZ, RZ, R5 ;  /* 0x000000ffff087224 */ /* 0x002fe200078e0005 */
[----:B------:R-:W-:Y:S01]  /*3740*/  CS2R R132, SRZ ;  /* 0x0000000000847805 */ /* 0x000fe2000001ff00 */
[----:B------:R-:W-:Y:S01]  /*3750*/  IMAD.MOV.U32 R9, RZ, RZ, R0 ;  /* 0x000000ffff097224 */ /* 0x000fe200078e0000 */
[----:B------:R-:W-:Y:S01]  /*3760*/  CS2R R130, SRZ ;  /* 0x0000000000827805 */ /* 0x000fe2000001ff00 */
[----:B------:R-:W-:Y:S01]  /*3770*/  IMAD.MOV.U32 R10, RZ, RZ, R2 ;  /* 0x000000ffff0a7224 */ /* 0x000fe200078e0002 */
        /* <DEDUP_REMOVED lines=21> */
[----:B------:R-:W-:-:S06]  /*38d0*/  UMOV UR6, UR38 ;  /* 0x0000002600067c82 */ /* 0x000fcc0008000000 */
.L_x_185:
[----:B------:R-:W-:Y:S01]  /*38e0*/  ISETP.NE.AND P2, PT, RZ, UR42, PT ;  /* 0x0000002aff007c0c */ /* 0x000fe2000bf45270 */
[----:B------:R-:W-:-:S04]  /*38f0*/  UISETP.NE.AND UP0, UPT, UR6, 0x1, UPT ;  /* 0x000000010600788c */ /* 0x000fc8000bf05270 */
[----:B------:R-:W-:-:S06]  /*3900*/  USEL UR7, URZ, 0x1, UP0 ;  /* 0x000000013f077887 */ /* 0x000fcc0008000000 */
[----:B------:R-:W-:Y:S02]  /*3910*/  LOP3.LUT R2, R10, UR7, RZ, 0x3c, !PT ;  /* 0x000000070a027c12 */ /* 0x000fe4000f8e3cff */
[----:B------:R-:W-:Y:S05]  /*3920*/  @P2 BRA `(.L_x_175) ;  /* 0x0000000000342947 */ /* 0x000fea0003800000 */
[----:B------:R-:W-:Y:S05]  /*3930*/  @!P0 BRA `(.L_x_176) ;  /* 0x0000000000048947 */ /* 0x000fea0003800000 */
[----:B------:R-:W-:Y:S01]  /*3940*/  BPT.TRAP 0x1 ;  /* 0x000000040000795c */ /* 0x000fe20000300000 */
.L_x_176:
[----:B------:R-:W-:Y:S01]  /*3950*/  UIADD3 UR7, UR6, 0x1, URZ ;  /* 0x0000000106077890 */ /* 0x000fe2000fffe03f */
[----:B------:R-:W-:-:S03]  /*3960*/  SHF.L.U32 R0, R2, 0x1f, RZ ;  /* 0x0000001f02007819 */ /* 0x000fc600000006ff */
[----:B------:R-:W-:-:S04]  /*3970*/  UISETP.NE.AND UP0, UPT, UR7, 0x2, UPT ;  /* 0x000000020700788c */ /* 0x000fc8000bf05270 */
[----:B------:R-:W-:-:S04]  /*3980*/  USEL UR7, UR7, URZ, UP0 ;  /* 0x0000003f07077287 */ /* 0x000fc80008000000 */
[----:B------:R-:W-:-:S09]  /*3990*/  ULEA UR7, UR7, UR40, 0x3 ;  /* 0x0000002807077291 */ /* 0x000fd2000f8e183f */
[----:B------:R0:W1:Y:S01]  /*39a0*/  SYNCS.PHASECHK.TRANS64.TRYWAIT P1, [UR7+0x2d830], R0 ;  /* 0x02d83000ff0075a7 */ /* 0x0000620008020147 */
[----:B------:R-:W-:Y:S05]  /*39b0*/  @!P0 BRA `(.L_x_177) ;  /* 0x0000000000048947 */ /* 0x000fea0003800000 */
[----:B------:R-:W-:Y:S01]  /*39c0*/  BPT.TRAP 0x1 ;  /* 0x000000040000795c */ /* 0x000fe20000300000 */
.L_x_177:
[----:B-1----:R-:W-:Y:S05]  /*39d0*/  @P1 BRA `(.L_x_175) ;  /* 0x0000000000081947 */ /* 0x002fea0003800000 */
[----:B------:R-:W1:Y:S02]  /*39e0*/  SYNCS.PHASECHK.TRANS64.TRYWAIT P1, [UR7+0x2d830], R0 ;  /* 0x02d83000ff0075a7 */ /* 0x000e640008020147 */
[----:B-1----:R-:W-:Y:S05]  /*39f0*/  @!P1 BRA `(.L_x_178) ;  /* 0x0000009400e09947 */ /* 0x002fea0003800000 */
.L_x_175:
[----:B-1----:R-:W1:Y:S01]  /*3a00*/  S2R R3, SR_TID.X ;  /* 0x0000000000037919 */ /* 0x002e620000002100 */
[----:B------:R-:W-:Y:S01]  /*3a10*/  UIADD3 UR38, UR6, 0x1, URZ ;  /* 0x0000000106267890 */ /* 0x000fe2000fffe03f */
[----:B------:R-:W-:Y:S01]  /*3a20*/  UMOV UR32, UR4 ;  /* 0x0000000400207c82 */ /* 0x000fe20008000000 */
[----:B------:R-:W-:Y:S02]  /*3a30*/  UMOV UR33, UR5 ;  /* 0x0000000500217c82 */ /* 0x000fe40008000000 */
[----:B------:R-:W-:Y:S01]  /*3a40*/  UISETP.NE.AND UP0, UPT, UR38, 0x2, UPT ;  /* 0x000000022600788c */ /* 0x000fe2000bf05270 */
[----:B------:R-:W-:Y:S01]  /*3a50*/  UMOV UR35, 0x80000020 ;  /* 0x8000002000237882 */ /* 0x000fe20000000000 */
[----:B------:R-:W-:Y:S02]  /*3a60*/  UMOV UR11, 0x80000020 ;  /* 0x80000020000b7882 */ /* 0x000fe40000000000 */
[----:B------:R-:W-:Y:S01]  /*3a70*/  USEL UR38, UR38, URZ, UP0 ;  /* 0x0000003f26267287 */ /* 0x000fe20008000000 */
[----:B------:R-:W-:Y:S01]  /*3a80*/  UMOV UR15, 0x80000020 ;  /* 0x80000020000f7882 */ /* 0x000fe20000000000 */
[----:B------:R-:W-:-:S02]  /*3a90*/  UMOV UR19, 0x80000020 ;  /* 0x8000002000137882 */ /* 0x000fc40000000000 */
[----:B------:R-:W-:Y:S01]  /*3aa0*/  UIMAD UR34, UR38, 0x600, UR28 ;  /* 0x00000600262278a4 */ /* 0x000fe2000f8e021c */
[----:B------:R-:W-:Y:S01]  /*3ab0*/  UMOV UR23, 0x80000020 ;  /* 0x8000002000177882 */ /* 0x000fe20000000000 */
[----:B------:R-:W-:Y:S02]  /*3ac0*/  UMOV UR27, 0x80000020 ;  /* 0x80000020001b7882 */ /* 0x000fe40000000000 */
[----:B------:R-:W-:Y:S02]  /*3ad0*/  UIADD3 UR10, UR34, 0x2, URZ ;  /* 0x00000002220a7890 */ /* 0x000fe4000fffe03f */
[----:B------:R-:W-:Y:S02]  /*3ae0*/  UIADD3 UR14, UR34, 0x200, URZ ;  /* 0x00000200220e7890 */ /* 0x000fe4000fffe03f */
[----:B------:R-:W-:Y:S02]  /*3af0*/  UIADD3 UR18, UR34, 0x202, URZ ;  /* 0x0000020222127890 */ /* 0x000fe4000fffe03f */
[----:B------:R-:W-:-:S02]  /*3b00*/  UIADD3 UR22, UR34, 0x400, URZ ;  /* 0x0000040022167890 */ /* 0x000fc4000fffe03f */
[----:B------:R-:W-:Y:S01]  /*3b10*/  UIADD3 UR26, UR34, 0x402, URZ ;  /* 0x00000402221a7890 */ /* 0x000fe2000fffe03f */
[----:B-1----:R-:W-:-:S05]  /*3b20*/  SHF.R.U32.HI R3, RZ, 0x7, R3 ;  /* 0x00000007ff037819 */ /* 0x002fca0000011603 */
[----:B0-----:R-:W-:-:S05]  /*3b30*/  VIADD R0, R3, 0x8 ;  /* 0x0000000803007836 */ /* 0x001fca0000000000 */
[----:B------:R0:W-:Y:S06]  /*3b40*/  BAR.SYNC.DEFER_BLOCKING R0, 0x100 ;  /* 0x000400000000751d */ /* 0x0001ec0000010000 */
[----:B------:R-:W-:-:S06]  /*3b50*/  WARPGROUP.ARRIVE ;  /* 0x00000000000079c5 */ /* 0x000fcc0000000000 */
        /* <DEDUP_REMOVED lines=17> */
[----:B0-----:R-:W-:Y:S05]  /*3c70*/  @P2 BRA `(.L_x_179) ;  /* 0x0000000000282947 */ /* 0x001fea0003800000 */
[----:B------:R-:W-:Y:S05]  /*3c80*/  @!P0 BRA `(.L_x_180) ;  /* 0x0000000000048947 */ /* 0x000fea0003800000 */
[----:B------:R-:W-:Y:S01]  /*3c90*/  BPT.TRAP 0x1 ;  /* 0x000000040000795c */ /* 0x000fe20000300000 */
.L_x_180:
[----:B------:R-:W-:Y:S01]  /*3ca0*/  ULEA UR7, UR6, UR40, 0x3 ;  /* 0x0000002806077291 */ /* 0x000fe2000f8e183f */
[----:B------:R-:W-:-:S08]  /*3cb0*/  SHF.L.U32 R0, R10, 0x1f, RZ ;  /* 0x0000001f0a007819 */ /* 0x000fd000000006ff */
[----:B------:R0:W1:Y:S01]  /*3cc0*/  SYNCS.PHASECHK.TRANS64.TRYWAIT P1, [UR7+0x2d850], R0 ;  /* 0x02d85000ff0075a7 */ /* 0x0000620008020147 */
[----:B------:R-:W-:Y:S05]  /*3cd0*/  @!P0 BRA `(.L_x_181) ;  /* 0x0000000000048947 */ /* 0x000fea0003800000 */
[----:B------:R-:W-:Y:S01]  /*3ce0*/  BPT.TRAP 0x1 ;  /* 0x000000040000795c */ /* 0x000fe20000300000 */
.L_x_181:
[----:B-1----:R-:W-:Y:S05]  /*3cf0*/  @P1 BRA `(.L_x_179) ;  /* 0x0000000000081947 */ /* 0x002fea0003800000 */
[----:B------:R-:W1:Y:S02]  /*3d00*/  SYNCS.PHASECHK.TRANS64.TRYWAIT P1, [UR7+0x2d850], R0 ;  /* 0x02d85000ff0075a7 */ /* 0x000e640008020147 */
[----:B-1----:R-:W-:Y:S05]  /*3d10*/  @!P1 BRA `(.L_x_182) ;  /* 0x0000009400309947 */ /* 0x002fea0003800000 */
.L_x_179:
[----:B------:R-:W-:Y:S01]  /*3d20*/  UIADD3 UR7, UR40, 0x400, URZ ;  /* 0x0000040028077890 */ /* 0x000fe2000fffe03f */
[----:B------:R-:W-:Y:S01]  /*3d30*/  WARPGROUP.ARRIVE ;  /* 0x00000000000079c5 */ /* 0x000fe20000000000 */
[----:B------:R-:W-:-:S05]  /*3d40*/  ULOP3.LUT UR10, UR39, 0x10000, URZ, 0xfc, !UPT ;  /* 0x00010000270a7892 */ /* 0x000fca000f8efc3f */
[----:B------:R-:W1:Y:S01]  /*3d50*/  S2R R5, SR_TID.X ;  /* 0x0000000000057919 */ /* 0x000e620000002100 */
[----:B------:R-:W-:Y:S01]  /*3d60*/  USHF.R.U32.HI UR7, URZ, 0x4, UR7 ;  /* 0x000000043f077899 */ /* 0x000fe20008011607 */
[----:B------:R-:W-:Y:S01]  /*3d70*/  UMOV UR33, 0x40000040 ;  /* 0x4000004000217882 */ /* 0x000fe20000000000 */
[----:B------:R-:W-:Y:S02]  /*3d80*/  UMOV UR35, 0x80000020 ;  /* 0x8000002000237882 */ /* 0x000fe40000000000 */
[----:B------:R-:W-:Y:S01]  /*3d90*/  ULOP3.LUT UR7, UR7, 0x3fff, URZ, 0xc0, !UPT ;  /* 0x00003fff07077892 */ /* 0x000fe2000f8ec03f */
[----:B------:R-:W-:-:S03]  /*3da0*/  UMOV UR32, UR10 ;  /* 0x0000000a00207c82 */ /* 0x000fc60008000000 */
[----:B------:R-:W-:-:S04]  /*3db0*/  ULOP3.LUT UR7, UR7, 0x2000000, URZ, 0xfc, !UPT ;  /* 0x0200000007077892 */ /* 0x000fc8000f8efc3f */
[----:B------:R-:W-:-:S07]  /*3dc0*/  UIMAD UR7, UR6, 0x600, UR7 ;  /* 0x00000600060778a4 */ /* 0x000fce000f8e0207 */
[----:B------:R-:W-:Y:S02]  /*3dd0*/  UMOV UR34, UR7 ;  /* 0x0000000700227c82 */ /* 0x000fe40008000000 */
[----:B------:R-:W-:Y:S01]  /*3de0*/  HGMMA.64x96x16.F32.BF16 R88, gdesc[UR32].tnspB, R88, gsb0 ;  /* 0x41600000205879f0 */ /* 0x000fe20008001858 */
[----:B------:R-:W-:Y:S02]  /*3df0*/  UIADD3 UR32, UR10, 0x2, URZ ;  /* 0x000000020a207890 */ /* 0x000fe4000fffe03f */
[----:B------:R-:W-:Y:S01]  /*3e00*/  UIADD3 UR34, UR7, 0x40, URZ ;  /* 0x0000004007227890 */ /* 0x000fe2000fffe03f */
[----:B------:R-:W-:Y:S01]  /*3e10*/  UMOV UR33, 0x40000040 ;  /* 0x4000004000217882 */ /* 0x000fe20000000000 */
[----:B------:R-:W-:Y:S01]  /*3e20*/  UMOV UR35, 0x80000020 ;  /* 0x8000002000237882 */ /* 0x000fe20000000000 */
[----:B-1----:R-:W-:Y:S02]  /*3e30*/  SHF.R.U32.HI R3, RZ, 0x7, R5 ;  /* 0x00000007ff037819 */ /* 0x002fe40000011605 */
        /* <DEDUP_REMOVED lines=52> */
.L_x_183:
[----:B0-----:R-:W-:Y:S01]  /*4180*/  FMNMX.FTZ R0, R24, R9, !PT ;  /* 0x0000000918007209 */ /* 0x001fe20007810000 */
[----:B------:R-:W-:-:S03]  /*4190*/  ULEA UR7, UR38, UR40, 0x3 ;  /* 0x0000002826077291 */ /* 0x000fc6000f8e183f */
[----:B------:R-:W-:Y:S01]  /*41a0*/  FMNMX.FTZ R3, R25, R0, !PT ;  /* 0x0000000019037209 */ /* 0x000fe20007810000 */
[----:B------:R-:W-:Y:S01]  /*41b0*/  UIADD3 UR7, UR7, 0x2d840, URZ ;  /* 0x0002d84007077890 */ /* 0x000fe2000fffe03f */
[----:B------:R-:W-:-:S03]  /*41c0*/  FMNMX.FTZ R0, R26, R8, !PT ;  /* 0x000000081a007209 */ /* 0x000fc60007810000 */
[----:B------:R-:W-:Y:S01]  /*41d0*/  UPRMT UR7, UR41, 0x654, UR7 ;  /* 0x0000065429077896 */ /* 0x000fe20008000007 */
[----:B------:R-:W-:Y:S02]  /*41e0*/  FMNMX.FTZ R5, R27, R0, !PT ;  /* 0x000000001b057209 */ /* 0x000fe40007810000 */
[----:B------:R-:W-:Y:S02]  /*41f0*/  FMNMX.FTZ R0, R28, R3, !PT ;  /* 0x000000031c007209 */ /* 0x000fe40007810000 */
[----:B------:R-:W-:Y:S02]  /*4200*/  FMNMX.FTZ R10, R30, R5, !PT ;  /* 0x000000051e0a7209 */ /* 0x000fe40007810000 */
[----:B------:R-:W-:Y:S02]  /*4210*/  FMNMX.FTZ R3, R29, R0, !PT ;  /* 0x000000001d037209 */ /* 0x000fe40007810000 */
[----:B------:R-:W-:Y:S01]  /*4220*/  FMNMX.FTZ R5, R31, R10, !PT ;  /* 0x0000000a1f057209 */ /* 0x000fe20007810000 */
[----:B------:R-:W-:Y:S01]  /*4230*/  SYNCS.ARRIVE.TRANS64.RED.A1T0 RZ, [UR7], RZ ;  /* 0x000000ffffff79a7 */ /* 0x000fe20008100407 */
        /* <DEDUP_REMOVED lines=55> */
[----:B------:R-:W-:-:S03]  /*45b0*/  FMNMX.FTZ R10, R87, R10, !PT ;  /* 0x0000000a570a7209 */ /* 0x000fc60007810000 */
[----:B------:R-:W0:Y:S04]  /*45c0*/  SHFL.BFLY PT, R0, R11, 0x2, 0x1f ;  /* 0x0c401f000b007f89 */ /* 0x000e2800000e0000 */
[----:B------:R-:W1:Y:S01]  /*45d0*/  SHFL.BFLY PT, R3, R10, 0x2, 0x1f ;  /* 0x0c401f000a037f89 */ /* 0x000e6200000e0000 */
[----:B0-----:R-:W-:Y:S02]  /*45e0*/  FMNMX.FTZ R12, R11, R0, !PT ;  /* 0x000000000b0c7209 */ /* 0x001fe40007810000 */
[----:B-1----:R-:W-:-:S03]  /*45f0*/  FMNMX.FTZ R13, R10, R3, !PT ;  /* 0x000000030a0d7209 */ /* 0x002fc60007810000 */
[----:B------:R-:W0:Y:S01]  /*4600*/  SHFL.BFLY PT, R5, R12, 0x1, 0x1f ;  /* 0x0c201f000c057f89 */ /* 0x000e2200000e0000 */
[----:B------:R-:W1:Y:S03]  /*4610*/  LDC R3, c[0x0][0x988] ;  /* 0x00026200ff037b82 */ /* 0x000e660000000800 */
[----:B------:R-:W2:Y:S01]  /*4620*/  SHFL.BFLY PT, R14, R13, 0x1, 0x1f ;  /* 0x0c201f000d0e7f89 */ /* 0x000ea200000e0000 */
[----:B0-----:R-:W-:Y:S02]  /*4630*/  FMNMX.FTZ R0, R12, R5, !PT ;  /* 0x000000050c007209 */ /* 0x001fe40007810000 */
[----:B--2---:R-:W-:-:S03]  /*4640*/  FMNMX.FTZ R5, R13, R14, !PT ;  /* 0x0000000e0d057209 */ /* 0x004fc60007810000 */
[C---:B-1----:R-:W-:Y:S01]  /*4650*/  FMUL.FTZ R10, R0.reuse, R3 ;  /* 0x00000003000a7220 */ /* 0x042fe20000410000 */
[----:B------:R-:W-:-:S03]  /*4660*/  FADD.FTZ R14, -R0, R9 ;  /* 0x00000009000e7221 */ /* 0x000fc60000010100 */
[-C--:B------:R-:W-:Y:S01]  /*4670*/  FFMA.FTZ R13, R28, R3.reuse, -R10 ;  /* 0x000000031c0d7223 */ /* 0x080fe2000001080a */
[C---:B------:R-:W-:Y:S01]  /*4680*/  FADD.FTZ R8, -R5.reuse, R8 ;  /* 0x0000000805087221 */ /* 0x040fe20000010100 */
[-C--:B------:R-:W-:Y:S01]  /*4690*/  FMUL.FTZ R28, R5, R3.reuse ;  /* 0x00000003051c7220 */ /* 0x080fe20000410000 */
[-CC-:B------:R-:W-:Y:S01]  /*46a0*/  FFMA.FTZ R11, R24, R3.reuse, -R10.reuse ;  /* 0x00000003180b7223 */ /* 0x180fe2000001080a */
[-CC-:B------:R-:W-:Y:S01]  /*46b0*/  FFMA.FTZ R12, R25, R3.reuse, -R10.reuse ;  /* 0x00000003190c7223 */ /* 0x180fe2000001080a */
[-CC-:B------:R-:W-:Y:S01]  /*46c0*/  FFMA.FTZ R15, R32, R3.reuse, -R10.reuse ;  /* 0x00000003200f7223 */ /* 0x180fe2000001080a */
[-CC-:B------:R-:W-:Y:S01]  /*46d0*/  FFMA.FTZ R20, R33, R3.reuse, -R10.reuse ;  /* 0x0000000321147223 */ /* 0x180fe2000001080a */
[-C--:B------:R-:W-:Y:S01]  /*46e0*/  FMUL.FTZ R9, R14, R3.reuse ;  /* 0x000000030e097220 */ /* 0x080fe20000410000 */
        /* <DEDUP_REMOVED lines=16> */
[-C--:B------:R-:W-:Y:S01]  /*47f0*/  FFMA.FTZ R53, R64, R3.reuse, -R10 ;  /* 0x0000000340357223 */ /* 0x080fe2000001080a */
[-C--:B------:R-:W-:Y:S01]  /*4800*/  FFMA.FTZ R29, R26, R3.reuse, -R28 ;  /* 0x000000031a1d7223 */ /* 0x080fe2000001081c */
        /* <DEDUP_REMOVED lines=10> */
[-C--:B------:R-:W-:Y:S01]  /*48b0*/  FFMA.FTZ R10, R85, R3.reuse, -R10 ;  /* 0x00000003550a7223 */ /* 0x080fe2000001080a */
[-CC-:B------:R-:W-:Y:S01]  /*48c0*/  FFMA.FTZ R85, R27, R3.reuse, -R28.reuse ;  /* 0x000000031b557223 */ /* 0x180fe2000001081c */
[----:B------:R-:W-:Y:S01]  /*48d0*/  MUFU.EX2 R9, R9 ;  /* 0x0000000900097308 */ /* 0x000fe20000000800 */
[-CC-:B------:R-:W-:Y:S01]  /*48e0*/  FFMA.FTZ R77, R30, R3.reuse, -R28.reuse ;  /* 0x000000031e4d7223 */ /* 0x180fe2000001081c */
[-CC-:B------:R-:W-:Y:S01]  /*48f0*/  FFMA.FTZ R31, R31, R3.reuse, -R28.reuse ;  /* 0x000000031f1f7223 */ /* 0x180fe2000001081c */
[-CC-:B------:R-:W-:Y:S01]  /*4900*/  FFMA.FTZ R76, R34, R3.reuse, -R28.reuse ;  /* 0x00000003224c7223 */ /* 0x180fe2000001081c */
[-CC-:B------:R-:W-:Y:S01]  /*4910*/  FFMA.FTZ R84, R35, R3.reuse, -R28.reuse ;  /* 0x0000000323547223 */ /* 0x180fe2000001081c */
[-CC-:B------:R-:W-:Y:S01]  /*4920*/  FFMA.FTZ R34, R50, R3.reuse, -R28.reuse ;  /* 0x0000000332227223 */ /* 0x180fe2000001081c */
[-CC-:B------:R-:W-:Y:S01]  /*4930*/  FFMA.FTZ R50, R71, R3.reuse, -R28.reuse ;  /* 0x0000000347327223 */ /* 0x180fe2000001081c */
[-CC-:B------:R-:W-:Y:S01]  /*4940*/  FFMA.FTZ R80, R43, R3.reuse, -R28.reuse ;  /* 0x000000032b507223 */ /* 0x180fe2000001081c */
[----:B------:R-:W0:Y:S01]  /*4950*/  MUFU.EX2 R11, R11 ;  /* 0x0000000b000b7308 */ /* 0x000e220000000800 */
[-CC-:B------:R-:W-:Y:S01]  /*4960*/  FFMA.FTZ R38, R38, R3.reuse, -R28.reuse ;  /* 0x0000000326267223 */ /* 0x180fe2000001081c */
[-CC-:B------:R-:W-:Y:S01]  /*4970*/  FFMA.FTZ R43, R47, R3.reuse, -R28.reuse ;  /* 0x000000032f2b7223 */ /* 0x180fe2000001081c */
        /* <DEDUP_REMOVED lines=13> */
[----:B------:R-:W1:Y:S01]  /*4a50*/  MUFU.EX2 R29, R29 ;  /* 0x0000001d001d7308 */ /* 0x000e620000000800 */
[----:B0-----:R-:W-:Y:S01]  /*4a60*/  FFMA.FTZ R71, R9, R6, R11 ;  /* 0x0000000609477223 */ /* 0x001fe2000001000b */
[-CC-:B------:R-:W-:Y:S01]  /*4a70*/  FFMA.FTZ R30, R67, R3.reuse, -R28.reuse ;  /* 0x00000003431e7223 */ /* 0x180fe2000001081c */
[-CC-:B------:R-:W-:Y:S01]  /*4a80*/  FFMA.FTZ R63, R63, R3.reuse, -R28.reuse ;  /* 0x000000033f3f7223 */ /* 0x180fe2000001081c */
[-CC-:B------:R-:W-:Y:S01]  /*4a90*/  FFMA.FTZ R51, R75, R3.reuse, -R28.reuse ;  /* 0x000000034b337223 */ /* 0x180fe2000001081c */
[-CC-:B------:R-:W-:Y:S01]  /*4aa0*/  FFMA.FTZ R66, R66, R3.reuse, -R28.reuse ;  /* 0x0000000342427223 */ /* 0x180fe2000001081c */
[-CC-:B------:R-:W-:Y:S01]  /*4ab0*/  FFMA.FTZ R55, R78, R3.reuse, -R28.reuse ;  /* 0x000000034e377223 */ /* 0x180fe2000001081c */
[-CC-:B------:R-:W-:Y:S01]  /*4ac0*/  FFMA.FTZ R82, R82, R3.reuse, -R28.reuse ;  /* 0x0000000352527223 */ /* 0x180fe2000001081c */
[----:B------:R-:W0:Y:S01]  /*4ad0*/  MUFU.EX2 R12, R12 ;  /* 0x0000000c000c7308 */ /* 0x000e220000000800 */
[----:B------:R-:W-:-:S07]  /*4ae0*/  FFMA.FTZ R83, R83, R3, -R28 ;  /* 0x0000000353537223 */ /* 0x000fce000001081c */
[----:B------:R-:W2:Y:S01]  /*4af0*/  MUFU.EX2 R85, R85 ;  /* 0x0000005500557308 */ /* 0x000ea20000000800 */
[----:B-1----:R-:W-:-:S07]  /*4b00*/  FFMA.FTZ R6, R8, R7, R29 ;  /* 0x0000000708067223 */ /* 0x002fce000001001d */
        /* <DEDUP_REMOVED lines=20> */
[----:B------:R-:W-:Y:S01]  /*4c50*/  MUFU.EX2 R24, R24 ;  /* 0x0000001800187308 */ /* 0x000fe20000000800 */
[----:B--2---:R-:W-:-:S07]  /*4c60*/  FADD.FTZ R79, R21, R6 ;  /* 0x00000006154f7221 */ /* 0x004fce0000010000 */
[----:B------:R-:W0:Y:S01]  /*4c70*/  MUFU.EX2 R81, R81 ;  /* 0x0000005100517308 */ /* 0x000e220000000800 */
[----:B-1----:R-:W-:-:S07]  /*4c80*/  FADD.FTZ R6, R38, R7 ;  /* 0x0000000726067221 */ /* 0x002fce0000010000 */
[----:B------:R-:W-:Y:S08]  /*4c90*/  MUFU.EX2 R25, R25 ;  /* 0x0000001900197308 */ /* 0x000ff00000000800 */
[----:B------:R-:W1:Y:S01]  /*4ca0*/  MUFU.EX2 R26, R26 ;  /* 0x0000001a001a7308 */ /* 0x000e620000000800 */
[----:B0-----:R-:W-:-:S07]  /*4cb0*/  FADD.FTZ R7, R81, R6 ;  /* 0x0000000651077221 */ /* 0x001fce0000010000 */
[----:B------:R-:W-:Y:S08]  /*4cc0*/  MUFU.EX2 R32, R32 ;  /* 0x0000002000207308 */ /* 0x000ff00000000800 */
[----:B------:R-:W0:Y:S01]  /*4cd0*/  MUFU.EX2 R80, R80 ;  /* 0x0000005000507308 */ /* 0x000e220000000800 */
[----:B-1----:R-:W-:-:S07]  /*4ce0*/  FADD.FTZ R7, R26, R7 ;  /* 0x000000071a077221 */ /* 0x002fce0000010000 */
[----:B------:R-:W-:Y:S08]  /*4cf0*/  MUFU.EX2 R33, R33 ;  /* 0x0000002100217308 */ /* 0x000ff00000000800 */
[----:B------:R-:W1:Y:S08]  /*4d00*/  MUFU.EX2 R27, R27 ;  /* 0x0000001b001b7308 */ /* 0x000e700000000800 */
[----:B------:R-:W2:Y:S08]  /*4d10*/  MUFU.EX2 R36, R36 ;  /* 0x0000002400247308 */ /* 0x000eb00000000800 */
[----:B------:R3:W-:Y:S08]  /*4d20*/  MUFU.EX2 R74, R62 ;  /* 0x0000003e004a7308 */ /* 0x0007f00000000800 */
[----:B------:R-:W4:Y:S01]  /*4d30*/  MUFU.EX2 R43, R43 ;  /* 0x0000002b002b7308 */ /* 0x000f220000000800 */
[----:B---3--:R-:W-:-:S04]  /*4d40*/  FADD.FTZ R62, R24, R79 ;  /* 0x0000004f183e7221 */ /* 0x008fc80000010000 */
[----:B------:R-:W-:Y:S01]  /*4d50*/  FADD.FTZ R79, R25, R62 ;  /* 0x0000003e194f7221 */ /* 0x000fe20000010000 */
[----:B0-----:R-:W-:Y:S02]  /*4d60*/  FADD.FTZ R62, R80, R7 ;  /* 0x00000007503e7221 */ /* 0x001fe40000010000 */
[----:B------:R-:W0:Y:S01]  /*4d70*/  MUFU.EX2 R37, R37 ;  /* 0x0000002500257308 */ /* 0x000e220000000800 */
[----:B------:R-:W-:Y:S01]  /*4d80*/  FADD.FTZ R6, R32, R79 ;  /* 0x0000004f20067221 */ /* 0x000fe20000010000 */
[----:B-1----:R-:W-:-:S03]  /*4d90*/  FADD.FTZ R62, R27, R62 ;  /* 0x0000003e1b3e7221 */ /* 0x002fc60000010000 */
[----:B------:R-:W-:-:S03]  /*4da0*/  FADD.FTZ R7, R33, R6 ;  /* 0x0000000621077221 */ /* 0x000fc60000010000 */
[----:B------:R-:W1:Y:S01]  /*4db0*/  MUFU.EX2 R34, R34 ;  /* 0x0000002200227308 */ /* 0x000e620000000800 */
[----:B--2---:R-:W-:Y:S01]  /*4dc0*/  FADD.FTZ R6, R36, R7 ;  /* 0x0000000724067221 */ /* 0x004fe20000010000 */
[----:B----4-:R-:W-:-:S06]  /*4dd0*/  FADD.FTZ R7, R43, R62 ;  /* 0x0000003e2b077221 */ /* 0x010fcc0000010000 */
[----:B------:R-:W2:Y:S01]  /*4de0*/  MUFU.EX2 R40, R40 ;  /* 0x0000002800287308 */ /* 0x000ea20000000800 */
[----:B0-----:R-:W-:-:S07]  /*4df0*/  FADD.FTZ R79, R37, R6 ;  /* 0x00000006254f7221 */ /* 0x001fce0000010000 */
[----:B------:R-:W0:Y:S01]  /*4e00*/  MUFU.EX2 R42, R42 ;  /* 0x0000002a002a7308 */ /* 0x000e220000000800 */
[----:B-1----:R-:W-:-:S07]  /*4e10*/  FADD.FTZ R7, R34, R7 ;  /* 0x0000000722077221 */ /* 0x002fce0000010000 */
[----:B------:R-:W1:Y:S01]  /*4e20*/  MUFU.EX2 R41, R41 ;  /* 0x0000002900297308 */ /* 0x000e620000000800 */
[----:B--2---:R-:W-:-:S07]  /*4e30*/  FADD.FTZ R6, R40, R79 ;  /* 0x0000004f28067221 */ /* 0x004fce0000010000 */
[----:B------:R-:W2:Y:S08]  /*4e40*/  MUFU.EX2 R35, R35 ;  /* 0x0000002300237308 */ /* 0x000eb00000000800 */
[----:B------:R-:W3:Y:S08]  /*4e50*/  MUFU.EX2 R44, R44 ;  /* 0x0000002c002c7308 */ /* 0x000ef00000000800 */
[----:B------:R-:W4:Y:S08]  /*4e60*/  MUFU.EX2 R39, R39 ;  /* 0x0000002700277308 */ /* 0x000f300000000800 */
[----:B------:R-:W5:Y:S08]  /*4e70*/  MUFU.EX2 R45, R45 ;  /* 0x0000002d002d7308 */ /* 0x000f700000000800 */
[----:B------:R-:W5:Y:S08]  /*4e80*/  MUFU.EX2 R54, R54 ;  /* 0x0000003600367308 */ /* 0x000f700000000800 */
[----:B------:R-:W5:Y:S08]  /*4e90*/  MUFU.EX2 R48, R48 ;  /* 0x0000003000307308 */ /* 0x000f700000000800 */
[----:B------:R0:W5:Y:S08]  /*4ea0*/  MUFU.EX2 R67, R46 ;  /* 0x0000002e00437308 */ /* 0x0001700000000800 */
[----:B------:R1:W-:Y:S01]  /*4eb0*/  MUFU.EX2 R71, R30 ;  /* 0x0000001e00477308 */ /* 0x0003e20000000800 */
[-CC-:B0-----:R-:W-:Y:S01]  /*4ec0*/  FFMA.FTZ R46, R86, R3.reuse, -R28.reuse ;  /* 0x00000003562e7223 */ /* 0x181fe2000001081c */
[----:B------:R-:W-:-:S06]  /*4ed0*/  FFMA.FTZ R28, R87, R3, -R28 ;  /* 0x00000003571c7223 */ /* 0x000fcc000001081c */
[----:B------:R-:W0:Y:S01]  /*4ee0*/  MUFU.EX2 R49, R49 ;  /* 0x0000003100317308 */ /* 0x000e220000000800 */
[----:B-1----:R-:W-:Y:S01]  /*4ef0*/  FADD.FTZ R30, R42, R7 ;  /* 0x000000072a1e7221 */ /* 0x002fe20000010000 */
[----:B------:R-:W-:-:S03]  /*4f00*/  FADD.FTZ R7, R41, R6 ;  /* 0x0000000629077221 */ /* 0x000fc60000010000 */
[----:B--2---:R-:W-:Y:S01]  /*4f10*/  FADD.FTZ R30, R35, R30 ;  /* 0x0000001e231e7221 */ /* 0x004fe20000010000 */
[----:B---3--:R-:W-:Y:S02]  /*4f20*/  FADD.FTZ R6, R44, R7 ;  /* 0x000000072c067221 */ /* 0x008fe40000010000 */
[----:B------:R-:W1:Y:S01]  /*4f30*/  MUFU.EX2 R52, R52 ;  /* 0x0000003400347308 */ /* 0x000e620000000800 */
[----:B----4-:R-:W-:-:S07]  /*4f40*/  FADD.FTZ R7, R39, R30 ;  /* 0x0000001e27077221 */ /* 0x010fce0000010000 */
[----:B------:R-:W2:Y:S08]  /*4f50*/  MUFU.EX2 R75, R63 ;  /* 0x0000003f004b7308 */ /* 0x000eb00000000800 */
[----:B------:R-:W3:Y:S08]  /*4f60*/  MUFU.EX2 R53, R53 ;  /* 0x0000003500357308 */ /* 0x000ef00000000800 */
[----:B------:R5:W-:Y:S08]  /*4f70*/  MUFU.EX2 R63, R47 ;  /* 0x0000002f003f7308 */ /* 0x000bf00000000800 */
[----:B------:R-:W4:Y:S01]  /*4f80*/  MUFU.EX2 R70, R66 ;  /* 0x0000004200467308 */ /* 0x000f220000000800 */
[----:B-----5:R-:W-:Y:S01]  /*4f90*/  FADD.FTZ R47, R45, R6 ;  /* 0x000000062d2f7221 */ /* 0x020fe20000010000 */
[----:B------:R-:W-:-:S03]  /*4fa0*/  FADD.FTZ R6, R54, R7 ;  /* 0x0000000736067221 */ /* 0x000fc60000010000 */
[----:B------:R-:W-:Y:S01]  /*4fb0*/  FADD.FTZ R30, R48, R47 ;  /* 0x0000002f301e7221 */ /* 0x000fe20000010000 */
[----:B------:R-:W-:Y:S02]  /*4fc0*/  FADD.FTZ R7, R67, R6 ;  /* 0x0000000643077221 */ /* 0x000fe40000010000 */
[----:B------:R-:W5:Y:S01]  /*4fd0*/  MUFU.EX2 R56, R56 ;  /* 0x0000003800387308 */ /* 0x000f620000000800 */
[----:B0-----:R-:W-:Y:S01]  /*4fe0*/  FADD.FTZ R47, R49, R30 ;  /* 0x0000001e312f7221 */ /* 0x001fe20000010000 */
[----:B------:R-:W-:-:S03]  /*4ff0*/  FADD.FTZ R6, R74, R7 ;  /* 0x000000074a067221 */ /* 0x000fc60000010000 */
[----:B-1----:R-:W-:Y:S01]  /*5000*/  FADD.FTZ R30, R52, R47 ;  /* 0x0000002f341e7221 */ /* 0x002fe20000010000 */
[----:B--2---:R-:W-:Y:S02]  /*5010*/  FADD.FTZ R7, R75, R6 ;  /* 0x000000064b077221 */ /* 0x004fe40000010000 */
[----:B------:R-:W0:Y:S01]  /*5020*/  MUFU.EX2 R57, R57 ;  /* 0x0000003900397308 */ /* 0x000e220000000800 */
[----:B---3--:R-:W-:Y:S01]  /*5030*/  FADD.FTZ R47, R53, R30 ;  /* 0x0000001e352f7221 */ /* 0x008fe20000010000 */
[----:B----4-:R-:W-:-:S04]  /*5040*/  FADD.FTZ R6, R70, R7 ;  /* 0x0000000746067221 */ /* 0x010fc80000010000 */
[----:B------:R-:W-:Y:S02]  /*5050*/  FADD.FTZ R6, R71, R6 ;  /* 0x0000000647067221 */ /* 0x000fe40000010000 */
[----:B------:R-:W1:Y:S01]  /*5060*/  MUFU.EX2 R60, R60 ;  /* 0x0000003c003c7308 */ /* 0x000e620000000800 */
[----:B-----5:R-:W-:Y:S01]  /*5070*/  FADD.FTZ R30, R56, R47 ;  /* 0x0000002f381e7221 */ /* 0x020fe20000010000 */
[----:B------:R-:W-:-:S06]  /*5080*/  FADD.FTZ R47, R63, R6 ;  /* 0x000000063f2f7221 */ /* 0x000fcc0000010000 */
[----:B------:R-:W2:Y:S01]  /*5090*/  MUFU.EX2 R66, R50 ;  /* 0x0000003200427308 */ /* 0x000ea20000000800 */
[----:B0-----:R-:W-:-:S07]  /*50a0*/  FADD.FTZ R7, R57, R30 ;  /* 0x0000001e39077221 */ /* 0x001fce0000010000 */
[----:B------:R-:W0:Y:S01]  /*50b0*/  MUFU.EX2 R61, R61 ;  /* 0x0000003d003d7308 */ /* 0x000e220000000800 */
[----:B-1----:R-:W-:-:S07]  /*50c0*/  FADD.FTZ R6, R60, R7 ;  /* 0x000000073c067221 */ /* 0x002fce0000010000 */
[----:B------:R-:W1:Y:S01]  /*50d0*/  MUFU.EX2 R59, R59 ;  /* 0x0000003b003b7308 */ /* 0x000e620000000800 */
[----:B--2---:R-:W-:-:S07]  /*50e0*/  FADD.FTZ R30, R66, R47 ;  /* 0x0000002f421e7221 */ /* 0x004fce0000010000 */
        /* <DEDUP_REMOVED lines=27> */
[----:B-1----:R-:W-:Y:S01]  /*52a0*/  FADD.FTZ R30, R46, R7 ;  /* 0x000000072e1e7221 */ /* 0x002fe20000010000 */
[----:B--2---:R-:W-:-:S03]  /*52b0*/  FADD.FTZ R6, R10, R79 ;  /* 0x0000004f0a067221 */ /* 0x004fc60000010000 */
[----:B0-----:R-:W-:Y:S01]  /*52c0*/  FADD.FTZ R7, R47, R30 ;  /* 0x0000001e2f077221 */ /* 0x001fe20000010000 */
[----:B------:R-:W-:Y:S06]  /*52d0*/  @!P0 BRA `(.L_x_184) ;  /* 0x0000000000048947 */ /* 0x000fec0003800000 */
[----:B------:R-:W-:Y:S01]  /*52e0*/  BPT.TRAP 0x1 ;  /* 0x000000040000795c */ /* 0x000fe20000300000 */
.L_x_184:
[----:B------:R-:W-:Y:S01]  /*52f0*/  ULEA UR6, UR6, UR40, 0x3 ;  /* 0x0000002806067291 */ /* 0x000fe2000f8e183f */
[----:B------:R-:W-:Y:S01]  /*5300*/  F2FP.BF16.F32.PACK_AB R28, R12, R11 ;  /* 0x0000000b0c1c723e */ /* 0x000fe200000010ff */
[----:B------:R-:W-:Y:S01]  /*5310*/  FMUL.FTZ R88, R88, R9 ;  /* 0x0000000958587220 */ /* 0x000fe20000410000 */
[----:B------:R-:W-:Y:S01]  /*5320*/  F2FP.BF16.F32.PACK_AB R30, R14, R13 ;  /* 0x0000000d0e1e723e */ /* 0x000fe200000010ff */
[----:B------:R-:W-:Y:S01]  /*5330*/  UIADD3 UR6, UR6, 0x2d860, URZ ;  /* 0x0002d86006067890 */ /* 0x000fe2000fffe03f */
[----:B------:R-:W-:Y:S01]  /*5340*/  F2FP.BF16.F32.PACK_AB R29, R85, R29 ;  /* 0x0000001d551d723e */ /* 0x000fe200000010ff */
[----:B------:R-:W-:Y:S01]  /*5350*/  FMUL.FTZ R89, R89, R9 ;  /* 0x0000000959597220 */ /* 0x000fe20000410000 */
[----:B------:R-:W-:Y:S01]  /*5360*/  F2FP.BF16.F32.PACK_AB R31, R31, R77 ;  /* 0x0000004d1f1f723e */ /* 0x000fe200000010ff */
[----:B------:R-:W-:Y:S01]  /*5370*/  UPRMT UR6, UR41, 0x654, UR6 ;  /* 0x0000065429067896 */ /* 0x000fe20008000006 */
[----:B------:R-:W-:Y:S01]  /*5380*/  F2FP.BF16.F32.PACK_AB R12, R20, R15 ;  /* 0x0000000f140c723e */ /* 0x000fe200000010ff */
[----:B------:R-:W-:Y:S01]  /*5390*/  FMUL.FTZ R92, R92, R9 ;  /* 0x000000095c5c7220 */ /* 0x000fe20000410000 */
[----:B------:R-:W-:Y:S01]  /*53a0*/  F2FP.BF16.F32.PACK_AB R14, R24, R21 ;  /* 0x00000015180e723e */ /* 0x000fe200000010ff */
[-C--:B------:R-:W-:Y:S01]  /*53b0*/  FMUL.FTZ R93, R93, R9.reuse ;  /* 0x000000095d5d7220 */ /* 0x080fe20000410000 */
[----:B------:R-:W-:Y:S01]  /*53c0*/  F2FP.BF16.F32.PACK_AB R13, R84, R76 ;  /* 0x0000004c540d723e */ /* 0x000fe200000010ff */
[-C--:B------:R-:W-:Y:S01]  /*53d0*/  FMUL.FTZ R96, R96, R9.reuse ;  /* 0x0000000960607220 */ /* 0x080fe20000410000 */
[----:B------:R-:W-:Y:S01]  /*53e0*/  F2FP.BF16.F32.PACK_AB R15, R81, R38 ;  /* 0x00000026510f723e */ /* 0x000fe200000010ff */
[----:B------:R-:W-:Y:S01]  /*53f0*/  FMUL.FTZ R97, R97, R9 ;  /* 0x0000000961617220 */ /* 0x000fe20000410000 */
[----:B------:R-:W-:Y:S01]  /*5400*/  F2FP.BF16.F32.PACK_AB R24, R32, R25 ;  /* 0x000000192018723e */ /* 0x000fe200000010ff */
[----:B------:R-:W-:Y:S01]  /*5410*/  SYNCS.ARRIVE.TRANS64.RED.A1T0 RZ, [UR6], RZ ;  /* 0x000000ffffff79a7 */ /* 0x000fe20008100406 */
[----:B------:R-:W-:Y:S01]  /*5420*/  F2FP.BF16.F32.PACK_AB R25, R80, R26 ;  /* 0x0000001a5019723e */ /* 0x000fe200000010ff */
[----:B------:R-:W-:Y:S01]  /*5430*/  STSM.16.M88.4 [R16+0x21800], R28 ;  /* 0x0218001c10007844 */ /* 0x000fe20000000200 */
[----:B------:R-:W-:Y:S01]  /*5440*/  F2FP.BF16.F32.PACK_AB R26, R36, R33 ;  /* 0x00000021241a723e */ /* 0x000fe200000010ff */
[----:B------:R-:W-:Y:S01]  /*5450*/  UMOV UR6, UR38 ;  /* 0x0000002600067c82 */ /* 0x000fe20008000000 */
[----:B------:R-:W-:Y:S01]  /*5460*/  F2FP.BF16.F32.PACK_AB R27, R43, R27 ;  /* 0x0000001b2b1b723e */ /* 0x000fe200000010ff */
[----:B------:R0:W-:Y:S01]  /*5470*/  STSM.16.M88.4 [R22], R12 ;  /* 0x0000000c16007844 */ /* 0x0001e20000000200 */
[----:B------:R-:W-:Y:S01]  /*5480*/  F2FP.BF16.F32.PACK_AB R33, R42, R34 ;  /* 0x000000222a21723e */ /* 0x000fe200000010ff */
[----:B------:R-:W-:Y:S01]  /*5490*/  FMUL.FTZ R100, R100, R9 ;  /* 0x0000000964647220 */ /* 0x000fe20000410000 */
[----:B------:R-:W-:Y:S01]  /*54a0*/  F2FP.BF16.F32.PACK_AB R32, R40, R37 ;  /* 0x000000252820723e */ /* 0x000fe200000010ff */
[----:B------:R1:W-:Y:S01]  /*54b0*/  STSM.16.M88.4 [R18], R24 ;  /* 0x0000001812007844 */ /* 0x0003e20000000200 */
[----:B------:R-:W-:Y:S01]  /*54c0*/  F2FP.BF16.F32.PACK_AB R34, R44, R41 ;  /* 0x000000292c22723e */ /* 0x000fe200000010ff */
[----:B------:R-:W-:Y:S01]  /*54d0*/  FMUL.FTZ R101, R101, R9 ;  /* 0x0000000965657220 */ /* 0x000fe20000410000 */
        /* <DEDUP_REMOVED lines=26> */
[----:B-1----:R-:W-:Y:S01]  /*5680*/  F2FP.BF16.F32.PACK_AB R24, R72, R69 ;  /* 0x000000454818723e */ /* 0x002fe200000010ff */
[----:B------:R-:W-:Y:S01]  /*5690*/  FMUL.FTZ R124, R124, R9 ;  /* 0x000000097c7c7220 */ /* 0x000fe20000410000 */
[----:B------:R-:W-:Y:S01]  /*56a0*/  F2FP.BF16.F32.PACK_AB R25, R51, R50 ;  /* 0x000000323319723e */ /* 0x000fe200000010ff */
[----:B------:R2:W-:Y:S01]  /*56b0*/  STSM.16.M88.4 [R18+0x6000], R28 ;  /* 0x0060001c12007844 */ /* 0x0005e20000000200 */
[----:B------:R-:W-:Y:S01]  /*56c0*/  F2FP.BF16.F32.PACK_AB R26, R10, R73 ;  /* 0x000000490a1a723e */ /* 0x000fe200000010ff */
[-C--:B------:R-:W-:Y:S01]  /*56d0*/  FMUL.FTZ R125, R125, R9.reuse ;  /* 0x000000097d7d7220 */ /* 0x080fe20000410000 */
[----:B------:R-:W-:Y:S01]  /*56e0*/  F2FP.BF16.F32.PACK_AB R27, R47, R46 ;  /* 0x0000002e2f1b723e */ /* 0x000fe200000010ff */
[-C--:B------:R-:W-:Y:S01]  /*56f0*/  FMUL.FTZ R128, R128, R9.reuse ;  /* 0x0000000980807220 */ /* 0x080fe20000410000 */
[----:B------:R-:W-:Y:S01]  /*5700*/  ISETP.GT.AND P1, PT, R4, RZ, PT ;  /* 0x000000ff0400720c */ /* 0x000fe20003f24270 */
[-C--:B------:R-:W-:Y:S01]  /*5710*/  FMUL.FTZ R129, R129, R9.reuse ;  /* 0x0000000981817220 */ /* 0x080fe20000410000 */
[-C--:B------:R-:W-:Y:S01]  /*5720*/  FMUL.FTZ R132, R132, R9.reuse ;  /* 0x0000000984847220 */ /* 0x080fe20000410000 */
[----:B------:R2:W-:Y:S01]  /*5730*/  STSM.16.M88.4 [R17+0x6000], R24 ;  /* 0x0060001811007844 */ /* 0x0005e20000000200 */
[----:B------:R-:W-:Y:S01]  /*5740*/  FMUL.FTZ R133, R133, R9 ;  /* 0x0000000985857220 */ /* 0x000fe20000410000 */
[-C--:B------:R-:W-:Y:S01]  /*5750*/  FMUL.FTZ R90, R90, R8.reuse ;  /* 0x000000085a5a7220 */ /* 0x080fe20000410000 */
        /* <DEDUP_REMOVED lines=29> */
[----:B------:R-:W-:Y:S01]  /*5930*/  VIADD R4, R4, 0xffffffff ;  /* 0xffffffff04047836 */ /* 0x000fe20000000000 */
[----:B------:R-:W-:Y:S01]  /*5940*/  MOV R10, R2 ;  /* 0x00000002000a7202 */ /* 0x000fe20000000f00 */
[----:B------:R-:W-:-:S02]  /*5950*/  IMAD.MOV.U32 R8, RZ, RZ, R5 ;  /* 0x000000ffff087224 */ /* 0x000fc400078e0005 */
[----:B------:R-:W-:Y:S01]  /*5960*/  IMAD.MOV.U32 R9, RZ, RZ, R0 ;  /* 0x000000ffff097224 */ /* 0x000fe200078e0000 */
[----:B0-----:R-:W-:Y:S01]  /*5970*/  NOP ;  /* 0x0000000000007918 */ /* 0x001fe20000000000 */
[----:B--2---:R-:W-:Y:S05]  /*5980*/  @P1 BRA `(.L_x_185) ;  /* 0xffffffdc00d41947 */ /* 0x004fea000383ffff */
.L_x_174:
[----:B------:R-:W-:Y:S06]  /*5990*/  BAR.ARV 0x8, 0x200 ;  /* 0x0208000000007b1d */ /* 0x000fec0000002000 */
[----:B------:R-:W-:Y:S05]  /*59a0*/  @!P0 BRA `(.L_x_186) ;  /* 0x0000000000048947 */ /* 0x000fea0003800000 */
[----:B------:R-:W-:Y:S01]  /*59b0*/  BPT.TRAP 0x1 ;  /* 0x000000040000795c */ /* 0x000fe20000300000 */
.L_x_186:
[----:B------:R-:W-:Y:S01]  /*59c0*/  ULEA UR4, UR38, UR40, 0x3 ;  /* 0x0000002826047291 */ /* 0x000fe2000f8e183f */
[----:B------:R-:W-:-:S08]  /*59d0*/  SHF.L.U32 R4, R2, 0x1f, RZ ;  /* 0x0000001f02047819 */ /* 0x000fd000000006ff */
[----:B------:R0:W2:Y:S01]  /*59e0*/  SYNCS.PHASECHK.TRANS64.TRYWAIT P1, [UR4+0x2d850], R4 ;  /* 0x02d85004ff0075a7 */ /* 0x0000a20008020144 */
[----:B------:R-:W-:Y:S05]  /*59f0*/  @!P0 BRA `(.L_x_187) ;  /* 0x0000000000048947 */ /* 0x000fea0003800000 */
[----:B------:R-:W-:Y:S01]  /*5a00*/  BPT.TRAP 0x1 ;  /* 0x000000040000795c */ /* 0x000fe20000300000 */
.L_x_187:
[----:B--2---:R-:W-:Y:S05]  /*5a10*/  @P1 BRA `(.L_x_188) ;  /* 0x0000000000081947 */ /* 0x004fea0003800000 */
[----:B------:R-:W2:Y:S02]  /*5a20*/  SYNCS.PHASECHK.TRANS64.TRYWAIT P1, [UR4+0x2d850], R4 ;  /* 0x02d85004ff0075a7 */ /* 0x000ea40008020144 */
[----:B--2---:R-:W-:Y:S05]  /*5a30*/  @!P1 BRA `(.L_x_189) ;  /* 0x0000007800009947 */ /* 0x004fea0003800000 */
.L_x_188:
[----:B------:R-:W-:Y:S01]  /*5a40*/  UIADD3 UR40, UR40, 0x400, URZ ;  /* 0x0000040028287890 */ /* 0x000fe2000fffe03f */
[----:B------:R-:W-:Y:S01]  /*5a50*/  WARPGROUP.ARRIVE ;  /* 0x00000000000079c5 */ /* 0x000fe20000000000 */
[----:B------:R-:W-:Y:S01]  /*5a60*/  ULOP3.LUT UR39, UR39, 0x10000, URZ, 0xfc, !UPT ;  /* 0x0001000027277892 */ /* 0x000fe2000f8efc3f */
[----:B-1----:R-:W1:Y:S01]  /*5a70*/  SHFL.BFLY PT, R9, R6, 0x2, 0x1f ;  /* 0x0c401f0006097f89 */ /* 0x002e6200000e0000 */
[----:B------:R-:W-:Y:S01]  /*5a80*/  USHF.R.U32.HI UR40, URZ, 0x4, UR40 ;  /* 0x000000043f287899 */ /* 0x000fe20008011628 */
[----:B------:R-:W-:Y:S01]  /*5a90*/  IMAD.MOV.U32 R10, RZ, RZ, RZ ;  /* 0x000000ffff0a7224 */ /* 0x000fe200078e00ff */
[----:B------:R-:W-:Y:S01]  /*5aa0*/  UMOV UR9, 0x40000040 ;  /* 0x4000004000097882 */ /* 0x000fe20000000000 */
[----:B------:R-:W-:Y:S01]  /*5ab0*/  UMOV UR11, 0x80000020 ;  /* 0x80000020000b7882 */ /* 0x000fe20000000000 */
[----:B------:R-:W-:Y:S01]  /*5ac0*/  ULOP3.LUT UR40, UR40, 0x3fff, URZ, 0xc0, !UPT ;  /* 0x00003fff28287892 */ /* 0x000fe2000f8ec03f */
[----:B0-----:R-:W0:Y:S01]  /*5ad0*/  SHFL.BFLY PT, R4, R7, 0x2, 0x1f ;  /* 0x0c401f0007047f89 */ /* 0x001e2200000e0000 */
[----:B------:R-:W-:Y:S01]  /*5ae0*/  UMOV UR8, UR39 ;  /* 0x0000002700087c82 */ /* 0x000fe20008000000 */
[----:B------:R-:W-:Y:S01]  /*5af0*/  IMAD.MOV.U32 R29, RZ, RZ, -0x800000 ;  /* 0xff800000ff1d7424 */ /* 0x000fe200078e00ff */
[----:B------:R-:W-:Y:S01]  /*5b00*/  ULOP3.LUT UR5, UR40, 0x2000000, URZ, 0xfc, !UPT ;  /* 0x0200000028057892 */ /* 0x000fe2000f8efc3f */
[----:B------:R-:W-:-:S03]  /*5b10*/  IMAD.MOV.U32 R28, RZ, RZ, -0x800000 ;  /* 0xff800000ff1c7424 */ /* 0x000fc600078e00ff */
[----:B------:R-:W-:-:S07]  /*5b20*/  UIMAD UR5, UR38, 0x600, UR5 ;  /* 0x00000600260578a4 */ /* 0x000fce000f8e0205 */
[----:B------:R-:W-:Y:S02]  /*5b30*/  UMOV UR10, UR5 ;  /* 0x00000005000a7c82 */ /* 0x000fe40008000000 */
[----:B------:R-:W-:Y:S01]  /*5b40*/  HGMMA.64x96x16.F32.BF16 R88, gdesc[UR8].tnspB, R88, gsb0 ;  /* 0x41600000085879f0 */ /* 0x000fe20008001858 */
[----:B------:R-:W-:Y:S01]  /*5b50*/  UIADD3 UR8, UR39, 0x2, URZ ;  /* 0x0000000227087890 */ /* 0x000fe2000fffe03f */
[----:B-1----:R-:W-:Y:S01]  /*5b60*/  FADD.FTZ R9, R9, R6 ;  /* 0x0000000609097221 */ /* 0x002fe20000010000 */
[----:B------:R-:W-:Y:S01]  /*5b70*/  UIADD3 UR10, UR5, 0x40, URZ ;  /* 0x00000040050a7890 */ /* 0x000fe2000fffe03f */
[----:B------:R-:W-:Y:S01]  /*5b80*/  UMOV UR9, 0x40000040 ;  /* 0x4000004000097882 */ /* 0x000fe20000000000 */
[----:B------:R-:W-:Y:S01]  /*5b90*/  UMOV UR11, 0x80000020 ;  /* 0x80000020000b7882 */ /* 0x000fe20000000000 */
[----:B0-----:R-:W-:Y:S02]  /*5ba0*/  FADD.FTZ R8, R4, R7 ;  /* 0x0000000704087221 */ /* 0x001fe40000010000 */
[----:B------:R-:W0:Y:S04]  /*5bb0*/  SHFL.BFLY PT, R4, R9, 0x1, 0x1f ;  /* 0x0c201f0009047f89 */ /* 0x000e2800000e0000 */
[----:B------:R-:W1:Y:S01]  /*5bc0*/  SHFL.BFLY PT, R11, R8, 0x1, 0x1f ;  /* 0x0c201f00080b7f89 */ /* 0x000e6200000e0000 */
[----:B0-----:R-:W-:Y:S01]  /*5bd0*/  FADD.FTZ R12, R9, R4 ;  /* 0x00000004090c7221 */ /* 0x001fe20000010000 */
[----:B------:R-:W-:-:S02]  /*5be0*/  IMAD.MOV.U32 R4, RZ, RZ, RZ ;  /* 0x000000ffff047224 */ /* 0x000fc400078e00ff */
[----:B-1----:R-:W-:Y:S02]  /*5bf0*/  FADD.FTZ R13, R8, R11 ;  /* 0x0000000b080d7221 */ /* 0x002fe40000010000 */
[----:B------:R-:W-:-:S03]  /*5c00*/  FSETP.NE.FTZ.AND P1, PT, R12, RZ, PT ;  /* 0x000000ff0c00720b */ /* 0x000fc60003f35000 */
[----:B------:R-:W-:-:S10]  /*5c10*/  FSETP.NE.FTZ.AND P2, PT, R13, RZ, PT ;  /* 0x000000ff0d00720b */ /* 0x000fd40003f55000 */
[----:B------:R-:W0:Y:S01]  /*5c20*/  @P1 MUFU.LG2 R6, R12 ;  /* 0x0000000c00061308 */ /* 0x000e220000000c00 */
[C---:B------:R-:W-:Y:S02]  /*5c30*/  @P1 FMUL.FTZ R7, R3.reuse, 0.69314718246459960938 ;  /* 0x3f31721803071820 */ /* 0x040fe40000410000 */
        /* <DEDUP_REMOVED lines=56> */
.L_x_190:
[----:B------:R-:W-:Y:S01]  /*5fc0*/  UIADD3 UR4, UR4, 0x2d860, URZ ;  /* 0x0002d86004047890 */ /* 0x000fe2000fffe03f */
[-C--:B------:R-:W-:Y:S01]  /*5fd0*/  FMUL.FTZ R6, R88, R4.reuse ;  /* 0x0000000458067220 */ /* 0x080fe20000410000 */
[----:B------:R-:W-:Y:S01]  /*5fe0*/  UIADD3 UR38, UR38, 0x1, URZ ;  /* 0x0000000126267890 */ /* 0x000fe2000fffe03f */
[-C--:B------:R-:W-:Y:S01]  /*5ff0*/  FMUL.FTZ R31, R89, R4.reuse ;  /* 0x00000004591f7220 */ /* 0x080fe20000410000 */
[----:B------:R-:W-:Y:S01]  /*6000*/  UPRMT UR4, UR41, 0x654, UR4 ;  /* 0x0000065429047896 */ /* 0x000fe20008000004 */
[-C--:B------:R-:W-:Y:S01]  /*6010*/  FMUL.FTZ R7, R92, R4.reuse ;  /* 0x000000045c077220 */ /* 0x080fe20000410000 */
[----:B------:R-:W-:Y:S01]  /*6020*/  UISETP.NE.AND UP0, UPT, UR38, 0x2, UPT ;  /* 0x000000022600788c */ /* 0x000fe2000bf05270 */
[-C--:B------:R-:W-:Y:S01]  /*6030*/  FMUL.FTZ R8, R93, R4.reuse ;  /* 0x000000045d087220 */ /* 0x080fe20000410000 */
[-C--:B------:R-:W-:Y:S01]  /*6040*/  FMUL.FTZ R14, R96, R4.reuse ;  /* 0x00000004600e7220 */ /* 0x080fe20000410000 */
[-C--:B------:R-:W-:Y:S01]  /*6050*/  FMUL.FTZ R49, R97, R4.reuse ;  /* 0x0000000461317220 */ /* 0x080fe20000410000 */
[-C--:B------:R-:W-:Y:S01]  /*6060*/  FMUL.FTZ R47, R100, R4.reuse ;  /* 0x00000004642f7220 */ /* 0x080fe20000410000 */
[-C--:B------:R-:W-:Y:S01]  /*6070*/  FMUL.FTZ R50, R101, R4.reuse ;  /* 0x0000000465327220 */ /* 0x080fe20000410000 */
[-C--:B------:R-:W-:Y:S01]  /*6080*/  FMUL.FTZ R46, R104, R4.reuse ;  /* 0x00000004682e7220 */ /* 0x080fe20000410000 */
[----:B------:R-:W-:Y:S01]  /*6090*/  SYNCS.ARRIVE.TRANS64.RED.A1T0 RZ, [UR4], RZ ;  /* 0x000000ffffff79a7 */ /* 0x000fe20008100404 */
[----:B------:R-:W-:Y:S01]  /*60a0*/  USEL UR4, URZ, 0x1, UP0 ;  /* 0x000000013f047887 */ /* 0x000fe20008000000 */
        /* <DEDUP_REMOVED lines=36> */
[----:B------:R-:W-:Y:S01]  /*62f0*/  PLOP3.LUT P0, PT, PT, PT, PT, 0x8, 0x0 ;  /* 0x000000000000781c */ /* 0x000fe20003f0e170 */
[-C--:B------:R-:W-:Y:S01]  /*6300*/  FMUL.FTZ R53, R131, R10.reuse ;  /* 0x0000000a83357220 */ /* 0x080fe20000410000 */
[-C--:B------:R-:W-:Y:S01]  /*6310*/  FMUL.FTZ R52, R134, R10.reuse ;  /* 0x0000000a86347220 */ /* 0x080fe20000410000 */
[----:B------:R-:W-:Y:S01]  /*6320*/  FMUL.FTZ R135, R135, R10 ;  /* 0x0000000a87877220 */ /* 0x000fe20000410000 */
[----:B------:R-:W-:Y:S01]  /*6330*/  VIADD R145, R145, 0x1 ;  /* 0x0000000191917836 */ /* 0x000fe20000000000 */
[----:B------:R-:W-:Y:S01]  /*6340*/  LOP3.LUT R2, R2, UR4, RZ, 0x3c, !PT ;  /* 0x0000000402027c12 */ /* 0x000fe2000f8e3cff */
[----:B------:R-:W-:-:S12]  /*6350*/  USEL UR38, UR38, URZ, UP0 ;  /* 0x0000003f26267287 */ /* 0x000fd80008000000 */
.L_x_166:
[----:B------:R-:W0:Y:S08]  /*6360*/  S2UR UR41, SR_CgaCtaId ;  /* 0x00000000002979c3 */ /* 0x000e300000008800 */
[----:B------:R-:W-:Y:S06]  /*6370*/  BAR.SYNC.DEFER_BLOCKING 0x5, 0x200 ;  /* 0x0148000000007b1d */ /* 0x000fec0000010000 */
[----:B------:R-:W-:Y:S01]  /*6380*/  UMOV UR40, 0x400 ;  /* 0x0000040000287882 */ /* 0x000fe20000000000 */
[----:B------:R-:W-:Y:S01]  /*6390*/  BSSY B0, `(.L_x_191) ;  /* 0x00001a0000007945 */ /* 0x000fe20003800000 */
[----:B0-----:R-:W-:-:S09]  /*63a0*/  ULEA UR40, UR41, UR40, 0x18 ;  /* 0x0000002829287291 */ /* 0x001fd2000f8ec03f */
[----:B------:R-:W0:Y:S01]  /*63b0*/  LDS.128 R32, [UR40+0x2d8d0] ;  /* 0x02d8d028ff207984 */ /* 0x000e220008000c00 */
[----:B------:R-:W-:Y:S06]  /*63c0*/  BAR.ARV 0x4, 0x200 ;  /* 0x0108000000007b1d */ /* 0x000fec0000002000 */
[----:B------:R-:W-:Y:S05]  /*63d0*/  @P0 BRA `(.L_x_192) ;  /* 0x0000001000240947 */ /* 0x000fea0003800000 */
[----:B------:R-:W1:Y:S08]  /*63e0*/  S2UR UR6, SR_SWINHI ;  /* 0x00000000000679c3 */ /* 0x000e700000002f00 */
[----:B------:R-:W-:Y:S06]  /*63f0*/  BAR.SYNC.DEFER_BLOCKING 0x1, 0x180 ;  /* 0x0046000000007b1d */ /* 0x000fec0000010000 */
[----:B------:R-:W-:Y:S01]  /*6400*/  UMOV UR4, UR40 ;  /* 0x0000002800047c82 */ /* 0x000fe20008000000 */
[----:B-1----:R-:W-:Y:S01]  /*6410*/  UMOV UR5, UR6 ;  /* 0x0000000600057c82 */ /* 0x002fe20008000000 */
[----:B------:R-:W-:-:S02]  /*6420*/  IMAD.U32 R20, RZ, RZ, UR4 ;  /* 0x00000004ff147e24 */ /* 0x000fc4000f8e00ff */
[----:B------:R-:W-:Y:S01]  /*6430*/  IMAD.U32 R21, RZ, RZ, UR5 ;  /* 0x00000005ff157e24 */ /* 0x000fe2000f8e00ff */
[----:B------:R-:W-:Y:S01]  /*6440*/  ULDC.64 UR4, c[0x0][0xc08] ;  /* 0x0003020000047ab9 */ /* 0x000fe20000000a00 */
[----:B------:R-:W-:-:S03]  /*6450*/  IMAD.WIDE R4, R152, 0x2, R20 ;  /* 0x0000000298047825 */ /* 0x000fc600078e0214 */
[C---:B------:R-:W-:Y:S02]  /*6460*/  LOP3.LUT R25, R4.reuse, 0x180, RZ, 0xc0, !PT ;  /* 0x0000018004197812 */ /* 0x040fe400078ec0ff */
[C---:B------:R-:W-:Y:S02]  /*6470*/  IADD3 R75, P4, R4.reuse, 0x20, RZ ;  /* 0x00000020044b7810 */ /* 0x040fe40007f9e0ff */
[----:B------:R-:W-:Y:S02]  /*6480*/  SHF.R.U64 R25, R25, 0x3, RZ ;  /* 0x0000000319197819 */ /* 0x000fe400000012ff */
[C---:B------:R-:W-:Y:S01]  /*6490*/  IADD3 R77, P3, R4.reuse, 0x3000, RZ ;  /* 0x00003000044d7810 */ /* 0x040fe20007f7e0ff */
[--C-:B------:R-:W-:Y:S01]  /*64a0*/  IMAD.X R11, RZ, RZ, R5.reuse, P4 ;  /* 0x000000ffff0b7224 */ /* 0x100fe200020e0605 */
[C---:B------:R-:W-:Y:S02]  /*64b0*/  IADD3 R79, P2, R4.reuse, 0x3020, RZ ;  /* 0x00003020044f7810 */ /* 0x040fe40007f5e0ff */
[C---:B------:R-:W-:Y:S01]  /*64c0*/  IADD3 R81, P1, R4.reuse, 0x6000, RZ ;  /* 0x0000600004517810 */ /* 0x040fe20007f3e0ff */
[----:B------:R-:W-:Y:S01]  /*64d0*/  IMAD.X R13, RZ, RZ, R5, P3 ;  /* 0x000000ffff0d7224 */ /* 0x000fe200018e0605 */
[----:B------:R-:W-:-:S02]  /*64e0*/  IADD3 R83, P0, R4, 0x6020, RZ ;  /* 0x0000602004537810 */ /* 0x000fc40007f1e0ff */
[----:B------:R-:W-:Y:S01]  /*64f0*/  LOP3.LUT R4, R25, R4, RZ, 0x3c, !PT ;  /* 0x0000000419047212 */ /* 0x000fe200078e3cff */
[--C-:B------:R-:W-:Y:S01]  /*6500*/  IMAD.X R25, RZ, RZ, R5.reuse, P1 ;  /* 0x000000ffff197224 */ /* 0x100fe200008e0605 */
[-C--:B------:R-:W-:Y:S01]  /*6510*/  IADD3.X R9, RZ, R5.reuse, RZ, P2, !PT ;  /* 0x00000005ff097210 */ /* 0x080fe200017fe4ff */
[----:B------:R-:W-:Y:S01]  /*6520*/  IMAD.X R27, RZ, RZ, R5, P0 ;  /* 0x000000ffff1b7224 */ /* 0x000fe200000e0605 */
[----:B0-----:R-:W-:Y:S02]  /*6530*/  MOV R32, R4 ;  /* 0x0000000400207202 */ /* 0x001fe40000000f00 */
[----:B------:R-:W-:Y:S02]  /*6540*/  F2FP.BF16.F32.PACK_AB R5, R26, R73 ;  /* 0x000000491a05723e */ /* 0x000fe400000010ff */
[----:B------:R-:W-:Y:S02]  /*6550*/  LOP3.LUT R26, R79, 0x180, RZ, 0xc0, !PT ;  /* 0x000001804f1a7812 */ /* 0x000fe400078ec0ff */
[----:B------:R-:W-:-:S02]  /*6560*/  F2FP.BF16.F32.PACK_AB R4, R31, R6 ;  /* 0x000000061f04723e */ /* 0x000fc400000010ff */
[----:B------:R-:W-:Y:S02]  /*6570*/  LOP3.LUT R30, R81, 0x180, RZ, 0xc0, !PT ;  /* 0x00000180511e7812 */ /* 0x000fe400078ec0ff */
[----:B------:R-:W-:Y:S02]  /*6580*/  LOP3.LUT R31, R83, 0x180, RZ, 0xc0, !PT ;  /* 0x00000180531f7812 */ /* 0x000fe400078ec0ff */
[----:B------:R-:W-:Y:S02]  /*6590*/  F2FP.BF16.F32.PACK_AB R6, R8, R7 ;  /* 0x000000070806723e */ /* 0x000fe400000010ff */
[----:B------:R-:W-:Y:S02]  /*65a0*/  LOP3.LUT R10, R75, 0x180, RZ, 0xc0, !PT ;  /* 0x000001804b0a7812 */ /* 0x000fe400078ec0ff */
[----:B------:R-:W-:Y:S02]  /*65b0*/  SHF.R.U64 R8, R26, 0x3, RZ ;  /* 0x000000031a087819 */ /* 0x000fe400000012ff */
[----:B------:R-:W-:-:S02]  /*65c0*/  SHF.R.U64 R26, R30, 0x3, RZ ;  /* 0x000000031e1a7819 */ /* 0x000fc400000012ff */
[----:B------:R-:W-:Y:S02]  /*65d0*/  SHF.R.U64 R30, R31, 0x3, RZ ;  /* 0x000000031f1e7819 */ /* 0x000fe400000012ff */
[----:B------:R-:W-:Y:S02]  /*65e0*/  LOP3.LUT R12, R77, 0x180, RZ, 0xc0, !PT ;  /* 0x000001804d0c7812 */ /* 0x000fe400078ec0ff */
[----:B------:R-:W-:Y:S02]  /*65f0*/  SHF.R.U64 R10, R10, 0x3, RZ ;  /* 0x000000030a0a7819 */ /* 0x000fe400000012ff */
[----:B------:R-:W-:Y:S02]  /*6600*/  F2FP.BF16.F32.PACK_AB R7, R24, R71 ;  /* 0x000000471807723e */ /* 0x000fe400000010ff */
[----:B------:R-:W-:Y:S02]  /*6610*/  LOP3.LUT R24, R26, R81, RZ, 0x3c, !PT ;  /* 0x000000511a187212 */ /* 0x000fe400078e3cff */
[----:B------:R-:W-:Y:S01]  /*6620*/  SHF.R.U64 R12, R12, 0x3, RZ ;  /* 0x000000030c0c7819 */ /* 0x000fe200000012ff */
[----:B------:R0:W-:Y:S01]  /*6630*/  STSM.16.M88.4 [R32], R4 ;  /* 0x0000000420007844 */ /* 0x0001e20000000200 */
[----:B------:R-:W-:-:S02]  /*6640*/  LOP3.LUT R26, R30, R83, RZ, 0x3c, !PT ;  /* 0x000000531e1a7212 */ /* 0x000fc400078e3cff */
[----:B------:R-:W-:Y:S01]  /*6650*/  LOP3.LUT R10, R10, R75, RZ, 0x3c, !PT ;  /* 0x0000004b0a0a7212 */ /* 0x000fe200078e3cff */
[----:B------:R-:W1:Y:S01]  /*6660*/  LDC.64 R30, c[0x0][0xc00] ;  /* 0x00030000ff1e7b82 */ /* 0x000e620000000a00 */
[----:B------:R-:W-:Y:S02]  /*6670*/  LOP3.LUT R8, R8, R79, RZ, 0x3c, !PT ;  /* 0x0000004f08087212 */ /* 0x000fe400078e3cff */
[----:B------:R-:W-:Y:S02]  /*6680*/  LOP3.LUT R12, R12, R77, RZ, 0x3c, !PT ;  /* 0x0000004d0c0c7212 */ /* 0x000fe400078e3cff */
[----:B------:R-:W-:Y:S02]  /*6690*/  MOV R73, R10 ;  /* 0x0000000a00497202 */ /* 0x000fe40000000f00 */
[----:B------:R-:W-:Y:S02]  /*66a0*/  MOV R71, R8 ;  /* 0x0000000800477202 */ /* 0x000fe40000000f00 */
[----:B------:R-:W-:Y:S01]  /*66b0*/  F2FP.BF16.F32.PACK_AB R8, R49, R14 ;  /* 0x0000000e3108723e */ /* 0x000fe200000010ff */
[----:B------:R-:W-:Y:S01]  /*66c0*/  IMAD.MOV.U32 R49, RZ, RZ, RZ ;  /* 0x000000ffff317224 */ /* 0x000fe200078e00ff */
[----:B------:R-:W-:-:S02]  /*66d0*/  F2FP.BF16.F32.PACK_AB R9, R69, R70 ;  /* 0x000000464509723e */ /* 0x000fc400000010ff */
[----:B------:R-:W-:Y:S02]  /*66e0*/  F2FP.BF16.F32.PACK_AB R10, R50, R47 ;  /* 0x0000002f320a723e */ /* 0x000fe400000010ff */
[----:B------:R-:W-:Y:S02]  /*66f0*/  F2FP.BF16.F32.PACK_AB R11, R67, R68 ;  /* 0x00000044430b723e */ /* 0x000fe400000010ff */
[----:B------:R-:W-:Y:S02]  /*6700*/  MOV R72, R12 ;  /* 0x0000000c00487202 */ /* 0x000fe40000000f00 */
[----:B------:R-:W-:Y:S01]  /*6710*/  F2FP.BF16.F32.PACK_AB R14, R48, R15 ;  /* 0x0000000f300e723e */ /* 0x000fe200000010ff */
[----:B------:R2:W-:Y:S01]  /*6720*/  STSM.16.M88.4 [R73], R8 ;  /* 0x0000000849007844 */ /* 0x0005e20000000200 */
[----:B------:R-:W-:Y:S02]  /*6730*/  F2FP.BF16.F32.PACK_AB R12, R51, R46 ;  /* 0x0000002e330c723e */ /* 0x000fe400000010ff */
[----:B------:R-:W-:-:S02]  /*6740*/  F2FP.BF16.F32.PACK_AB R13, R65, R66 ;  /* 0x00000042410d723e */ /* 0x000fc400000010ff */
[----:B------:R-:W-:Y:S02]  /*6750*/  F2FP.BF16.F32.PACK_AB R15, R63, R64 ;  /* 0x000000403f0f723e */ /* 0x000fe400000010ff */
[----:B------:R-:W-:Y:S02]  /*6760*/  MOV R46, R24 ;  /* 0x00000018002e7202 */ /* 0x000fe40000000f00 */
[----:B0-----:R-:W-:Y:S01]  /*6770*/  MOV R32, R26 ;  /* 0x0000001a00207202 */ /* 0x001fe20000000f00 */
[----:B------:R0:W-:Y:S01]  /*6780*/  STSM.16.M88.4 [R72], R12 ;  /* 0x0000000c48007844 */ /* 0x0001e20000000200 */
[----:B------:R-:W-:Y:S02]  /*6790*/  F2FP.BF16.F32.PACK_AB R4, R45, R40 ;  /* 0x000000282d04723e */ /* 0x000fe400000010ff */
[----:B------:R-:W-:Y:S02]  /*67a0*/  F2FP.BF16.F32.PACK_AB R5, R61, R62 ;  /* 0x0000003e3d05723e */ /* 0x000fe400000010ff */
[----:B------:R-:W-:-:S02]  /*67b0*/  F2FP.BF16.F32.PACK_AB R6, R44, R39 ;  /* 0x000000272c06723e */ /* 0x000fc400000010ff */
[----:B------:R-:W-:Y:S02]  /*67c0*/  F2FP.BF16.F32.PACK_AB R7, R59, R60 ;  /* 0x0000003c3b07723e */ /* 0x000fe400000010ff */
[----:B------:R-:W-:Y:S02]  /*67d0*/  F2FP.BF16.F32.PACK_AB R24, R43, R38 ;  /* 0x000000262b18723e */ /* 0x000fe400000010ff */
[----:B------:R-:W-:Y:S01]  /*67e0*/  F2FP.BF16.F32.PACK_AB R25, R57, R58 ;  /* 0x0000003a3919723e */ /* 0x000fe200000010ff */
[----:B------:R3:W-:Y:S01]  /*67f0*/  STSM.16.M88.4 [R71], R4 ;  /* 0x0000000447007844 */ /* 0x0007e20000000200 */
[----:B------:R-:W-:Y:S01]  /*6800*/  F2FP.BF16.F32.PACK_AB R26, R42, R37 ;  /* 0x000000252a1a723e */ /* 0x000fe200000010ff */
[----:B------:R-:W-:Y:S01]  /*6810*/  IMAD.SHL.U32 R37, R137, 0x4, RZ ;  /* 0x0000000489257824 */ /* 0x000fe200078e00ff */
[----:B------:R-:W-:Y:S02]  /*6820*/  F2FP.BF16.F32.PACK_AB R27, R55, R56 ;  /* 0x00000038371b723e */ /* 0x000fe400000010ff */
[----:B--2---:R-:W-:-:S02]  /*6830*/  F2FP.BF16.F32.PACK_AB R8, R41, R36 ;  /* 0x000000242908723e */ /* 0x004fc400000010ff */
[----:B------:R-:W-:Y:S01]  /*6840*/  F2FP.BF16.F32.PACK_AB R9, R53, R54 ;  /* 0x000000363509723e */ /* 0x000fe200000010ff */
[----:B------:R2:W-:Y:S01]  /*6850*/  STSM.16.M88.4 [R46], R24 ;  /* 0x000000182e007844 */ /* 0x0005e20000000200 */
[----:B------:R-:W-:Y:S02]  /*6860*/  F2FP.BF16.F32.PACK_AB R10, R3, R0 ;  /* 0x00000000030a723e */ /* 0x000fe400000010ff */
[----:B------:R-:W-:Y:S01]  /*6870*/  F2FP.BF16.F32.PACK_AB R11, R135, R52 ;  /* 0x00000034870b723e */ /* 0x000fe200000010ff */
[----:B------:R-:W4:Y:S01]  /*6880*/  LDC R0, c[0x0][0xbe8] ;  /* 0x0002fa00ff007b82 */ /* 0x000f220000000800 */
[----:B------:R-:W-:Y:S02]  /*6890*/  ISETP.NE.U32.AND P2, PT, RZ, UR4, PT ;  /* 0x00000004ff007c0c */ /* 0x000fe4000bf45070 */
[----:B-1----:R-:W-:Y:S01]  /*68a0*/  ISETP.NE.U32.AND P0, PT, R30, RZ, PT ;  /* 0x000000ff1e00720c */ /* 0x002fe20003f05070 */
[----:B------:R2:W-:Y:S04]  /*68b0*/  STSM.16.M88.4 [R32], R8 ;  /* 0x0000000820007844 */ /* 0x0005e80000000200 */
[----:B------:R-:W-:Y:S01]  /*68c0*/  BAR.SYNC.DEFER_BLOCKING 0x1, 0x180 ;  /* 0x0046000000007b1d */ /* 0x000fe20000010000 */
[----:B------:R-:W-:-:S02]  /*68d0*/  ISETP.NE.AND.EX P2, PT, RZ, UR5, PT, P2 ;  /* 0x00000005ff007c0c */ /* 0x000fc4000bf45320 */
[----:B------:R-:W-:Y:S02]  /*68e0*/  ISETP.NE.AND.EX P0, PT, R31, RZ, PT, P0 ;  /* 0x000000ff1f00720c */ /* 0x000fe40003f05300 */
[----:B0-----:R-:W-:Y:S02]  /*68f0*/  SHF.L.U64.HI R12, R137, 0x2, R142 ;  /* 0x00000002890c7819 */ /* 0x001fe4000001028e */
[----:B------:R-:W-:-:S05]  /*6900*/  IADD3 R30, P1, R37, R30, RZ ;  /* 0x0000001e251e7210 */ /* 0x000fca0007f3e0ff */
[C---:B------:R-:W-:Y:S02]  /*6910*/  IMAD.X R31, R12.reuse, 0x1, R31, P1 ;  /* 0x000000010c1f7824 */ /* 0x040fe400008e061f */
[----:B---3--:R-:W-:Y:S01]  /*6920*/  @P2 IADD3 R4, P3, R37, UR4, RZ ;  /* 0x0000000425042c10 */ /* 0x008fe2000ff7e0ff */
[----:B------:R-:W-:Y:S02]  /*6930*/  ULDC UR4, c[0x0][0xa88] ;  /* 0x0002a20000047ab9 */ /* 0x000fe40000000800 */
[----:B------:R-:W-:Y:S01]  /*6940*/  IMAD.U32 R3, RZ, RZ, UR4 ;  /* 0x00000004ff037e24 */ /* 0x000fe2000f8e00ff */
[----:B------:R-:W-:Y:S01]  /*6950*/  @P2 IADD3.X R5, R12, UR5, RZ, P3, !PT ;  /* 0x000000050c052c10 */ /* 0x000fe20009ffe4ff */
[----:B------:R2:W5:Y:S01]  /*6960*/  @P0 LDG.E R49, desc[UR36][R30.64] ;  /* 0x000000241e310981 */ /* 0x000562000c1e1900 */
[----:B----4-:R-:W-:Y:S01]  /*6970*/  ISETP.NE.AND P1, PT, R0, 0x1, PT ;  /* 0x000000010000780c */ /* 0x010fe20003f25270 */
[----:B------:R-:W-:Y:S02]  /*6980*/  IMAD R15, R139, 0xc0, R150 ;  /* 0x000000c08b0f7824 */ /* 0x000fe400078e0296 */
[----:B------:R2:W5:Y:S10]  /*6990*/  @P2 LDG.E R3, desc[UR36][R4.64] ;  /* 0x0000002404032981 */ /* 0x000574000c1e1900 */
[----:B------:R-:W0:Y:S08]  /*69a0*/  @P1 LDC R6, c[0x0][0xbec] ;  /* 0x0002fb00ff061b82 */ /* 0x000e300000000800 */
[----:B------:R-:W1:Y:S01]  /*69b0*/  @P1 LDC R13, c[0x0][0xbf0] ;  /* 0x0002fc00ff0d1b82 */ /* 0x000e620000000800 */
[----:B--2---:R-:W-:Y:S05]  /*69c0*/  @P2 BRA `(.L_x_193) ;  /* 0x0000000000102947 */ /* 0x004fea0003800000 */
[----:B------:R-:W-:Y:S05]  /*69d0*/  @!P0 BRA `(.L_x_193) ;  /* 0x00000000000c8947 */ /* 0x000fea0003800000 */
[----:B------:R-:W2:Y:S04]  /*69e0*/  LDG.E R4, desc[UR36][R30.64] ;  /* 0x000000241e047981 */ /* 0x000ea8000c1e1900 */
[----:B-----5:R-:W2:Y:S02]  /*69f0*/  LDG.E R3, desc[UR36][R30.64+0x4] ;  /* 0x000004241e037981 */ /* 0x020ea4000c1e1900 */
[----:B--2---:R-:W-:-:S07]  /*6a00*/  IMAD.IADD R3, R3, 0x1, -R4 ;  /* 0x0000000103037824 */ /* 0x004fce00078e0a04 */
.L_x_193:
[----:B------:R-:W-:Y:S01]  /*6a10*/  SHF.R.S32.HI R32, RZ, 0x1f, R138 ;  /* 0x0000001fff207819 */ /* 0x000fe2000001148a */
[----:B------:R-:W-:Y:S01]  /*6a20*/  ULDC.64 UR4, c[0x0][0xb90] ;  /* 0x0002e40000047ab9 */ /* 0x000fe20000000a00 */
[----:B0-----:R-:W-:Y:S01]  /*6a30*/  @P1 IMAD.HI.U32 R4, R15, R6, RZ ;  /* 0x000000060f041227 */ /* 0x001fe200078e00ff */
[----:B-----5:R-:W-:Y:S01]  /*6a40*/  SHF.R.S32.HI R31, RZ, 0x1f, R49 ;  /* 0x0000001fff1f7819 */ /* 0x020fe20000011431 */
[----:B------:R-:W0:Y:S01]  /*6a50*/  @P1 LDC R51, c[0x0][0xbec] ;  /* 0x0002fb00ff331b82 */ /* 0x000e220000000800 */
[----:B------:R-:W-:Y:S01]  /*6a60*/  MOV R30, R49 ;  /* 0x00000031001e7202 */ /* 0x000fe20000000f00 */
[----:B------:R-:W-:Y:S01]  /*6a70*/  IMAD R5, R32, UR4, RZ ;  /* 0x0000000420057c24 */ /* 0x000fe2000f8e02ff */
[----:B------:R-:W-:Y:S01]  /*6a80*/  SEL R142, R142, RZ, !P0 ;  /* 0x000000ff8e8e7207 */ /* 0x000fe20004000000 */
[----:B------:R-:W-:Y:S01]  /*6a90*/  IMAD.MOV.U32 R7, RZ, RZ, R15 ;  /* 0x000000ffff077224 */ /* 0x000fe200078e000f */
[----:B-1----:R-:W-:Y:S01]  /*6aa0*/  @P1 SHF.R.U32.HI R7, RZ, R13, R4 ;  /* 0x0000000dff071219 */ /* 0x002fe20000011604 */
[----:B------:R-:W-:Y:S01]  /*6ab0*/  IMAD R9, R144, 0x20, R136 ;  /* 0x0000002090097824 */ /* 0x000fe200078e0288 */
[----:B------:R-:W-:Y:S01]  /*6ac0*/  SEL R137, R137, RZ, !P0 ;  /* 0x000000ff89897207 */ /* 0x000fe20004000000 */
[C---:B------:R-:W-:Y:S01]  /*6ad0*/  IMAD R11, R138.reuse, UR5, R5 ;  /* 0x000000058a0b7c24 */ /* 0x040fe2000f8e0205 */
[----:B------:R-:W-:Y:S01]  /*6ae0*/  ULDC.64 UR6, c[0x0][0xa80] ;  /* 0x0002a00000067ab9 */ /* 0x000fe20000000a00 */
[----:B------:R-:W-:Y:S01]  /*6af0*/  IMAD.WIDE.U32 R4, R138, UR4, R30 ;  /* 0x000000048a047c25 */ /* 0x000fe2000f8e001e */
[----:B------:R-:W-:-:S03]  /*6b00*/  ULDC.64 UR4, c[0x0][0xb98] ;  /* 0x0002e60000047ab9 */ /* 0x000fc60000000a00 */
[----:B------:R-:W-:-:S04]  /*6b10*/  IMAD.WIDE R20, R9, 0x2, R20 ;  /* 0x0000000209147825 */ /* 0x000fc800078e0214 */
[----:B------:R-:W-:Y:S01]  /*6b20*/  IMAD.MOV R9, RZ, RZ, -R7 ;  /* 0x000000ffff097224 */ /* 0x000fe200078e0a07 */
[----:B------:R-:W-:Y:S01]  /*6b30*/  IADD3 R10, P2, R20, 0x1800, RZ ;  /* 0x00001800140a7810 */ /* 0x000fe20007f5e0ff */
[----:B------:R-:W-:Y:S01]  /*6b40*/  IMAD.IADD R5, R5, 0x1, R11 ;  /* 0x0000000105057824 */ /* 0x000fe200078e020b */
[----:B------:R-:W-:Y:S01]  /*6b50*/  SHF.R.S32.HI R11, RZ, 0x1f, R7 ;  /* 0x0000001fff0b7819 */ /* 0x000fe20000011407 */
[----:B------:R-:W-:Y:S01]  /*6b60*/  IMAD R9, R0, R9, R15 ;  /* 0x0000000900097224 */ /* 0x000fe200078e020f */
[----:B------:R-:W-:Y:S01]  /*6b70*/  LOP3.LUT R8, R10, 0x180, RZ, 0xc0, !PT ;  /* 0x000001800a087812 */ /* 0x000fe200078ec0ff */
[----:B------:R-:W-:Y:S01]  /*6b80*/  IMAD R6, R142, UR4, RZ ;  /* 0x000000048e067c24 */ /* 0x000fe2000f8e02ff */
[C---:B------:R-:W-:Y:S01]  /*6b90*/  IADD3 R25, P6, R20.reuse, 0x3000, RZ ;  /* 0x0000300014197810 */ /* 0x040fe20007fde0ff */
[C---:B------:R-:W-:Y:S01]  /*6ba0*/  IMAD.WIDE.U32 R4, R137.reuse, UR4, R4 ;  /* 0x0000000489047c25 */ /* 0x040fe2000f8e0004 */
[C---:B------:R-:W-:Y:S02]  /*6bb0*/  IADD3 R13, P5, R20.reuse, 0x4800, RZ ;  /* 0x00004800140d7810 */ /* 0x040fe40007fbe0ff */
[----:B------:R-:W-:Y:S01]  /*6bc0*/  IADD3 R37, P4, R20, 0x6000, RZ ;  /* 0x0000600014257810 */ /* 0x000fe20007f9e0ff */
[----:B------:R-:W-:Y:S01]  /*6bd0*/  IMAD R12, R137, UR5, R6 ;  /* 0x00000005890c7c24 */ /* 0x000fe2000f8e0206 */
[----:B------:R-:W-:Y:S01]  /*6be0*/  SHF.R.S32.HI R6, RZ, 0x1f, R9 ;  /* 0x0000001fff067819 */ /* 0x000fe20000011409 */
[----:B------:R-:W-:Y:S01]  /*6bf0*/  ULDC.64 UR4, c[0x0][0xb88] ;  /* 0x0002e20000047ab9 */ /* 0x000fe20000000a00 */
[----:B------:R-:W-:Y:S01]  /*6c00*/  IADD3 R4, P0, R7, R4, RZ ;  /* 0x0000000407047210 */ /* 0x000fe20007f1e0ff */
[----:B------:R-:W-:Y:S01]  /*6c10*/  IMAD R48, R3, R0, RZ ;  /* 0x0000000003307224 */ /* 0x000fe200078e02ff */
[----:B------:R-:W-:Y:S01]  /*6c20*/  SHF.R.U64 R7, R8, 0x3, RZ ;  /* 0x0000000308077819 */ /* 0x000fe200000012ff */
[----:B------:R-:W-:Y:S01]  /*6c30*/  IMAD R8, R6, UR4, RZ ;  /* 0x0000000406087c24 */ /* 0x000fe2000f8e02ff */
[----:B------:R-:W-:Y:S01]  /*6c40*/  IADD3.X R5, R11, R5, R12, P0, !PT ;  /* 0x000000050b057210 */ /* 0x000fe200007fe40c */
[----:B------:R-:W-:Y:S01]  /*6c50*/  IMAD R11, R139, 0xc0, R148 ;  /* 0x000000c08b0b7824 */ /* 0x000fe200078e0294 */
[----:B------:R-:W-:Y:S01]  /*6c60*/  LOP3.LUT R6, R7, R10, RZ, 0x3c, !PT ;  /* 0x0000000a07067212 */ /* 0x000fe200078e3cff */
[----:B------:R-:W-:Y:S01]  /*6c70*/  IMAD R7, R9, UR5, R8 ;  /* 0x0000000509077c24 */ /* 0x000fe2000f8e0208 */
[----:B------:R-:W-:Y:S01]  /*6c80*/  LOP3.LUT R24, R25, 0x180, RZ, 0xc0, !PT ;  /* 0x0000018019187812 */ /* 0x000fe200078ec0ff */
[----:B------:R-:W-:Y:S01]  /*6c90*/  IMAD.WIDE.U32 R4, R9, UR4, R4 ;  /* 0x0000000409047c25 */ /* 0x000fe2000f8e0004 */
[----:B------:R-:W-:Y:S01]  /*6ca0*/  ULDC.64 UR4, c[0x0][0xb50] ;  /* 0x0002d40000047ab9 */ /* 0x000fe20000000a00 */
[----:B------:R-:W-:-:S02]  /*6cb0*/  LOP3.LUT R12, R13, 0x180, RZ, 0xc0, !PT ;  /* 0x000001800d0c7812 */ /* 0x000fc400078ec0ff */
[----:B------:R-:W-:Y:S01]  /*6cc0*/  IMAD.IADD R5, R5, 0x1, R7 ;  /* 0x0000000105057824 */ /* 0x000fe200078e0207 */
[C---:B------:R-:W-:Y:S01]  /*6cd0*/  LEA R8, P0, R4.reuse, UR4, 0x2 ;  /* 0x0000000404087c11 */ /* 0x040fe2000f8010ff */
[----:B------:R-:W-:Y:S01]  /*6ce0*/  VIADD R3, R11, 0x8 ;  /* 0x000000080b037836 */ /* 0x000fe20000000000 */
[----:B------:R-:W-:Y:S01]  /*6cf0*/  LOP3.LUT R36, R37, 0x180, RZ, 0xc0, !PT ;  /* 0x0000018025247812 */ /* 0x000fe200078ec0ff */
[----:B------:R-:W-:Y:S01]  /*6d00*/  IMAD.X R7, RZ, RZ, R21, P2 ;  /* 0x000000ffff077224 */ /* 0x000fe200010e0615 */
[----:B------:R-:W-:Y:S01]  /*6d10*/  LEA.HI.X R9, R4, UR5, R5, 0x2, P0 ;  /* 0x0000000504097c11 */ /* 0x000fe200080f1405 */
[----:B------:R-:W-:Y:S01]  /*6d20*/  SHFL.IDX PT, R44, R8, RZ, 0x1c1f ;  /* 0x001c1fff082c7589 */ /* 0x000fe200000e0000 */
[----:B------:R-:W-:Y:S01]  /*6d30*/  LOP3.LUT P0, RZ, R146, 0x3, RZ, 0xc0, !PT ;  /* 0x0000000392ff7812 */ /* 0x000fe2000780c0ff */
[----:B------:R-:W-:Y:S01]  /*6d40*/  ULDC.64 UR4, c[0x0][0xaa0] ;  /* 0x0002a80000047ab9 */ /* 0x000fe20000000a00 */
[----:B------:R-:W-:Y:S01]  /*6d50*/  IADD3 R4, P3, R20, 0x7800, RZ ;  /* 0x0000780014047810 */ /* 0x000fe20007f7e0ff */
[----:B------:R-:W1:Y:S01]  /*6d60*/  SHFL.IDX PT, R45, R9, RZ, 0x1c1f ;  /* 0x001c1fff092d7589 */ /* 0x000e6200000e0000 */
[----:B------:R-:W-:-:S02]  /*6d70*/  ISETP.GE.OR P2, PT, R11, R48, P0 ;  /* 0x000000300b00720c */ /* 0x000fc40000746670 */
[----:B------:R-:W-:Y:S01]  /*6d80*/  ISETP.GE.OR P0, PT, R3, R48, P0 ;  /* 0x000000300300720c */ /* 0x000fe20000706670 */
[----:B------:R-:W-:Y:S01]  /*6d90*/  SHFL.IDX PT, R46, R8, 0x1, 0x1c1f ;  /* 0x003c1f00082e7f89 */ /* 0x000fe200000e0000 */
[----:B------:R-:W-:Y:S02]  /*6da0*/  LOP3.LUT R5, R20, 0x180, RZ, 0xc0, !PT ;  /* 0x0000018014057812 */ /* 0x000fe400078ec0ff */
[----:B------:R-:W-:Y:S01]  /*6db0*/  SHF.R.U64 R24, R24, 0x3, RZ ;  /* 0x0000000318187819 */ /* 0x000fe200000012ff */
[----:B------:R-:W2:Y:S01]  /*6dc0*/  SHFL.IDX PT, R47, R9, 0x1, 0x1c1f ;  /* 0x003c1f00092f7f89 */ /* 0x000ea200000e0000 */
[----:B------:R-:W-:Y:S01]  /*6dd0*/  LOP3.LUT R3, R4, 0x180, RZ, 0xc0, !PT ;  /* 0x0000018004037812 */ /* 0x000fe200078ec0ff */
[----:B------:R-:W-:Y:S01]  /*6de0*/  IMAD R30, R31, UR4, RZ ;  /* 0x000000041f1e7c24 */ /* 0x000fe2000f8e02ff */
[----:B------:R-:W-:Y:S01]  /*6df0*/  SHF.R.U64 R5, R5, 0x3, RZ ;  /* 0x0000000305057819 */ /* 0x000fe200000012ff */
[----:B------:R-:W3:Y:S01]  /*6e00*/  @P1 LDC R31, c[0x0][0xbf0] ;  /* 0x0002fc00ff1f1b82 */ /* 0x000ee20000000800 */
[----:B------:R-:W-:Y:S01]  /*6e10*/  SHF.R.U64 R3, R3, 0x3, RZ ;  /* 0x0000000303037819 */ /* 0x000fe200000012ff */
[----:B------:R-:W-:Y:S01]  /*6e20*/  IMAD.X R41, RZ, RZ, R21, P3 ;  /* 0x000000ffff297224 */ /* 0x000fe200018e0615 */
[----:B------:R-:W-:-:S02]  /*6e30*/  SHF.R.U64 R12, R12, 0x3, RZ ;  /* 0x000000030c0c7819 */ /* 0x000fc400000012ff */
[----:B------:R-:W-:Y:S02]  /*6e40*/  SHF.R.U64 R36, R36, 0x3, RZ ;  /* 0x0000000324247819 */ /* 0x000fe400000012ff */
[----:B------:R-:W-:Y:S02]  /*6e50*/  LOP3.LUT R20, R5, R20, RZ, 0x3c, !PT ;  /* 0x0000001405147212 */ /* 0x000fe400078e3cff */
[----:B------:R-:W-:Y:S01]  /*6e60*/  LOP3.LUT R40, R3, R4, RZ, 0x3c, !PT ;  /* 0x0000000403287212 */ /* 0x000fe200078e3cff */
[----:B------:R-:W-:Y:S01]  /*6e70*/  IMAD R3, R49, UR5, R30 ;  /* 0x0000000531037c24 */ /* 0x000fe2000f8e021e */
[----:B------:R-:W-:Y:S01]  /*6e80*/  LOP3.LUT R24, R24, R25, RZ, 0x3c, !PT ;  /* 0x0000001918187212 */ /* 0x000fe200078e3cff */
[----:B-1----:R-:W-:Y:S01]  /*6e90*/  @!P2 ST.E desc[UR36][R44.64], R29 ;  /* 0x0000001d2c00a985 */ /* 0x002fe2000c101924 */
[----:B------:R-:W-:Y:S01]  /*6ea0*/  LOP3.LUT R12, R12, R13, RZ, 0x3c, !PT ;  /* 0x0000000d0c0c7212 */ /* 0x000fe200078e3cff */
[----:B------:R-:W-:Y:S01]  /*6eb0*/  IMAD R30, R143, 0x60, R144 ;  /* 0x000000608f1e7824 */ /* 0x000fe200078e0290 */
[----:B------:R-:W-:Y:S01]  /*6ec0*/  LOP3.LUT R36, R36, R37, RZ, 0x3c, !PT ;  /* 0x0000002524247212 */ /* 0x000fe200078e3cff */
[----:B------:R-:W-:-:S02]  /*6ed0*/  IMAD.X R25, RZ, RZ, R21, P6 ;  /* 0x000000ffff197224 */ /* 0x000fc400030e0615 */
[--C-:B------:R-:W-:Y:S01]  /*6ee0*/  IMAD.X R13, RZ, RZ, R21.reuse, P5 ;  /* 0x000000ffff0d7224 */ /* 0x100fe200028e0615 */
[----:B--2---:R1:W-:Y:S01]  /*6ef0*/  @!P0 ST.E desc[UR36][R46.64], R28 ;  /* 0x0000001c2e008985 */ /* 0x0043e2000c101924 */
[----:B------:R-:W-:-:S03]  /*6f00*/  IMAD.X R37, RZ, RZ, R21, P4 ;  /* 0x000000ffff257224 */ /* 0x000fc600020e0615 */
[----:B------:R2:W5:Y:S01]  /*6f10*/  LD.E.128 R8, desc[UR36][R20.64] ;  /* 0x0000002414087980 */ /* 0x000562000c101d00 */
[----:B------:R-:W-:-:S03]  /*6f20*/  IMAD R30, R139, 0xc0, R30 ;  /* 0x000000c08b1e7824 */ /* 0x000fc600078e021e */
[----:B------:R-:W5:Y:S01]  /*6f30*/  LD.E.128 R4, desc[UR36][R6.64] ;  /* 0x0000002406047980 */ /* 0x000f62000c101d00 */
[----:B-1----:R-:W-:Y:S01]  /*6f40*/  IMAD.WIDE.U32 R28, R49, UR4, RZ ;  /* 0x00000004311c7c25 */ /* 0x002fe2000f8e00ff */
[----:B------:R-:W-:Y:S02]  /*6f50*/  ULDC.64 UR4, c[0x0][0xae8] ;  /* 0x0002ba0000047ab9 */ /* 0x000fe40000000a00 */
[----:B------:R-:W5:Y:S01]  /*6f60*/  LD.E.128 R24, desc[UR36][R24.64] ;  /* 0x0000002418187980 */ /* 0x000f62000c101d00 */
[----:B--2---:R-:W-:Y:S01]  /*6f70*/  IMAD.MOV.U32 R20, RZ, RZ, R28 ;  /* 0x000000ffff147224 */ /* 0x004fe200078e001c */
[----:B------:R-:W-:Y:S01]  /*6f80*/  IADD3 R21, R29, R3, RZ ;  /* 0x000000031d157210 */ /* 0x000fe20007ffe0ff */
[----:B------:R-:W-:Y:S01]  /*6f90*/  IMAD R3, R32, UR4, RZ ;  /* 0x0000000420037c24 */ /* 0x000fe2000f8e02ff */
[----:B------:R-:W5:Y:S01]  /*6fa0*/  LD.E.128 R12, desc[UR36][R12.64] ;  /* 0x000000240c0c7980 */ /* 0x000f62000c101d00 */
[----:B0-----:R-:W-:-:S03]  /*6fb0*/  @P1 IMAD.HI.U32 R28, R30, R51, RZ ;  /* 0x000000331e1c1227 */ /* 0x001fc600078e00ff */
[----:B------:R-:W5:Y:S01]  /*6fc0*/  LD.E.128 R36, desc[UR36][R36.64] ;  /* 0x0000002424247980 */ /* 0x000f62000c101d00 */
[C---:B------:R-:W-:Y:S02]  /*6fd0*/  IMAD R3, R138.reuse, UR5, R3 ;  /* 0x000000058a037c24 */ /* 0x040fe4000f8e0203 */
[----:B------:R-:W-:Y:S01]  /*6fe0*/  IMAD.WIDE.U32 R20, R138, UR4, R20 ;  /* 0x000000048a147c25 */ /* 0x000fe2000f8e0014 */
[----:B------:R-:W-:Y:S01]  /*6ff0*/  ULDC.64 UR4, c[0x0][0xaf0] ;  /* 0x0002bc0000047ab9 */ /* 0x000fe20000000a00 */
[----:B------:R-:W5:Y:S01]  /*7000*/  LD.E.128 R40, desc[UR36][R40.64] ;  /* 0x0000002428287980 */ /* 0x000f62000c101d00 */
[----:B------:R-:W-:Y:S01]  /*7010*/  BSSY B1, `(.L_x_194) ;  /* 0x0000032000017945 */ /* 0x000fe20003800000 */
[----:B------:R-:W-:Y:S02]  /*7020*/  IMAD.IADD R21, R21, 0x1, R3 ;  /* 0x0000000115157824 */ /* 0x000fe400078e0203 */
[----:B------:R-:W-:Y:S01]  /*7030*/  IMAD.MOV.U32 R3, RZ, RZ, R30 ;  /* 0x000000ffff037224 */ /* 0x000fe200078e001e */
[----:B---3--:R-:W-:Y:S01]  /*7040*/  @P1 SHF.R.U32.HI R3, RZ, R31, R28 ;  /* 0x0000001fff031219 */ /* 0x008fe2000001161c */
[----:B------:R-:W-:Y:S01]  /*7050*/  IMAD R29, R142, UR4, RZ ;  /* 0x000000048e1d7c24 */ /* 0x000fe2000f8e02ff */
[----:B------:R-:W-:Y:S01]  /*7060*/  @!PT LDS RZ, [RZ] ;  /* 0x00000000fffff984 */ /* 0x000fe20000000800 */
[----:B------:R-:W-:Y:S01]  /*7070*/  @!PT LDS RZ, [RZ] ;  /* 0x00000000fffff984 */ /* 0x000fe20000000800 */
[----:B------:R-:W-:Y:S01]  /*7080*/  @!PT LDS RZ, [RZ] ;  /* 0x00000000fffff984 */ /* 0x000fe20000000800 */
[----:B------:R-:W-:Y:S01]  /*7090*/  @!PT LDS RZ, [RZ] ;  /* 0x00000000fffff984 */ /* 0x000fe20000000800 */
[----:B------:R0:W-:Y:S06]  /*70a0*/  MEMBAR.ALL.CTA ;  /* 0x0000000000007992 */ /* 0x0001ec0000008000 */
[----:B0-----:R-:W0:Y:S01]  /*70b0*/  FENCE.VIEW.ASYNC.S ;  /* 0x00000000000073c6 */ /* 0x001e220000000000 */
[----:B------:R-:W-:Y:S01]  /*70c0*/  IMAD.WIDE.U32 R20, R137, UR4, R20 ;  /* 0x0000000489147c25 */ /* 0x000fe2000f8e0014 */
[----:B------:R-:W-:-:S03]  /*70d0*/  SHF.R.S32.HI R28, RZ, 0x1f, R3 ;  /* 0x0000001fff1c7819 */ /* 0x000fc60000011403 */
[----:B------:R-:W-:Y:S01]  /*70e0*/  IMAD R29, R137, UR5, R29 ;  /* 0x00000005891d7c24 */ /* 0x000fe2000f8e021d */
[----:B------:R-:W-:Y:S01]  /*70f0*/  ULDC.64 UR4, c[0x0][0xae0] ;  /* 0x0002b80000047ab9 */ /* 0x000fe20000000a00 */
[----:B------:R-:W-:Y:S02]  /*7100*/  IMAD.MOV R31, RZ, RZ, -R3 ;  /* 0x000000ffff1f7224 */ /* 0x000fe400078e0a03 */
[----:B------:R-:W-:Y:S02]  /*7110*/  IMAD.IADD R21, R21, 0x1, R29 ;  /* 0x0000000115157824 */ /* 0x000fe400078e021d */
[----:B------:R-:W-:Y:S02]  /*7120*/  IMAD R29, R0, R31, R30 ;  /* 0x0000001f001d7224 */ /* 0x000fe400078e021e */
[----:B------:R-:W-:Y:S02]  /*7130*/  IMAD R28, R28, UR4, RZ ;  /* 0x000000041c1c7c24 */ /* 0x000fe4000f8e02ff */
[----:B------:R-:W-:Y:S01]  /*7140*/  IMAD.WIDE.U32 R20, R3, UR4, R20 ;  /* 0x0000000403147c25 */ /* 0x000fe2000f8e0014 */
[----:B------:R-:W-:-:S03]  /*7150*/  SHF.R.S32.HI R0, RZ, 0x1f, R29 ;  /* 0x0000001fff007819 */ /* 0x000fc6000001141d */
[----:B------:R-:W-:Y:S01]  /*7160*/  IMAD R31, R3, UR5, R28 ;  /* 0x00000005031f7c24 */ /* 0x000fe2000f8e021c */
[----:B------:R-:W-:Y:S01]  /*7170*/  ULDC.64 UR4, c[0x0][0xad8] ;  /* 0x0002b60000047ab9 */ /* 0x000fe20000000a00 */
[----:B------:R-:W-:Y:S02]  /*7180*/  IMAD R47, R139, 0xc0, R144 ;  /* 0x000000c08b2f7824 */ /* 0x000fe400078e0290 */
[----:B------:R-:W-:Y:S02]  /*7190*/  IMAD.IADD R21, R21, 0x1, R31 ;  /* 0x0000000115157824 */ /* 0x000fe400078e021f */
[----:B------:R-:W-:Y:S01]  /*71a0*/  IMAD R0, R0, UR4, RZ ;  /* 0x0000000400007c24 */ /* 0x000fe2000f8e02ff */
[----:B------:R-:W-:Y:S01]  /*71b0*/  ISETP.GE.AND P0, PT, R47, R48, PT ;  /* 0x000000302f00720c */ /* 0x000fe20003f06270 */
[----:B------:R-:W-:Y:S01]  /*71c0*/  IMAD.WIDE.U32 R20, R29, UR4, R20 ;  /* 0x000000041d147c25 */ /* 0x000fe2000f8e0014 */
[----:B------:R-:W-:-:S03]  /*71d0*/  UIADD3 UR4, UR40, 0x2d820, URZ ;  /* 0x0002d82028047890 */ /* 0x000fc6000fffe03f */
[----:B------:R-:W-:Y:S01]  /*71e0*/  IMAD R3, R29, UR5, R0 ;  /* 0x000000051d037c24 */ /* 0x000fe2000f8e0200 */
[C---:B------:R-:W-:Y:S01]  /*71f0*/  LEA R32, P1, R20.reuse, UR6, 0x1 ;  /* 0x0000000614207c11 */ /* 0x040fe2000f8208ff */
[----:B------:R-:W-:Y:S02]  /*7200*/  UPRMT UR4, URZ, 0x654, UR4 ;  /* 0x000006543f047896 */ /* 0x000fe40008000004 */
[----:B------:R-:W-:Y:S02]  /*7210*/  IMAD.IADD R3, R21, 0x1, R3 ;  /* 0x0000000115037824 */ /* 0x000fe400078e0203 */
[----:B0-----:R0:W1:Y:S03]  /*7220*/  SHFL.IDX PT, R28, R32, RZ, 0x1c1f ;  /* 0x001c1fff201c7589 */ /* 0x00106600000e0000 */
[----:B------:R-:W-:Y:S02]  /*7230*/  LEA.HI.X R3, R20, UR7, R3, 0x1, P1 ;  /* 0x0000000714037c11 */ /* 0x000fe400088f0c03 */
[----:B------:R-:W-:Y:S03]  /*7240*/  SYNCS.ARRIVE.TRANS64.RED.A1T0 RZ, [UR4], RZ ;  /* 0x000000ffffff79a7 */ /* 0x000fe60008100404 */
[----:B------:R0:W2:Y:S01]  /*7250*/  SHFL.IDX PT, R29, R3, RZ, 0x1c1f ;  /* 0x001c1fff031d7589 */ /* 0x0000a200000e0000 */
[----:B------:R-:W-:Y:S05]  /*7260*/  @P0 BRA `(.L_x_195) ;  /* 0x0000000000300947 */ /* 0x000fea0003800000 */
[----:B------:R-:W-:Y:S02]  /*7270*/  ULDC UR4, c[0x0][0xac8] ;  /* 0x0002b20000047ab9 */ /* 0x000fe40000000800 */
[----:B------:R-:W-:Y:S02]  /*7280*/  ISETP.GE.AND P1, PT, R140, UR4, PT ;  /* 0x000000048c007c0c */ /* 0x000fe4000bf26270 */
[----:B------:R-:W-:Y:S02]  /*7290*/  ISETP.GE.AND P2, PT, R141, UR4, PT ;  /* 0x000000048d007c0c */ /* 0x000fe4000bf46270 */
[----:B------:R-:W-:-:S09]  /*72a0*/  ISETP.GE.AND P0, PT, R136, UR4, PT ;  /* 0x0000000488007c0c */ /* 0x000fd2000bf06270 */
[-C--:B-1----:R-:W-:Y:S02]  /*72b0*/  @!P1 LEA R30, P3, R140, R28.reuse, 0x1 ;  /* 0x0000001c8c1e9211 */ /* 0x082fe400078608ff */
[C---:B------:R-:W-:Y:S02]  /*72c0*/  @!P2 LEA R44, P4, R141.reuse, R28, 0x1 ;  /* 0x0000001c8d2ca211 */ /* 0x040fe400078808ff */
[----:B--2---:R-:W-:Y:S01]  /*72d0*/  @!P0 IMAD.WIDE R20, R136, 0x2, R28 ;  /* 0x0000000288148825 */ /* 0x004fe200078e021c */
[-C--:B------:R-:W-:Y:S02]  /*72e0*/  @!P1 LEA.HI.X R31, R140, R29.reuse, R154, 0x1, P3 ;  /* 0x0000001d8c1f9211 */ /* 0x080fe400018f0c9a */
[----:B------:R-:W-:Y:S02]  /*72f0*/  @!P2 LEA.HI.X R45, R141, R29, R153, 0x1, P4 ;  /* 0x0000001d8d2da211 */ /* 0x000fe400020f0c99 */
[----:B-----5:R3:W-:Y:S04]  /*7300*/  @!P0 ST.E.128 desc[UR36][R20.64], R8 ;  /* 0x0000000814008985 */ /* 0x0207e8000c101d24 */
[----:B------:R3:W-:Y:S04]  /*7310*/  @!P1 ST.E.128 desc[UR36][R30.64], R24 ;  /* 0x000000181e009985 */ /* 0x0007e8000c101d24 */
[----:B------:R3:W-:Y:S02]  /*7320*/  @!P2 ST.E.128 desc[UR36][R44.64], R36 ;  /* 0x000000242c00a985 */ /* 0x0007e4000c101d24 */
.L_x_195:
[----:B------:R-:W-:Y:S05]  /*7330*/  BSYNC B1 ;  /* 0x0000000000017941 */ /* 0x000fea0003800000 */
.L_x_194:
[----:B------:R-:W-:Y:S01]  /*7340*/  VIADD R0, R47, 0x60 ;  /* 0x000000602f007836 */ /* 0x000fe20000000000 */
[----:B---3-5:R3:W4:Y:S04]  /*7350*/  SHFL.IDX PT, R11, R3, 0x1, 0x1c1f ;  /* 0x003c1f00030b7f89 */ /* 0x02872800000e0000 */
[----:B------:R-:W-:Y:S01]  /*7360*/  ISETP.GE.AND P0, PT, R0, R48, PT ;  /* 0x000000300000720c */ /* 0x000fe20003f06270 */
[----:B------:R3:W0:-:S12]  /*7370*/  SHFL.IDX PT, R10, R32, 0x1, 0x1c1f ;  /* 0x003c1f00200a7f89 */ /* 0x00061800000e0000 */
[----:B---3--:R-:W-:Y:S05]  /*7380*/  @P0 BRA `(.L_x_196) ;  /* 0x0000000800800947 */ /* 0x008fea0003800000 */
[----:B------:R-:W-:Y:S02]  /*7390*/  ULDC UR4, c[0x0][0xac8] ;  /* 0x0002b20000047ab9 */ /* 0x000fe40000000800 */
[----:B------:R-:W-:Y:S02]  /*73a0*/  ISETP.GE.AND P2, PT, R140, UR4, PT ;  /* 0x000000048c007c0c */ /* 0x000fe4000bf46270 */
[----:B------:R-:W-:-:S11]  /*73b0*/  ISETP.GE.AND P1, PT, R136, UR4, PT ;  /* 0x0000000488007c0c */ /* 0x000fd6000bf26270 */
[----:B0-----:R-:W-:Y:S02]  /*73c0*/  @!P2 LEA R20, P0, R140, R10, 0x1 ;  /* 0x0000000a8c14a211 */ /* 0x001fe400078008ff */
[----:B----4-:R-:W-:Y:S02]  /*73d0*/  @!P1 IMAD.WIDE R8, R136, 0x2, R10 ;  /* 0x0000000288089825 */ /* 0x010fe400078e020a */
[----:B------:R-:W-:Y:S02]  /*73e0*/  @!P2 LEA.HI.X R21, R140, R11, R154, 0x1, P0 ;  /* 0x0000000b8c15a211 */ /* 0x000fe400000f0c9a */
[----:B------:R-:W-:Y:S01]  /*73f0*/  ISETP.GE.AND P0, PT, R141, UR4, PT ;  /* 0x000000048d007c0c */ /* 0x000fe2000bf06270 */
[----:B------:R3:W-:Y:S04]  /*7400*/  @!P1 ST.E.128 desc[UR36][R8.64], R4 ;  /* 0x0000000408009985 */ /* 0x0007e8000c101d24 */
[----:B------:R3:W-:Y:S08]  /*7410*/  @!P2 ST.E.128 desc[UR36][R20.64], R12 ;  /* 0x0000000c1400a985 */ /* 0x0007f0000c101d24 */
[----:B------:R-:W-:Y:S05]  /*7420*/  @P0 BRA `(.L_x_196) ;  /* 0x0000000800580947 */ /* 0x000fea0003800000 */
[----:B---3--:R-:W-:-:S04]  /*7430*/  LEA R4, P0, R141, R10, 0x1 ;  /* 0x0000000a8d047211 */ /* 0x008fc800078008ff */
[----:B------:R-:W-:-:S05]  /*7440*/  LEA.HI.X R5, R141, R11, R153, 0x1, P0 ;  /* 0x0000000b8d057211 */ /* 0x000fca00000f0c99 */
[----:B------:R0:W-:Y:S01]  /*7450*/  ST.E.128 desc[UR36][R4.64], R40 ;  /* 0x0000002804007985 */ /* 0x0001e2000c101d24 */
[----:B------:R-:W-:Y:S05]  /*7460*/  BRA `(.L_x_196) ;  /* 0x0000000800487947 */ /* 0x000fea0003800000 */
.L_x_192:
[----:B------:R-:W1:Y:S01]  /*7470*/  LDC.64 R6, c[0x0][0xc00] ;  /* 0x00030000ff067b82 */ /* 0x000e620000000a00 */
[----:B------:R-:W-:Y:S01]  /*7480*/  ULDC.64 UR4, c[0x0][0xc08] ;  /* 0x0003020000047ab9 */ /* 0x000fe20000000a00 */
[----:B------:R-:W-:-:S06]  /*7490*/  IMAD.MOV.U32 R3, RZ, RZ, RZ ;  /* 0x000000ffff037224 */ /* 0x000fcc00078e00ff */
[----:B------:R-:W2:Y:S01]  /*74a0*/  LDC.64 R4, c[0x0][0xc00] ;  /* 0x00030000ff047b82 */ /* 0x000ea20000000a00 */
[----:B------:R-:W-:-:S04]  /*74b0*/  ISETP.NE.U32.AND P1, PT, RZ, UR4, PT ;  /* 0x00000004ff007c0c */ /* 0x000fc8000bf25070 */
[----:B------:R-:W-:-:S03]  /*74c0*/  ISETP.NE.AND.EX P1, PT, RZ, UR5, PT, P1 ;  /* 0x00000005ff007c0c */ /* 0x000fc6000bf25310 */
[----:B------:R-:W3:Y:S01]  /*74d0*/  LDC R21, c[0x0][0xbe8] ;  /* 0x0002fa00ff157b82 */ /* 0x000ee20000000800 */
[----:B-1----:R-:W-:-:S04]  /*74e0*/  ISETP.NE.U32.AND P0, PT, R6, RZ, PT ;  /* 0x000000ff0600720c */ /* 0x002fc80003f05070 */
[----:B------:R-:W-:Y:S01]  /*74f0*/  ISETP.NE.AND.EX P0, PT, R7, RZ, PT, P0 ;  /* 0x000000ff0700720c */ /* 0x000fe20003f05300 */
[----:B--2---:R-:W-:-:S04]  /*7500*/  IMAD.WIDE R6, R137, 0x4, R4 ;  /* 0x0000000489067825 */ /* 0x004fc800078e0204 */
[----:B------:R-:W1:Y:S01]  /*7510*/  @P1 LDC.64 R4, c[0x0][0xc08] ;  /* 0x00030200ff041b82 */ /* 0x000e620000000a00 */
[----:B------:R-:W-:Y:S02]  /*7520*/  ULDC UR4, c[0x0][0xa88] ;  /* 0x0002a20000047ab9 */ /* 0x000fe40000000800 */
[----:B------:R-:W-:-:S05]  /*7530*/  MOV R0, UR4 ;  /* 0x0000000400007c02 */ /* 0x000fca0008000f00 */
[----:B------:R2:W5:Y:S01]  /*7540*/  @P0 LDG.E R3, desc[UR36][R6.64] ;  /* 0x0000002406030981 */ /* 0x000562000c1e1900 */
[----:B-1----:R-:W-:-:S05]  /*7550*/  @P1 IMAD.WIDE R4, R137, 0x4, R4 ;  /* 0x0000000489041825 */ /* 0x002fca00078e0204 */
[----:B------:R2:W5:Y:S01]  /*7560*/  @P1 LDG.E R0, desc[UR36][R4.64] ;  /* 0x0000002404001981 */ /* 0x000562000c1e1900 */
[----:B---3--:R-:W-:Y:S02]  /*7570*/  ISETP.NE.AND P2, PT, R21, 0x1, PT ;  /* 0x000000011500780c */ /* 0x008fe40003f45270 */
[----:B------:R-:W-:-:S11]  /*7580*/  ISETP.GE.AND P3, PT, R155, 0xc0, PT ;  /* 0x000000c09b00780c */ /* 0x000fd60003f66270 */
[----:B------:R-:W1:Y:S01]  /*7590*/  @P2 LDC R14, c[0x0][0xbec] ;  /* 0x0002fb00ff0e2b82 */ /* 0x000e620000000800 */
[----:B--2---:R-:W-:Y:S05]  /*75a0*/  @P1 BRA `(.L_x_197) ;  /* 0x0000000000101947 */ /* 0x004fea0003800000 */
[----:B------:R-:W-:Y:S05]  /*75b0*/  @!P0 BRA `(.L_x_197) ;  /* 0x00000000000c8947 */ /* 0x000fea0003800000 */
[----:B------:R-:W2:Y:S04]  /*75c0*/  LDG.E R5, desc[UR36][R6.64] ;  /* 0x0000002406057981 */ /* 0x000ea8000c1e1900 */
[----:B-----5:R-:W2:Y:S02]  /*75d0*/  LDG.E R0, desc[UR36][R6.64+0x4] ;  /* 0x0000042406007981 */ /* 0x020ea4000c1e1900 */
[----:B--2---:R-:W-:-:S07]  /*75e0*/  IMAD.IADD R0, R0, 0x1, -R5 ;  /* 0x0000000100007824 */ /* 0x004fce00078e0a05 */
.L_x_197:
[----:B------:R-:W-:Y:S01]  /*75f0*/  BSSY B1, `(.L_x_198) ;  /* 0x000002e000017945 */ /* 0x000fe20003800000 */
[----:B------:R-:W-:Y:S02]  /*7600*/  SHF.R.S32.HI R12, RZ, 0x1f, R138 ;  /* 0x0000001fff0c7819 */ /* 0x000fe4000001148a */
[----:B------:R-:W-:Y:S02]  /*7610*/  SEL R137, R137, RZ, !P0 ;  /* 0x000000ff89897207 */ /* 0x000fe40004000000 */
[----:B------:R-:W-:Y:S02]  /*7620*/  SEL R142, R142, RZ, !P0 ;  /* 0x000000ff8e8e7207 */ /* 0x000fe40004000000 */
[----:B-----5:R-:W-:Y:S01]  /*7630*/  SHF.R.S32.HI R10, RZ, 0x1f, R3 ;  /* 0x0000001fff0a7819 */ /* 0x020fe20000011403 */
[----:B------:R-:W-:Y:S06]  /*7640*/  @P3 BRA `(.L_x_199) ;  /* 0x0000000000a03947 */ /* 0x000fec0003800000 */
[----:B------:R-:W2:Y:S01]  /*7650*/  S2R R4, SR_TID.X ;  /* 0x0000000000047919 */ /* 0x000ea20000002100 */
[----:B------:R-:W3:Y:S02]  /*7660*/  LDC R11, c[0x0][0xbe8] ;  /* 0x0002fa00ff0b7b82 */ /* 0x000ee40000000800 */
[----:B---3--:R-:W-:Y:S02]  /*7670*/  IMAD R5, R0, R11, RZ ;  /* 0x0000000b00057224 */ /* 0x008fe400078e02ff */
[----:B--2---:R-:W-:-:S04]  /*7680*/  IMAD R4, R139, 0xc0, R4 ;  /* 0x000000c08b047824 */ /* 0x004fc800078e0204 */
[----:B------:R-:W-:-:S05]  /*7690*/  VIADD R8, R4, 0xffffff80 ;  /* 0xffffff8004087836 */ /* 0x000fca0000000000 */
[----:B------:R-:W-:-:S13]  /*76a0*/  ISETP.GE.AND P0, PT, R8, R5, PT ;  /* 0x000000050800720c */ /* 0x000fda0003f06270 */
[----:B------:R-:W-:Y:S05]  /*76b0*/  @P0 BRA `(.L_x_199) ;  /* 0x0000000000840947 */ /* 0x000fea0003800000 */
[----:B------:R-:W-:Y:S01]  /*76c0*/  ISETP.NE.AND P0, PT, R11, 0x1, PT ;  /* 0x000000010b00780c */ /* 0x000fe20003f05270 */
[----:B------:R-:W-:Y:S01]  /*76d0*/  ULDC.64 UR4, c[0x0][0xb90] ;  /* 0x0002e40000047ab9 */ /* 0x000fe20000000a00 */
[----:B------:R-:W-:Y:S02]  /*76e0*/  IMAD.MOV.U32 R4, RZ, RZ, R3 ;  /* 0x000000ffff047224 */ /* 0x000fe400078e0003 */
[----:B------:R-:W-:Y:S02]  /*76f0*/  IMAD R9, R12, UR4, RZ ;  /* 0x000000040c097c24 */ /* 0x000fe4000f8e02ff */
[----:B------:R-:W-:Y:S02]  /*7700*/  IMAD.MOV.U32 R5, RZ, RZ, R10 ;  /* 0x000000ffff057224 */ /* 0x000fe400078e000a */
[----:B------:R-:W-:Y:S02]  /*7710*/  IMAD.MOV.U32 R7, RZ, RZ, R8 ;  /* 0x000000ffff077224 */ /* 0x000fe400078e0008 */
[----:B------:R-:W-:-:S03]  /*7720*/  IMAD.WIDE.U32 R4, R138, UR4, R4 ;  /* 0x000000048a047c25 */ /* 0x000fc6000f8e0004 */
[----:B------:R-:W2:Y:S01]  /*7730*/  @P0 LDC R13, c[0x0][0xbec] ;  /* 0x0002fb00ff0d0b82 */ /* 0x000ea20000000800 */
[----:B------:R-:W-:Y:S01]  /*7740*/  IMAD R9, R138, UR5, R9 ;  /* 0x000000058a097c24 */ /* 0x000fe2000f8e0209 */
[----:B------:R-:W-:-:S03]  /*7750*/  ULDC.64 UR4, c[0x0][0xb98] ;  /* 0x0002e60000047ab9 */ /* 0x000fc60000000a00 */
[----:B------:R-:W-:-:S03]  /*7760*/  IMAD.IADD R5, R5, 0x1, R9 ;  /* 0x0000000105057824 */ /* 0x000fc600078e0209 */
[----:B------:R-:W3:Y:S01]  /*7770*/  @P0 LDC R15, c[0x0][0xbf0] ;  /* 0x0002fc00ff0f0b82 */ /* 0x000ee20000000800 */
[----:B------:R-:W-:-:S04]  /*7780*/  IMAD.WIDE.U32 R4, R137, UR4, R4 ;  /* 0x0000000489047c25 */ /* 0x000fc8000f8e0004 */
[----:B--2---:R-:W-:-:S05]  /*7790*/  @P0 IMAD.HI.U32 R6, R8, R13, RZ ;  /* 0x0000000d08060227 */ /* 0x004fca00078e00ff */
[----:B---3--:R-:W-:Y:S01]  /*77a0*/  @P0 SHF.R.U32.HI R7, RZ, R15, R6 ;  /* 0x0000000fff070219 */ /* 0x008fe20000011606 */
[----:B------:R-:W-:-:S03]  /*77b0*/  IMAD R6, R142, UR4, RZ ;  /* 0x000000048e067c24 */ /* 0x000fc6000f8e02ff */
[----:B------:R-:W-:Y:S01]  /*77c0*/  IADD3 R4, P0, R7, R4, RZ ;  /* 0x0000000407047210 */ /* 0x000fe20007f1e0ff */
[----:B------:R-:W-:-:S04]  /*77d0*/  IMAD.MOV R9, RZ, RZ, -R7 ;  /* 0x000000ffff097224 */ /* 0x000fc800078e0a07 */
[----:B------:R-:W-:Y:S01]  /*77e0*/  IMAD R9, R11, R9, R8 ;  /* 0x000000090b097224 */ /* 0x000fe200078e0208 */
[----:B------:R-:W-:Y:S01]  /*77f0*/  SHF.R.S32.HI R11, RZ, 0x1f, R7 ;  /* 0x0000001fff0b7819 */ /* 0x000fe20000011407 */
[----:B------:R-:W-:Y:S01]  /*7800*/  IMAD R8, R137, UR5, R6 ;  /* 0x0000000589087c24 */ /* 0x000fe2000f8e0206 */
[----:B------:R-:W-:Y:S02]  /*7810*/  ULDC.64 UR4, c[0x0][0xb88] ;  /* 0x0002e20000047ab9 */ /* 0x000fe40000000a00 */
[----:B------:R-:W-:Y:S02]  /*7820*/  SHF.R.S32.HI R6, RZ, 0x1f, R9 ;  /* 0x0000001fff067819 */ /* 0x000fe40000011409 */
[----:B------:R-:W-:-:S03]  /*7830*/  IADD3.X R5, R11, R5, R8, P0, !PT ;  /* 0x000000050b057210 */ /* 0x000fc600007fe408 */
[----:B------:R-:W-:Y:S02]  /*7840*/  IMAD R6, R6, UR4, RZ ;  /* 0x0000000406067c24 */ /* 0x000fe4000f8e02ff */
[----:B------:R-:W-:-:S04]  /*7850*/  IMAD.WIDE.U32 R4, R9, UR4, R4 ;  /* 0x0000000409047c25 */ /* 0x000fc8000f8e0004 */
[----:B------:R-:W-:Y:S01]  /*7860*/  IMAD R7, R9, UR5, R6 ;  /* 0x0000000509077c24 */ /* 0x000fe2000f8e0206 */
[----:B------:R-:W-:Y:S02]  /*7870*/  ULDC.64 UR4, c[0x0][0xb50] ;  /* 0x0002d40000047ab9 */ /* 0x000fe40000000a00 */
[----:B------:R-:W-:Y:S01]  /*7880*/  LEA R6, P0, R4, UR4, 0x2 ;  /* 0x0000000404067c11 */ /* 0x000fe2000f8010ff */
[----:B------:R-:W-:-:S05]  /*7890*/  IMAD.IADD R5, R5, 0x1, R7 ;  /* 0x0000000105057824 */ /* 0x000fca00078e0207 */
[----:B------:R-:W-:Y:S01]  /*78a0*/  LEA.HI.X R7, R4, UR5, R5, 0x2, P0 ;  /* 0x0000000504077c11 */ /* 0x000fe200080f1405 */
[----:B------:R-:W-:-:S05]  /*78b0*/  IMAD.MOV.U32 R5, RZ, RZ, -0x800000 ;  /* 0xff800000ff057424 */ /* 0x000fca00078e00ff */
[----:B------:R2:W-:Y:S02]  /*78c0*/  STG.E desc[UR36][R6.64], R5 ;  /* 0x0000000506007986 */ /* 0x0005e4000c101924 */
.L_x_199:
[----:B------:R-:W-:Y:S05]  /*78d0*/  BSYNC B1 ;  /* 0x0000000000017941 */ /* 0x000fea0003800000 */
.L_x_198:
[----:B------:R-:W3:Y:S01]  /*78e0*/  @P2 LDC R9, c[0x0][0xbf0] ;  /* 0x0002fc00ff092b82 */ /* 0x000ee20000000800 */
[----:B------:R-:W-:Y:S01]  /*78f0*/  ULDC.64 UR4, c[0x0][0xaa0] ;  /* 0x0002a80000047ab9 */ /* 0x000fe20000000a00 */
[----:B--2---:R-:W-:Y:S01]  /*7900*/  IMAD R6, R143, 0x60, R144 ;  /* 0x000000608f067824 */ /* 0x004fe200078e0290 */
[----:B------:R-:W-:Y:S01]  /*7910*/  BSSY B1, `(.L_x_200) ;  /* 0x0000036000017945 */ /* 0x000fe20003800000 */
[----:B------:R-:W-:Y:S02]  /*7920*/  IMAD R4, R10, UR4, RZ ;  /* 0x000000040a047c24 */ /* 0x000fe4000f8e02ff */
[----:B------:R-:W-:Y:S02]  /*7930*/  IMAD R11, R139, 0xc0, R6 ;  /* 0x000000c08b0b7824 */ /* 0x000fe400078e0206 */
[C---:B------:R-:W-:Y:S02]  /*7940*/  IMAD R7, R3.reuse, UR5, R4 ;  /* 0x0000000503077c24 */ /* 0x040fe4000f8e0204 */
[----:B------:R-:W-:Y:S01]  /*7950*/  IMAD.WIDE.U32 R4, R3, UR4, RZ ;  /* 0x0000000403047c25 */ /* 0x000fe2000f8e00ff */
[----:B------:R-:W-:-:S03]  /*7960*/  ULDC.64 UR4, c[0x0][0xae8] ;  /* 0x0002ba0000047ab9 */ /* 0x000fc60000000a00 */
[----:B------:R-:W-:Y:S01]  /*7970*/  IMAD R3, R12, UR4, RZ ;  /* 0x000000040c037c24 */ /* 0x000fe2000f8e02ff */
[----:B------:R-:W-:Y:S01]  /*7980*/  IADD3 R5, R5, R7, RZ ;  /* 0x0000000705057210 */ /* 0x000fe20007ffe0ff */
[----:B-1----:R-:W-:-:S04]  /*7990*/  @P2 IMAD.HI.U32 R6, R11, R14, RZ ;  /* 0x0000000e0b062227 */ /* 0x002fc800078e00ff */
[C---:B------:R-:W-:Y:S02]  /*79a0*/  IMAD R7, R138.reuse, UR5, R3 ;  /* 0x000000058a077c24 */ /* 0x040fe4000f8e0203 */
[----:B------:R-:W-:Y:S01]  /*79b0*/  IMAD.WIDE.U32 R4, R138, UR4, R4 ;  /* 0x000000048a047c25 */ /* 0x000fe2000f8e0004 */
[----:B------:R-:W-:-:S03]  /*79c0*/  ULDC.64 UR4, c[0x0][0xaf0] ;  /* 0x0002bc0000047ab9 */ /* 0x000fc60000000a00 */
[----:B------:R-:W-:Y:S01]  /*79d0*/  IMAD.MOV.U32 R3, RZ, RZ, R11 ;  /* 0x000000ffff037224 */ /* 0x000fe200078e000b */
[----:B---3--:R-:W-:Y:S01]  /*79e0*/  @P2 SHF.R.U32.HI R3, RZ, R9, R6 ;  /* 0x00000009ff032219 */ /* 0x008fe20000011606 */
[----:B------:R-:W-:Y:S02]  /*79f0*/  IMAD.IADD R5, R5, 0x1, R7 ;  /* 0x0000000105057824 */ /* 0x000fe400078e0207 */
[----:B------:R-:W-:Y:S01]  /*7a00*/  IMAD R7, R142, UR4, RZ ;  /* 0x000000048e077c24 */ /* 0x000fe2000f8e02ff */
[--C-:B------:R-:W-:Y:S01]  /*7a10*/  SHF.R.S32.HI R6, RZ, 0x1f, R3.reuse ;  /* 0x0000001fff067819 */ /* 0x100fe20000011403 */
[----:B------:R-:W-:Y:S02]  /*7a20*/  IMAD.MOV R8, RZ, RZ, -R3 ;  /* 0x000000ffff087224 */ /* 0x000fe400078e0a03 */
[C---:B------:R-:W-:Y:S02]  /*7a30*/  IMAD R9, R137.reuse, UR5, R7 ;  /* 0x0000000589097c24 */ /* 0x040fe4000f8e0207 */
[----:B------:R-:W-:Y:S01]  /*7a40*/  IMAD.WIDE.U32 R4, R137, UR4, R4 ;  /* 0x0000000489047c25 */ /* 0x000fe2000f8e0004 */
[----:B------:R-:W-:-:S03]  /*7a50*/  ULDC.64 UR4, c[0x0][0xae0] ;  /* 0x0002b80000047ab9 */ /* 0x000fc60000000a00 */
[----:B------:R-:W-:Y:S02]  /*7a60*/  IMAD R7, R21, R8, R11 ;  /* 0x0000000815077224 */ /* 0x000fe400078e020b */
[----:B------:R-:W-:Y:S02]  /*7a70*/  IMAD R8, R6, UR4, RZ ;  /* 0x0000000406087c24 */ /* 0x000fe4000f8e02ff */
[----:B------:R-:W-:Y:S01]  /*7a80*/  IMAD.IADD R5, R5, 0x1, R9 ;  /* 0x0000000105057824 */ /* 0x000fe200078e0209 */
[----:B------:R-:W-:Y:S01]  /*7a90*/  SHF.R.S32.HI R6, RZ, 0x1f, R7 ;  /* 0x0000001fff067819 */ /* 0x000fe20000011407 */
[C---:B------:R-:W-:Y:S02]  /*7aa0*/  IMAD R9, R3.reuse, UR5, R8 ;  /* 0x0000000503097c24 */ /* 0x040fe4000f8e0208 */
[----:B------:R-:W-:Y:S01]  /*7ab0*/  IMAD.WIDE.U32 R4, R3, UR4, R4 ;  /* 0x0000000403047c25 */ /* 0x000fe2000f8e0004 */
[----:B------:R-:W-:-:S03]  /*7ac0*/  ULDC.64 UR4, c[0x0][0xad8] ;  /* 0x0002b60000047ab9 */ /* 0x000fc60000000a00 */
[----:B------:R-:W-:Y:S02]  /*7ad0*/  IMAD R6, R6, UR4, RZ ;  /* 0x0000000406067c24 */ /* 0x000fe4000f8e02ff */
[----:B------:R-:W-:Y:S02]  /*7ae0*/  IMAD.IADD R5, R5, 0x1, R9 ;  /* 0x0000000105057824 */ /* 0x000fe400078e0209 */
[----:B------:R-:W-:Y:S02]  /*7af0*/  IMAD R21, R0, R21, RZ ;  /* 0x0000001500157224 */ /* 0x000fe400078e02ff */
[----:B------:R-:W-:Y:S02]  /*7b00*/  IMAD R0, R139, 0xc0, R144 ;  /* 0x000000c08b007824 */ /* 0x000fe400078e0290 */
[C---:B------:R-:W-:Y:S02]  /*7b10*/  IMAD R3, R7.reuse, UR5, R6 ;  /* 0x0000000507037c24 */ /* 0x040fe4000f8e0206 */
[----:B------:R-:W-:Y:S01]  /*7b20*/  IMAD.WIDE.U32 R4, R7, UR4, R4 ;  /* 0x0000000407047c25 */ /* 0x000fe2000f8e0004 */
[----:B------:R-:W-:Y:S01]  /*7b30*/  ISETP.GE.AND P0, PT, R0, R21, PT ;  /* 0x000000150000720c */ /* 0x000fe20003f06270 */
[----:B------:R-:W-:-:S02]  /*7b40*/  ULDC.64 UR4, c[0x0][0xa80] ;  /* 0x0002a00000047ab9 */ /* 0x000fc40000000a00 */
[----:B------:R-:W-:Y:S01]  /*7b50*/  IMAD.IADD R3, R5, 0x1, R3 ;  /* 0x0000000105037824 */ /* 0x000fe200078e0203 */
[----:B------:R-:W-:-:S04]  /*7b60*/  LEA R6, P1, R4, UR4, 0x1 ;  /* 0x0000000404067c11 */ /* 0x000fc8000f8208ff */
[----:B------:R-:W-:Y:S02]  /*7b70*/  LEA.HI.X R3, R4, UR5, R3, 0x1, P1 ;  /* 0x0000000504037c11 */ /* 0x000fe400088f0c03 */
[----:B------:R1:W2:Y:S04]  /*7b80*/  SHFL.IDX PT, R4, R6, RZ, 0x1c1f ;  /* 0x001c1fff06047589 */ /* 0x0002a800000e0000 */
[----:B------:R1:W3:Y:S01]  /*7b90*/  SHFL.IDX PT, R5, R3, RZ, 0x1c1f ;  /* 0x001c1fff03057589 */ /* 0x0002e200000e0000 */
[----:B------:R-:W-:Y:S05]  /*7ba0*/  @P0 BRA `(.L_x_201) ;  /* 0x0000000000300947 */ /* 0x000fea0003800000 */
[----:B------:R-:W-:Y:S02]  /*7bb0*/  ULDC UR4, c[0x0][0xac8] ;  /* 0x0002b20000047ab9 */ /* 0x000fe40000000800 */
[----:B------:R-:W-:Y:S02]  /*7bc0*/  ISETP.GE.AND P3, PT, R140, UR4, PT ;  /* 0x000000048c007c0c */ /* 0x000fe4000bf66270 */
[----:B------:R-:W-:Y:S02]  /*7bd0*/  ISETP.GE.AND P4, PT, R141, UR4, PT ;  /* 0x000000048d007c0c */ /* 0x000fe4000bf86270 */
[----:B------:R-:W-:-:S09]  /*7be0*/  ISETP.GE.AND P2, PT, R136, UR4, PT ;  /* 0x0000000488007c0c */ /* 0x000fd2000bf46270 */
[-C--:B--2---:R-:W-:Y:S02]  /*7bf0*/  @!P3 LEA R10, P0, R140, R4.reuse, 0x1 ;  /* 0x000000048c0ab211 */ /* 0x084fe400078008ff */
[C---:B------:R-:W-:Y:S02]  /*7c00*/  @!P4 LEA R12, P1, R141.reuse, R4, 0x1 ;  /* 0x000000048d0cc211 */ /* 0x040fe400078208ff */
[----:B---3--:R-:W-:Y:S01]  /*7c10*/  @!P2 IMAD.WIDE R8, R136, 0x2, R4 ;  /* 0x000000028808a825 */ /* 0x008fe200078e0204 */
[-C--:B------:R-:W-:Y:S02]  /*7c20*/  @!P3 LEA.HI.X R11, R140, R5.reuse, R154, 0x1, P0 ;  /* 0x000000058c0bb211 */ /* 0x080fe400000f0c9a */
[----:B------:R-:W-:Y:S02]  /*7c30*/  @!P4 LEA.HI.X R13, R141, R5, R153, 0x1, P1 ;  /* 0x000000058d0dc211 */ /* 0x000fe400008f0c99 */
[----:B------:R4:W-:Y:S04]  /*7c40*/  @!P2 ST.E.128 desc[UR36][R8.64], RZ ;  /* 0x000000ff0800a985 */ /* 0x0009e8000c101d24 */
[----:B------:R4:W-:Y:S04]  /*7c50*/  @!P3 ST.E.128 desc[UR36][R10.64], RZ ;  /* 0x000000ff0a00b985 */ /* 0x0009e8000c101d24 */
[----:B------:R4:W-:Y:S02]  /*7c60*/  @!P4 ST.E.128 desc[UR36][R12.64], RZ ;  /* 0x000000ff0c00c985 */ /* 0x0009e4000c101d24 */
.L_x_201:
[----:B------:R-:W-:Y:S05]  /*7c70*/  BSYNC B1 ;  /* 0x0000000000017941 */ /* 0x000fea0003800000 */
.L_x_200:
[----:B------:R-:W-:Y:S01]  /*7c80*/  VIADD R0, R0, 0x60 ;  /* 0x0000006000007836 */ /* 0x000fe20000000000 */
[----:B---3--:R3:W0:Y:S04]  /*7c90*/  SHFL.IDX PT, R5, R3, 0x1, 0x1c1f ;  /* 0x003c1f0003057f89 */ /* 0x00862800000e0000 */
[----:B------:R-:W-:Y:S01]  /*7ca0*/  ISETP.GE.AND P0, PT, R0, R21, PT ;  /* 0x000000150000720c */ /* 0x000fe20003f06270 */
[----:B--2---:R3:W2:-:S12]  /*7cb0*/  SHFL.IDX PT, R4, R6, 0x1, 0x1c1f ;  /* 0x003c1f0006047f89 */ /* 0x00469800000e0000 */
[----:B---3--:R-:W-:Y:S05]  /*7cc0*/  @P0 BRA `(.L_x_196) ;  /* 0x0000000000300947 */ /* 0x008fea0003800000 */
[----:B------:R-:W-:Y:S02]  /*7cd0*/  ULDC UR4, c[0x0][0xac8] ;  /* 0x0002b20000047ab9 */ /* 0x000fe40000000800 */
[----:B------:R-:W-:Y:S02]  /*7ce0*/  ISETP.GE.AND P3, PT, R140, UR4, PT ;  /* 0x000000048c007c0c */ /* 0x000fe4000bf66270 */
[----:B------:R-:W-:Y:S02]  /*7cf0*/  ISETP.GE.AND P4, PT, R141, UR4, PT ;  /* 0x000000048d007c0c */ /* 0x000fe4000bf86270 */
[----:B------:R-:W-:-:S09]  /*7d00*/  ISETP.GE.AND P2, PT, R136, UR4, PT ;  /* 0x0000000488007c0c */ /* 0x000fd2000bf46270 */
[-C--:B--2-4-:R-:W-:Y:S02]  /*7d10*/  @!P3 LEA R8, P0, R140, R4.reuse, 0x1 ;  /* 0x000000048c08b211 */ /* 0x094fe400078008ff */
[C---:B------:R-:W-:Y:S02]  /*7d20*/  @!P4 LEA R10, P1, R141.reuse, R4, 0x1 ;  /* 0x000000048d0ac211 */ /* 0x040fe400078208ff */
[----:B01----:R-:W-:Y:S01]  /*7d30*/  @!P2 IMAD.WIDE R6, R136, 0x2, R4 ;  /* 0x000000028806a825 */ /* 0x003fe200078e0204 */
[-C--:B------:R-:W-:Y:S02]  /*7d40*/  @!P3 LEA.HI.X R9, R140, R5.reuse, R154, 0x1, P0 ;  /* 0x000000058c09b211 */ /* 0x080fe400000f0c9a */
[----:B------:R-:W-:Y:S02]  /*7d50*/  @!P4 LEA.HI.X R11, R141, R5, R153, 0x1, P1 ;  /* 0x000000058d0bc211 */ /* 0x000fe400008f0c99 */
[----:B------:R0:W-:Y:S04]  /*7d60*/  @!P2 ST.E.128 desc[UR36][R6.64], RZ ;  /* 0x000000ff0600a985 */ /* 0x0001e8000c101d24 */
[----:B------:R0:W-:Y:S04]  /*7d70*/  @!P3 ST.E.128 desc[UR36][R8.64], RZ ;  /* 0x000000ff0800b985 */ /* 0x0001e8000c101d24 */
[----:B------:R0:W-:Y:S02]  /*7d80*/  @!P4 ST.E.128 desc[UR36][R10.64], RZ ;  /* 0x000000ff0a00c985 */ /* 0x0001e4000c101d24 */
.L_x_196:
[----:B------:R-:W-:Y:S05]  /*7d90*/  BSYNC B0 ;  /* 0x0000000000007941 */ /* 0x000fea0003800000 */
.L_x_191:
[----:B------:R-:W-:Y:S02]  /*7da0*/  ULDC UR4, c[0x0][0xc3c] ;  /* 0x00030f0000047ab9 */ /* 0x000fe40000000800 */
[----:B0-----:R-:W-:-:S13]  /*7db0*/  ISETP.GE.AND P0, PT, R35, UR4, PT ;  /* 0x0000000423007c0c */ /* 0x001fda000bf06270 */
[----:B------:R-:W-:Y:S05]  /*7dc0*/  @!P0 BRA `(.L_x_202) ;  /* 0xffffff90002c8947 */ /* 0x000fea000383ffff */
[----:B------:R-:W-:Y:S05]  /*7dd0*/  EXIT ;  /* 0x000000000000794d */ /* 0x000fea0003800000 */
.L_x_163:
[----:B------:R-:W-:-:S08]  /*7de0*/  NOP ;  /* 0x0000000000007918 */ /* 0x000fd00000000000 */
[----:B------:R-:W0:-:S00]  /*7df0*/  USETMAXREG.DEALLOC.CTAPOOL 0x20 ;  /* 0x00000020000079c8 */ /* 0x000e0000080e0500 */
[----:B0-----:R-:W-:Y:S02]  /*7e00*/  LOP3.LUT R0, R0, 0x3, RZ, 0xc0, !PT ;  /* 0x0000000300007812 */ /* 0x001fe400078ec0ff */
[----:B------:R-:W-:-:S04]  /*7e10*/  LOP3.LUT R22, R22, 0xffffffbf, RZ, 0xc0, !PT ;  /* 0xffffffbf16167812 */ /* 0x000fc800078ec0ff */
[----:B------:R-:W0:Y:S02]  /*7e20*/  SHFL.IDX PT, R0, R0, RZ, 0x1f ;  /* 0x00001fff00007589 */ /* 0x000e2400000e0000 */
[----:B0-----:R-:W-:Y:S01]  /*7e30*/  ISETP.NE.AND P0, PT, R0, RZ, PT ;  /* 0x000000ff0000720c */ /* 0x001fe20003f05270 */
[----:B------:R-:W-:-:S12]  /*7e40*/  IMAD.MOV.U32 R0, RZ, RZ, RZ ;  /* 0x000000ffff007224 */ /* 0x000fd800078e00ff */
[----:B------:R-:W-:Y:S01]  /*7e50*/  @P0 LOP3.LUT R22, R22, 0x40, RZ, 0xfc, !PT ;  /* 0x0000004016160812 */ /* 0x000fe200078efcff */
[----:B------:R-:W-:Y:S06]  /*7e60*/  @!P0 BRA `(.L_x_203) ;  /* 0x00000000001c8947 */ /* 0x000fec0003800000 */
[----:B------:R-:W0:Y:S08]  /*7e70*/  S2UR UR5, SR_CgaCtaId ;  /* 0x00000000000579c3 */ /* 0x000e300000008800 */
[----:B------:R-:W-:Y:S06]  /*7e80*/  BAR.SYNC.DEFER_BLOCKING 0x5, 0x200 ;  /* 0x0148000000007b1d */ /* 0x000fec0000010000 */
[----:B------:R-:W-:-:S02]  /*7e90*/  UMOV UR4, 0x400 ;  /* 0x0000040000047882 */ /* 0x000fc40000000000 */
[----:B0-----:R-:W-:-:S09]  /*7ea0*/  ULEA UR4, UR5, UR4, 0x18 ;  /* 0x0000000405047291 */ /* 0x001fd2000f8ec03f */
[----:B------:R-:W1:Y:S01]  /*7eb0*/  LDS.128 R16, [UR4+0x2d8d0] ;  /* 0x02d8d004ff107984 */ /* 0x000e620008000c00 */
[----:B------:R-:W-:Y:S06]  /*7ec0*/  BAR.ARV 0x4, 0x200 ;  /* 0x0108000000007b1d */ /* 0x000fec0000002000 */
[----:B------:R-:W-:Y:S05]  /*7ed0*/  BRA `(.L_x_204) ;  /* 0x0000000800007947 */ /* 0x000fea0003800000 */
.L_x_203:
[----:B------:R-:W0:Y:S01]  /*7ee0*/  S2R R2, SR_TID.X ;  /* 0x0000000000027919 */ /* 0x000e220000002100 */
[----:B------:R-:W-:Y:S01]  /*7ef0*/  ULDC UR4, c[0x0][0xc3c] ;  /* 0x00030f0000047ab9 */ /* 0x000fe20000000800 */
[----:B------:R-:W1:Y:S01]  /*7f00*/  S2UR UR6, SR_CTAID.X ;  /* 0x00000000000679c3 */ /* 0x000e620000002500 */
[----:B------:R-:W-:Y:S01]  /*7f10*/  ULDC UR5, c[0x0][0xc38] ;  /* 0x00030e0000057ab9 */ /* 0x000fe20000000800 */
[----:B0-----:R-:W-:-:S04]  /*7f20*/  LOP3.LUT R5, R2, 0x1f, RZ, 0xc0, !PT ;  /* 0x0000001f02057812 */ /* 0x001fc800078ec0ff */
[----:B------:R-:W-:-:S04]  /*7f30*/  ISETP.NE.AND P0, PT, R5, 0x1f, PT ;  /* 0x0000001f0500780c */ /* 0x000fc80003f05270 */
[----:B------:R-:W-:-:S13]  /*7f40*/  ISETP.GE.OR P1, PT, R5, UR4, !P0 ;  /* 0x0000000405007c0c */ /* 0x000fda000c726670 */
[----:B------:R-:W0:Y:S02]  /*7f50*/  @!P1 LDC.64 R2, c[0x0][0xc80] ;  /* 0x00032000ff029b82 */ /* 0x000e240000000a00 */
[----:B0-----:R-:W-:-:S05]  /*7f60*/  @!P1 IMAD.WIDE.U32 R2, R5, 0x4, R2 ;  /* 0x0000000405029825 */ /* 0x001fca00078e0002 */
[----:B------:R-:W2:Y:S01]  /*7f70*/  @!P1 LDG.E R0, desc[UR36][R2.64] ;  /* 0x0000002402009981 */ /* 0x000ea2000c1e1900 */
[C---:B------:R-:W-:Y:S01]  /*7f80*/  ISETP.NE.AND P1, PT, R5.reuse, RZ, PT ;  /* 0x000000ff0500720c */ /* 0x040fe20003f25270 */
[----:B------:R-:W-:Y:S01]  /*7f90*/  UMOV UR4, URZ ;  /* 0x0000003f00047c82 */ /* 0x000fe20008000000 */
[C---:B------:R-:W-:Y:S01]  /*7fa0*/  ISETP.GE.U32.AND P2, PT, R5.reuse, 0x2, PT ;  /* 0x000000020500780c */ /* 0x040fe20003f46070 */
[----:B------:R-:W-:Y:S01]  /*7fb0*/  IMAD.MOV.U32 R16, RZ, RZ, RZ ;  /* 0x000000ffff107224 */ /* 0x000fe200078e00ff */
[C---:B------:R-:W-:Y:S02]  /*7fc0*/  ISETP.GE.U32.AND P3, PT, R5.reuse, 0x4, PT ;  /* 0x000000040500780c */ /* 0x040fe40003f66070 */
[C---:B------:R-:W-:Y:S02]  /*7fd0*/  ISETP.GE.U32.AND P4, PT, R5.reuse, 0x8, PT ;  /* 0x000000080500780c */ /* 0x040fe40003f86070 */
[----:B------:R-:W-:Y:S01]  /*7fe0*/  ISETP.GE.U32.AND P5, PT, R5, 0x10, PT ;  /* 0x000000100500780c */ /* 0x000fe20003fa6070 */
[----:B--2---:R-:W0:Y:S02]  /*7ff0*/  SHFL.UP PT, R4, R0, 0x1, RZ ;  /* 0x0420000000047989 */ /* 0x004e2400000e00ff */
[----:B0-----:R-:W-:-:S05]  /*8000*/  SEL R7, R4, RZ, P1 ;  /* 0x000000ff04077207 */ /* 0x001fca0000800000 */
[----:B------:R-:W-:-:S05]  /*8010*/  IMAD.IADD R7, R0, 0x1, R7 ;  /* 0x0000000100077824 */ /* 0x000fca00078e0207 */
[----:B------:R-:W0:Y:S02]  /*8020*/  SHFL.UP PT, R4, R7, 0x2, RZ ;  /* 0x0440000007047989 */ /* 0x000e2400000e00ff */
[----:B0-----:R-:W-:-:S04]  /*8030*/  SEL R4, R4, RZ, P2 ;  /* 0x000000ff04047207 */ /* 0x001fc80001000000 */
[----:B------:R-:W-:-:S05]  /*8040*/  IADD3 R4, R7, R4, RZ ;  /* 0x0000000407047210 */ /* 0x000fca0007ffe0ff */
[----:B------:R-:W0:Y:S02]  /*8050*/  SHFL.UP PT, R6, R4, 0x4, RZ ;  /* 0x0480000004067989 */ /* 0x000e2400000e00ff */
[----:B0-----:R-:W-:-:S05]  /*8060*/  SEL R3, R6, RZ, P3 ;  /* 0x000000ff06037207 */ /* 0x001fca0001800000 */
[----:B------:R-:W-:-:S05]  /*8070*/  IMAD.IADD R3, R4, 0x1, R3 ;  /* 0x0000000104037824 */ /* 0x000fca00078e0203 */
[----:B------:R-:W0:Y:S02]  /*8080*/  SHFL.UP PT, R2, R3, 0x8, RZ ;  /* 0x0500000003027989 */ /* 0x000e2400000e00ff */
[----:B0-----:R-:W-:-:S05]  /*8090*/  SEL R2, R2, RZ, P4 ;  /* 0x000000ff02027207 */ /* 0x001fca0002000000 */
[----:B------:R-:W-:-:S05]  /*80a0*/  IMAD.IADD R2, R3, 0x1, R2 ;  /* 0x0000000103027824 */ /* 0x000fca00078e0202 */
[----:B------:R-:W0:Y:S02]  /*80b0*/  SHFL.UP PT, R6, R2, 0x10, RZ ;  /* 0x0600000002067989 */ /* 0x000e2400000e00ff */
[----:B0-----:R-:W-:-:S05]  /*80c0*/  SEL R7, R6, RZ, P5 ;  /* 0x000000ff06077207 */ /* 0x001fca0002800000 */
[----:B------:R-:W-:-:S05]  /*80d0*/  IMAD.IADD R7, R2, 0x1, R7 ;  /* 0x0000000102077824 */ /* 0x000fca00078e0207 */
[----:B------:R-:W0:Y:S02]  /*80e0*/  SHFL.IDX PT, R4, R7, 0x1f, 0x1f ;  /* 0x03e01f0007047f89 */ /* 0x000e2400000e0000 */
[----:B0-----:R-:W-:-:S04]  /*80f0*/  IMAD R4, R4, UR5, RZ ;  /* 0x0000000504047c24 */ /* 0x001fc8000f8e02ff */
[----:B------:R-:W-:Y:S01]  /*8100*/  IMAD.MOV.U32 R3, RZ, RZ, R4 ;  /* 0x000000ffff037224 */ /* 0x000fe200078e0004 */
[----:B-1----:R-:W-:-:S13]  /*8110*/  ISETP.GT.AND P6, PT, R4, UR6, PT ;  /* 0x0000000604007c0c */ /* 0x002fda000bfc4270 */
[----:B------:R-:W-:Y:S05]  /*8120*/  @P6 BRA `(.L_x_205) ;  /* 0x0000000000946947 */ /* 0x000fea0003800000 */
[----:B------:R-:W-:Y:S01]  /*8130*/  IMAD.MOV.U32 R4, RZ, RZ, R3 ;  /* 0x000000ffff047224 */ /* 0x000fe200078e0003 */
[----:B------:R-:W-:Y:S01]  /*8140*/  UMOV UR4, URZ ;  /* 0x0000003f00047c82 */ /* 0x000fe20008000000 */
[----:B------:R-:W-:-:S05]  /*8150*/  ULDC UR5, c[0x0][0xc38] ;  /* 0x00030e0000057ab9 */ /* 0x000fca0000000800 */
.L_x_209:
[----:B------:R-:W0:Y:S01]  /*8160*/  LDC R2, c[0x0][0xc3c] ;  /* 0x00030f00ff027b82 */ /* 0x000e220000000800 */
[----:B------:R-:W-:-:S06]  /*8170*/  UIADD3 UR4, UR4, 0x1f, URZ ;  /* 0x0000001f04047890 */ /* 0x000fcc000fffe03f */
[----:B0-----:R-:W-:-:S13]  /*8180*/  ISETP.LE.AND P6, PT, R2, UR4, PT ;  /* 0x0000000402007c0c */ /* 0x001fda000bfc3270 */
[----:B------:R-:W-:Y:S05]  /*8190*/  @P6 BRA `(.L_x_206) ;  /* 0x0000000400246947 */ /* 0x000fea0003800000 */
[----:B------:R-:W-:Y:S01]  /*81a0*/  VIADD R7, R5, UR4 ;  /* 0x0000000405077c36 */ /* 0x000fe20008000000 */
[----:B------:R-:W-:Y:S01]  /*81b0*/  BSSY B0, `(.L_x_207) ;  /* 0x0000007000007945 */ /* 0x000fe20003800000 */
[----:B------:R-:W-:-:S03]  /*81c0*/  IMAD.MOV.U32 R0, RZ, RZ, RZ ;  /* 0x000000ffff007224 */ /* 0x000fc600078e00ff */
[----:B------:R-:W-:-:S13]  /*81d0*/  ISETP.GE.OR P6, PT, R7, R2, !P0 ;  /* 0x000000020700720c */ /* 0x000fda00047c6670 */
[----:B------:R-:W-:Y:S05]  /*81e0*/  @P6 BRA `(.L_x_208) ;  /* 0x00000000000c6947 */ /* 0x000fea0003800000 */
[----:B------:R-:W0:Y:S02]  /*81f0*/  LDC.64 R2, c[0x0][0xc80] ;  /* 0x00032000ff027b82 */ /* 0x000e240000000a00 */
[----:B0-----:R-:W-:-:S05]  /*8200*/  IMAD.WIDE R2, R7, 0x4, R2 ;  /* 0x0000000407027825 */ /* 0x001fca00078e0202 */
[----:B------:R0:W5:Y:S02]  /*8210*/  LDG.E R0, desc[UR36][R2.64] ;  /* 0x0000002402007981 */ /* 0x000164000c1e1900 */
.L_x_208:
[----:B------:R-:W-:Y:S05]  /*8220*/  BSYNC B0 ;  /* 0x0000000000007941 */ /* 0x000fea0003800000 */
.L_x_207:
[----:B0----5:R-:W0:Y:S02]  /*8230*/  SHFL.UP PT, R2, R0, 0x1, RZ ;  /* 0x0420000000027989 */ /* 0x021e2400000e00ff */
        /* <DEDUP_REMOVED lines=16> */
[----:B------:R-:W-:-:S05]  /*8340*/  IMAD.IADD R4, R3, 0x1, R4 ;  /* 0x0000000103047824 */ /* 0x000fca00078e0204 */
[----:B------:R-:W-:-:S13]  /*8350*/  ISETP.GT.AND P6, PT, R4, UR6, PT ;  /* 0x0000000604007c0c */ /* 0x000fda000bfc4270 */
[----:B------:R-:W-:Y:S05]  /*8360*/  @!P6 BRA `(.L_x_209) ;  /* 0xfffffffc007ce947 */ /* 0x000fea000383ffff */
[----:B------:R-:W-:-:S07]  /*8370*/  IMAD.MOV.U32 R7, RZ, RZ, R9 ;  /* 0x000000ffff077224 */ /* 0x000fce00078e0009 */
.L_x_205:
[----:B------:R-:W-:-:S04]  /*8380*/  IMAD.IADD R9, R4, 0x1, -R3 ;  /* 0x0000000104097824 */ /* 0x000fc800078e0a03 */
[----:B------:R-:W-:-:S05]  /*8390*/  IMAD R2, R7, UR5, R9 ;  /* 0x0000000507027c24 */ /* 0x000fca000f8e0209 */
[----:B------:R-:W-:-:S13]  /*83a0*/  ISETP.GT.AND P0, PT, R2, UR6, PT ;  /* 0x0000000602007c0c */ /* 0x000fda000bf04270 */
[----:B------:R-:W-:-:S04]  /*83b0*/  VOTE.ANY R6, PT, !P0 ;  /* 0x0000000000067806 */ /* 0x000fc800040e0100 */
[----:B------:R-:W0:Y:S01]  /*83c0*/  POPC R19, R6 ;  /* 0x0000000600137309 */ /* 0x000e220000000000 */
[----:B------:R-:W-:Y:S01]  /*83d0*/  ISETP.NE.AND P0, PT, R6, RZ, PT ;  /* 0x000000ff0600720c */ /* 0x000fe20003f05270 */
[----:B0-----:R-:W0:Y:S02]  /*83e0*/  SHFL.IDX PT, R0, R0, R19, 0x1f ;  /* 0x00001f1300007589 */ /* 0x001e2400000e0000 */
[----:B0-----:R-:W-:-:S04]  /*83f0*/  IABS R4, R0 ;  /* 0x0000000000047213 */ /* 0x001fc80000000000 */
[----:B------:R-:W0:Y:S08]  /*8400*/  I2F.RP R8, R4 ;  /* 0x0000000400087306 */ /* 0x000e300000209400 */
[----:B0-----:R-:W0:Y:S02]  /*8410*/  MUFU.RCP R8, R8 ;  /* 0x0000000800087308 */ /* 0x001e240000001000 */
[----:B0-----:R-:W-:-:S06]  /*8420*/  VIADD R2, R8, 0xffffffe ;  /* 0x0ffffffe08027836 */ /* 0x001fcc0000000000 */
[----:B------:R0:W1:Y:S01]  /*8430*/  F2I.FTZ.U32.TRUNC.NTZ R3, R2 ;  /* 0x0000000200037305 */ /* 0x000062000021f000 */
[----:B------:R-:W-:Y:S05]  /*8440*/  @!P0 BRA `(.L_x_210) ;  /* 0x0000000000088947 */ /* 0x000fea0003800000 */
[----:B------:R-:W-:-:S06]  /*8450*/  VIADD R16, R19, 0xffffffff ;  /* 0xffffffff13107836 */ /* 0x000fcc0000000000 */
[----:B------:R2:W3:Y:S02]  /*8460*/  SHFL.IDX PT, R16, R7, R16, 0x1f ;  /* 0x00001f1007107589 */ /* 0x0004e400000e0000 */
.L_x_210:
[----:B---3--:R-:W-:Y:S01]  /*8470*/  IMAD R16, R16, UR5, R9 ;  /* 0x0000000510107c24 */ /* 0x008fe2000f8e0209 */
[----:B0-----:R-:W-:Y:S01]  /*8480*/  IABS R2, R0 ;  /* 0x0000000000027213 */ /* 0x001fe20000000000 */
[----:B-12---:R-:W-:Y:S02]  /*8490*/  IMAD.MOV R7, RZ, RZ, -R3 ;  /* 0x000000ffff077224 */ /* 0x006fe400078e0a03 */
[----:B------:R-:W-:Y:S01]  /*84a0*/  VIADD R19, R19, UR4 ;  /* 0x0000000413137c36 */ /* 0x000fe20008000000 */
[----:B------:R-:W-:Y:S01]  /*84b0*/  IADD3 R9, -R16, UR6, RZ ;  /* 0x0000000610097c10 */ /* 0x000fe2000fffe1ff */
[----:B------:R-:W-:Y:S01]  /*84c0*/  IMAD R7, R7, R4, RZ ;  /* 0x0000000407077224 */ /* 0x000fe200078e02ff */
[----:B------:R-:W-:Y:S01]  /*84d0*/  IADD3 R8, RZ, -R2, RZ ;  /* 0x80000002ff087210 */ /* 0x000fe20007ffe0ff */
[----:B------:R-:W-:Y:S01]  /*84e0*/  IMAD.MOV.U32 R2, RZ, RZ, RZ ;  /* 0x000000ffff027224 */ /* 0x000fe200078e00ff */
[----:B------:R-:W-:-:S03]  /*84f0*/  IABS R6, R9 ;  /* 0x0000000900067213 */ /* 0x000fc60000000000 */
[----:B------:R-:W-:-:S04]  /*8500*/  IMAD.HI.U32 R2, R3, R7, R2 ;  /* 0x0000000703027227 */ /* 0x000fc800078e0002 */
[----:B------:R-:W-:Y:S02]  /*8510*/  IMAD.MOV.U32 R3, RZ, RZ, R6 ;  /* 0x000000ffff037224 */ /* 0x000fe400078e0006 */
[----:B------:R-:W-:Y:S02]  /*8520*/  IMAD.MOV.U32 R6, RZ, RZ, R8 ;  /* 0x000000ffff067224 */ /* 0x000fe400078e0008 */
[----:B------:R-:W-:-:S04]  /*8530*/  IMAD.HI.U32 R2, R2, R3, RZ ;  /* 0x0000000302027227 */ /* 0x000fc800078e00ff */
[----:B------:R-:W-:-:S05]  /*8540*/  IMAD R3, R2, R6, R3 ;  /* 0x0000000602037224 */ /* 0x000fca00078e0203 */
[----:B------:R-:W-:-:S13]  /*8550*/  ISETP.GT.U32.AND P1, PT, R4, R3, PT ;  /* 0x000000030400720c */ /* 0x000fda0003f24070 */
[----:B------:R-:W-:Y:S02]  /*8560*/  @!P1 IMAD.IADD R3, R3, 0x1, -R4 ;  /* 0x0000000103039824 */ /* 0x000fe400078e0a04 */
[----:B------:R-:W-:Y:S01]  /*8570*/  @!P1 VIADD R2, R2, 0x1 ;  /* 0x0000000102029836 */ /* 0x000fe20000000000 */
[----:B------:R-:W-:Y:S02]  /*8580*/  ISETP.NE.AND P1, PT, R0, RZ, PT ;  /* 0x000000ff0000720c */ /* 0x000fe40003f25270 */
[----:B------:R-:W-:Y:S02]  /*8590*/  ISETP.GE.U32.AND P0, PT, R3, R4, PT ;  /* 0x000000040300720c */ /* 0x000fe40003f06070 */
[----:B------:R-:W-:-:S04]  /*85a0*/  LOP3.LUT R3, R9, R0, RZ, 0x3c, !PT ;  /* 0x0000000009037212 */ /* 0x000fc800078e3cff */
[----:B------:R-:W-:-:S07]  /*85b0*/  ISETP.GE.AND P2, PT, R3, RZ, PT ;  /* 0x000000ff0300720c */ /* 0x000fce0003f46270 */
[----:B------:R-:W-:-:S06]  /*85c0*/  @P0 VIADD R2, R2, 0x1 ;  /* 0x0000000102020836 */ /* 0x000fcc0000000000 */
[----:B------:R-:W-:Y:S01]  /*85d0*/  @!P2 IMAD.MOV R2, RZ, RZ, -R2 ;  /* 0x000000ffff02a224 */ /* 0x000fe200078e0a02 */
[----:B------:R-:W-:-:S04]  /*85e0*/  @!P1 LOP3.LUT R2, RZ, R0, RZ, 0x33, !PT ;  /* 0x00000000ff029212 */ /* 0x000fc800078e33ff */
[----:B------:R-:W-:Y:S01]  /*85f0*/  MOV R18, R2 ;  /* 0x0000000200127202 */ /* 0x000fe20000000f00 */
[----:B------:R-:W-:-:S04]  /*8600*/  IMAD.MOV R17, RZ, RZ, -R2 ;  /* 0x000000ffff117224 */ /* 0x000fc800078e0a02 */
[----:B------:R-:W-:Y:S01]  /*8610*/  IMAD R17, R0, R17, R9 ;  /* 0x0000001100117224 */ /* 0x000fe200078e0209 */
[----:B------:R-:W-:Y:S06]  /*8620*/  BRA `(.L_x_211) ;  /* 0x0000000000147947 */ /* 0x000fec0003800000 */
.L_x_206:
[----:B------:R-:W-:Y:S01]  /*8630*/  ULDC UR4, c[0x0][0xc3c] ;  /* 0x00030f0000047ab9 */ /* 0x000fe20000000800 */
[----:B------:R-:W-:Y:S02]  /*8640*/  IMAD.MOV.U32 R17, RZ, RZ, RZ ;  /* 0x000000ffff117224 */ /* 0x000fe400078e00ff */
[----:B------:R-:W-:Y:S02]  /*8650*/  IMAD.U32 R16, RZ, RZ, UR6 ;  /* 0x00000006ff107e24 */ /* 0x000fe4000f8e00ff */
[----:B------:R-:W-:Y:S02]  /*8660*/  IMAD.MOV.U32 R18, RZ, RZ, RZ ;  /* 0x000000ffff127224 */ /* 0x000fe400078e00ff */
[----:B------:R-:W-:-:S07]  /*8670*/  IMAD.U32 R19, RZ, RZ, UR4 ;  /* 0x00000004ff137e24 */ /* 0x000fce000f8e00ff */
.L_x_211:
[----:B------:R-:W-:-:S13]  /*8680*/  ISETP.NE.AND P0, PT, R5, RZ, PT ;  /* 0x000000ff0500720c */ /* 0x000fda0003f05270 */
[----:B------:R-:W0:Y:S01]  /*8690*/  @!P0 S2R R3, SR_CgaCtaId ;  /* 0x0000000000038919 */ /* 0x000e220000008800 */
[----:B------:R-:W-:-:S04]  /*86a0*/  @!P0 MOV R0, 0x400 ;  /* 0x0000040000008802 */ /* 0x000fc80000000f00 */
[----:B0-----:R-:W-:-:S05]  /*86b0*/  @!P0 LEA R0, R3, R0, 0x18 ;  /* 0x0000000003008211 */ /* 0x001fca00078ec0ff */
[----:B------:R0:W-:Y:S01]  /*86c0*/  @!P0 STS.128 [R0+0x2d8d0], R16 ;  /* 0x02d8d01000008388 */ /* 0x0001e20000000c00 */
[----:B------:R-:W-:Y:S06]  /*86d0*/  BAR.ARV 0x5, 0x200 ;  /* 0x0148000000007b1d */ /* 0x000fec0000002000 */
.L_x_204:
[----:B------:R2:W-:Y:S01]  /*86e0*/  STL [R1+0x30], RZ ;  /* 0x000030ff01007387 */ /* 0x0005e20000100800 */
[----:B------:R-:W-:Y:S01]  /*86f0*/  ULDC UR4, c[0x0][0xc3c] ;  /* 0x00030f0000047ab9 */ /* 0x000fe20000000800 */
[----:B------:R-:W-:Y:S01]  /*8700*/  IMAD.MOV.U32 R29, RZ, RZ, 0x1 ;  /* 0x00000001ff1d7424 */ /* 0x000fe200078e00ff */
[----:B-1----:R-:W-:Y:S01]  /*8710*/  ISETP.GE.AND P0, PT, R19, UR4, PT ;  /* 0x0000000413007c0c */ /* 0x002fe2000bf06270 */
[----:B------:R-:W-:-:S12]  /*8720*/  IMAD.MOV.U32 R26, RZ, RZ, RZ ;  /* 0x000000ffff1a7224 */ /* 0x000fd800078e00ff */
[----:B--2---:R-:W-:Y:S05]  /*8730*/  @P0 BRA `(.L_x_212) ;  /* 0x00000044007c0947 */ /* 0x004fea0003800000 */
[----:B------:R-:W2:Y:S01]  /*8740*/  LDL R6, [R1+0x1c] ;  /* 0x00001c0001067983 */ /* 0x000ea20000100800 */
[----:B------:R-:W0:Y:S01]  /*8750*/  S2R R3, SR_TID.X ;  /* 0x0000000000037919 */ /* 0x000e220000002100 */
[----:B------:R-:W1:Y:S01]  /*8760*/  S2UR UR5, SR_CgaCtaId ;  /* 0x00000000000579c3 */ /* 0x000e620000008800 */
[----:B------:R-:W-:Y:S01]  /*8770*/  UMOV UR4, 0x400 ;  /* 0x0000040000047882 */ /* 0x000fe20000000000 */
[C---:B0-----:R-:W-:Y:S01]  /*8780*/  IMAD.SHL.U32 R0, R3.reuse, 0x8, RZ ;  /* 0x0000000803007824 */ /* 0x041fe200078e00ff */
[C---:B------:R-:W-:Y:S01]  /*8790*/  LOP3.LUT R5, R3.reuse, 0x7f, RZ, 0xc0, !PT ;  /* 0x0000007f03057812 */ /* 0x040fe200078ec0ff */
[----:B------:R-:W-:-:S03]  /*87a0*/  IMAD.SHL.U32 R4, R3, 0x20, RZ ;  /* 0x0000002003047824 */ /* 0x000fc600078e00ff */
[----:B------:R-:W-:Y:S01]  /*87b0*/  LOP3.LUT R2, R0, 0xd8, RZ, 0xc0, !PT ;  /* 0x000000d800027812 */ /* 0x000fe200078ec0ff */
[----:B-1----:R-:W-:-:S03]  /*87c0*/  ULEA UR4, UR5, UR4, 0x18 ;  /* 0x0000000405047291 */ /* 0x002fc6000f8ec03f */
[----:B------:R-:W-:Y:S02]  /*87d0*/  LOP3.LUT R3, R2, 0x18, R3, 0x78, !PT ;  /* 0x0000001802037812 */ /* 0x000fe400078e7803 */
[----:B------:R-:W-:Y:S01]  /*87e0*/  SHF.R.U32.HI R5, RZ, 0x2, R5 ;  /* 0x00000002ff057819 */ /* 0x000fe20000011605 */
[----:B------:R-:W-:Y:S01]  /*87f0*/  IMAD.U32 R23, RZ, RZ, UR4 ;  /* 0x00000004ff177e24 */ /* 0x000fe2000f8e00ff */
[----:B------:R-:W-:Y:S01]  /*8800*/  BSSY B8, `(.L_x_212) ;  /* 0x0000452000087945 */ /* 0x000fe20003800000 */
[----:B------:R-:W-:Y:S01]  /*8810*/  IMAD.MOV.U32 R29, RZ, RZ, 0x1 ;  /* 0x00000001ff1d7424 */ /* 0x000fe200078e00ff */
[----:B------:R-:W-:Y:S01]  /*8820*/  MOV R26, RZ ;  /* 0x000000ff001a7202 */ /* 0x000fe20000000f00 */
[----:B------:R-:W-:Y:S01]  /*8830*/  ULDC UR38, c[0x0][0xc] ;  /* 0x0000030000267ab9 */ /* 0x000fe20000000800 */
[----:B--2---:R-:W-:Y:S02]  /*8840*/  LOP3.LUT R2, R6, 0x2, RZ, 0xfc, !PT ;  /* 0x0000000206027812 */ /* 0x004fe400078efcff */
[----:B------:R-:W-:-:S03]  /*8850*/  LOP3.LUT R6, R4, 0x60, RZ, 0xc0, !PT ;  /* 0x0000006004067812 */ /* 0x000fc600078ec0ff */
[----:B------:R0:W-:Y:S01]  /*8860*/  STL [R1+0x38], R2 ;  /* 0x0000380201007387 */ /* 0x0001e20000100800 */
[----:B------:R-:W-:Y:S02]  /*8870*/  LOP3.LUT R4, R0, 0x18, RZ, 0xc0, !PT ;  /* 0x0000001800047812 */ /* 0x000fe400078ec0ff */
[----:B0-----:R-:W-:Y:S02]  /*8880*/  LOP3.LUT R2, R3, 0x320, R0, 0xf8, !PT ;  /* 0x0000032003027812 */ /* 0x001fe400078ef800 */
[----:B------:R-:W-:-:S03]  /*8890*/  LOP3.LUT R0, R5, R6, RZ, 0xfc, !PT ;  /* 0x0000000605007212 */ /* 0x000fc600078efcff */
[----:B------:R-:W-:Y:S01]  /*88a0*/  IMAD R0, R2, 0x2, R23 ;  /* 0x0000000202007824 */ /* 0x000fe200078e0217 */
[----:B------:R0:W-:Y:S04]  /*88b0*/  STL [R1+0x30], RZ ;  /* 0x000030ff01007387 */ /* 0x0001e80000100800 */
[----:B------:R0:W-:Y:S01]  /*88c0*/  STL [R1+0x18], R0 ;  /* 0x0000180001007387 */ /* 0x0001e20000100800 */
[C---:B------:R-:W-:Y:S02]  /*88d0*/  LOP3.LUT R5, R4.reuse, 0x20, RZ, 0xfc, !PT ;  /* 0x0000002004057812 */ /* 0x040fe400078efcff */
[----:B------:R-:W-:-:S07]  /*88e0*/  LOP3.LUT R3, R4, 0x40, RZ, 0xfc, !PT ;  /* 0x0000004004037812 */ /* 0x000fce00078efcff */
.L_x_273:
[----:B-1----:R-:W1:Y:S02]  /*88f0*/  LDC.64 R2, c[0x0][0xc88] ;  /* 0x00032200ff027b82 */ /* 0x002e640000000a00 */
[----:B-1----:R-:W-:-:S05]  /*8900*/  IMAD.WIDE R2, R19, 0x4, R2 ;  /* 0x0000000413027825 */ /* 0x002fca00078e0202 */
[----:B0-----:R-:W0:Y:S01]  /*8910*/  LDG.E R28, desc[UR36][R2.64] ;  /* 0x00000024021c7981 */ /* 0x001e22000c1e1900 */
[----:B------:R-:W-:Y:S05]  /*8920*/  YIELD ;  /* 0x0000000000007946 */ /* 0x000fea0003800000 */
[----:B------:R-:W-:Y:S01]  /*8930*/  ULDC.64 UR4, c[0x0][0xa28] ;  /* 0x00028a0000047ab9 */ /* 0x000fe20000000a00 */
[----:B------:R-:W-:Y:S01]  /*8940*/  IMAD.MOV.U32 R6, RZ, RZ, RZ ;  /* 0x000000ffff067224 */ /* 0x000fe200078e00ff */
[----:B------:R-:W-:Y:S01]  /*8950*/  ISETP.NE.U32.AND P0, PT, RZ, UR4, PT ;  /* 0x00000004ff007c0c */ /* 0x000fe2000bf05070 */
[----:B------:R-:W-:-:S03]  /*8960*/  ULDC.64 UR6, c[0x0][0xa18] ;  /* 0x0002860000067ab9 */ /* 0x000fc60000000a00 */
[----:B------:R-:W-:Y:S02]  /*8970*/  ISETP.NE.AND.EX P0, PT, RZ, UR5, PT, P0 ;  /* 0x00000005ff007c0c */ /* 0x000fe4000bf05300 */
[----:B0-----:R-:W-:-:S11]  /*8980*/  SHF.R.S32.HI R0, RZ, 0x1f, R28 ;  /* 0x0000001fff007819 */ /* 0x001fd6000001141c */
[C---:B------:R-:W-:Y:S01]  /*8990*/  @P0 LEA R2, P1, R28.reuse, UR4, 0x2 ;  /* 0x000000041c020c11 */ /* 0x040fe2000f8210ff */
[C---:B------:R-:W-:Y:S01]  /*89a0*/  IMAD.SHL.U32 R24, R28.reuse, 0x4, RZ ;  /* 0x000000041c187824 */ /* 0x040fe200078e00ff */
[C-C-:B------:R-:W-:Y:S01]  /*89b0*/  SHF.L.U64.HI R25, R28.reuse, 0x2, R0.reuse ;  /* 0x000000021c197819 */ /* 0x140fe20000010200 */
[----:B------:R0:W-:Y:S01]  /*89c0*/  STL [R1+0x20], R0 ;  /* 0x0000200001007387 */ /* 0x0001e20000100800 */
[----:B------:R-:W-:Y:S01]  /*89d0*/  @P0 LEA.HI.X R3, R28, UR5, R0, 0x2, P1 ;  /* 0x000000051c030c11 */ /* 0x000fe200088f1400 */
[----:B------:R-:W-:-:S04]  /*89e0*/  ULDC.64 UR4, c[0x0][0xa00] ;  /* 0x0002800000047ab9 */ /* 0x000fc80000000a00 */
[----:B------:R1:W2:Y:S01]  /*89f0*/  @P0 LDG.E R6, desc[UR36][R2.64] ;  /* 0x0000002402060981 */ /* 0x0002a2000c1e1900 */
[----:B------:R-:W-:Y:S02]  /*8a00*/  ISETP.NE.U32.AND P0, PT, RZ, UR4, PT ;  /* 0x00000004ff007c0c */ /* 0x000fe4000bf05070 */
[----:B------:R-:W-:Y:S01]  /*8a10*/  LOP3.LUT R22, R22, 0xffffffdf, RZ, 0xc0, !PT ;  /* 0xffffffdf16167812 */ /* 0x000fe200078ec0ff */
[----:B0-----:R-:W-:Y:S01]  /*8a20*/  IMAD.MOV.U32 R0, RZ, RZ, RZ ;  /* 0x000000ffff007224 */ /* 0x001fe200078e00ff */
[----:B------:R-:W-:Y:S02]  /*8a30*/  ISETP.NE.AND.EX P2, PT, RZ, UR5, PT, P0 ;  /* 0x00000005ff007c0c */ /* 0x000fe4000bf45300 */
[----:B------:R-:W-:Y:S02]  /*8a40*/  ISETP.NE.U32.AND P0, PT, RZ, UR6, PT ;  /* 0x00000006ff007c0c */ /* 0x000fe4000bf05070 */
[----:B-1----:R-:W-:Y:S02]  /*8a50*/  IADD3 R2, P1, R24, UR4, RZ ;  /* 0x0000000418027c10 */ /* 0x002fe4000ff3e0ff */
[----:B------:R-:W-:-:S02]  /*8a60*/  ISETP.NE.AND.EX P0, PT, RZ, UR7, PT, P0 ;  /* 0x00000007ff007c0c */ /* 0x000fc4000bf05300 */
[----:B------:R-:W-:Y:S01]  /*8a70*/  IADD3.X R3, R25, UR5, RZ, P1, !PT ;  /* 0x0000000519037c10 */ /* 0x000fe20008ffe4ff */
[----:B------:R-:W-:-:S04]  /*8a80*/  ULDC.64 UR4, c[0x0][0x418] ;  /* 0x0001060000047ab9 */ /* 0x000fc80000000a00 */
[----:B------:R-:W-:Y:S01]  /*8a90*/  @P2 LOP3.LUT R22, R22, 0x20, RZ, 0xfc, !PT ;  /* 0x0000002016162812 */ /* 0x000fe200078efcff */
[----:B------:R-:W3:Y:S05]  /*8aa0*/  @P2 LDG.E R0, desc[UR36][R2.64] ;  /* 0x0000002402002981 */ /* 0x000eea000c1e1900 */
[----:B------:R-:W-:-:S04]  /*8ab0*/  @P0 IADD3 R4, P1, R24, UR6, RZ ;  /* 0x0000000618040c10 */ /* 0x000fc8000ff3e0ff */
[----:B------:R-:W-:-:S05]  /*8ac0*/  @P0 IADD3.X R5, R25, UR7, RZ, P1, !PT ;  /* 0x0000000719050c10 */ /* 0x000fca0008ffe4ff */
[----:B------:R-:W4:Y:S01]  /*8ad0*/  @P0 LDG.E R4, desc[UR36][R4.64] ;  /* 0x0000002404040981 */ /* 0x000f22000c1e1900 */
[----:B------:R-:W-:-:S03]  /*8ae0*/  UISETP.NE.U32.AND UP0, UPT, UR4, URZ, UPT ;  /* 0x0000003f0400728c */ /* 0x000fc6000bf05070 */
[----:B------:R-:W-:Y:S01]  /*8af0*/  ULDC UR4, c[0x0][0x424] ;  /* 0x0001090000047ab9 */ /* 0x000fe20000000800 */
[----:B------:R-:W-:-:S03]  /*8b00*/  UISETP.NE.AND.EX UP0, UPT, UR5, URZ, UPT, UP0 ;  /* 0x0000003f0500728c */ /* 0x000fc6000bf05300 */
[----:B------:R-:W-:Y:S01]  /*8b10*/  ULDC UR5, c[0x0][0x2f0] ;  /* 0x0000bc0000057ab9 */ /* 0x000fe20000000800 */
[----:B------:R-:W-:-:S04]  /*8b20*/  USEL UR4, UR4, 0x1, UP0 ;  /* 0x0000000104047887 */ /* 0x000fc80008000000 */
[----:B------:R-:W-:Y:S01]  /*8b30*/  UIMAD UR4, UR4, UR5, URZ ;  /* 0x00000005040472a4 */ /* 0x000fe2000f8e023f */
[----:B---3--:R0:W-:Y:S04]  /*8b40*/  STL [R1], R0 ;  /* 0x0000000001007387 */ /* 0x0081e80000100800 */
[----:B--2---:R1:W-:Y:S01]  /*8b50*/  STL [R1+0x10], R6 ;  /* 0x0000100601007387 */ /* 0x0043e20000100800 */
[----:B0-----:R-:W-:-:S03]  /*8b60*/  IMAD.U32 R0, RZ, RZ, UR4 ;  /* 0x00000004ff007e24 */ /* 0x001fc6000f8e00ff */
[----:B----4-:R1:W-:Y:S01]  /*8b70*/  @P0 STL [R1+0x28], R4 ;  /* 0x0000280401000387 */ /* 0x0103e20000100800 */
[----:B------:R-:W-:Y:S05]  /*8b80*/  @P0 BRA `(.L_x_213) ;  /* 0x0000000000200947 */ /* 0x000fea0003800000 */
[----:B------:R-:W-:Y:S02]  /*8b90*/  ULDC UR4, c[0x0][0x288] ;  /* 0x0000a20000047ab9 */ /* 0x000fe40000000800 */
[----:B-1----:R-:W-:-:S05]  /*8ba0*/  IMAD.U32 R4, RZ, RZ, UR4 ;  /* 0x00000004ff047e24 */ /* 0x002fca000f8e00ff */
[----:B------:R0:W-:Y:S01]  /*8bb0*/  STL [R1+0x28], R4 ;  /* 0x0000280401007387 */ /* 0x0001e20000100800 */
[----:B------:R-:W-:Y:S05]  /*8bc0*/  @!P2 BRA `(.L_x_213) ;  /* 0x000000000010a947 */ /* 0x000fea0003800000 */
[----:B0-----:R-:W2:Y:S04]  /*8bd0*/  LDG.E R4, desc[UR36][R2.64] ;  /* 0x0000002402047981 */ /* 0x001ea8000c1e1900 */
[----:B------:R-:W2:Y:S02]  /*8be0*/  LDG.E R2, desc[UR36][R2.64+0x4] ;  /* 0x0000042402027981 */ /* 0x000ea4000c1e1900 */
[----:B--2---:R-:W-:-:S05]  /*8bf0*/  IMAD.IADD R2, R2, 0x1, -R4 ;  /* 0x0000000102027824 */ /* 0x004fca00078e0a04 */
[----:B------:R2:W-:Y:S02]  /*8c00*/  STL [R1+0x28], R2 ;  /* 0x0000280201007387 */ /* 0x0005e40000100800 */
.L_x_213:
[----:B01----:R-:W-:Y:S01]  /*8c10*/  IMAD.MOV.U32 R4, RZ, RZ, R28 ;  /* 0x000000ffff047224 */ /* 0x003fe200078e001c */
[----:B------:R-:W-:Y:S02]  /*8c20*/  ULDC.64 UR4, c[0x0][0xa20] ;  /* 0x0002880000047ab9 */ /* 0x000fe40000000a00 */
[----:B------:R-:W-:Y:S02]  /*8c30*/  ISETP.NE.U32.AND P0, PT, RZ, UR4, PT ;  /* 0x00000004ff007c0c */ /* 0x000fe4000bf05070 */
[----:B------:R0:W-:Y:S02]  /*8c40*/  STL [R1+0x8], R4 ;  /* 0x0000080401007387 */ /* 0x0001e40000100800 */
[----:B------:R-:W-:-:S13]  /*8c50*/  ISETP.NE.AND.EX P0, PT, RZ, UR5, PT, P0 ;  /* 0x00000005ff007c0c */ /* 0x000fda000bf05300 */
[----:B0-----:R-:W-:Y:S05]  /*8c60*/  @!P0 BRA `(.L_x_214) ;  /* 0x0000000000108947 */ /* 0x001fea0003800000 */
[----:B--2---:R-:W-:-:S04]  /*8c70*/  IADD3 R2, P0, R24, UR4, RZ ;  /* 0x0000000418027c10 */ /* 0x004fc8000ff1e0ff */
[----:B------:R-:W-:-:S05]  /*8c80*/  IADD3.X R3, R25, UR5, RZ, P0, !PT ;  /* 0x0000000519037c10 */ /* 0x000fca00087fe4ff */
[----:B------:R0:W5:Y:S01]  /*8c90*/  LDG.E R0, desc[UR36][R2.64] ;  /* 0x0000002402007981 */ /* 0x000162000c1e1900 */
[----:B------:R-:W-:Y:S05]  /*8ca0*/  BRA `(.L_x_215) ;  /* 0x0000000000247947 */ /* 0x000fea0003800000 */
.L_x_214:
[----:B------:R-:W-:Y:S02]  /*8cb0*/  ULDC.64 UR4, c[0x0][0xa08] ;  /* 0x0002820000047ab9 */ /* 0x000fe40000000a00 */
[----:B------:R-:W-:-:S04]  /*8cc0*/  ISETP.NE.U32.AND P0, PT, RZ, UR4, PT ;  /* 0x00000004ff007c0c */ /* 0x000fc8000bf05070 */
[----:B------:R-:W-:-:S13]  /*8cd0*/  ISETP.NE.AND.EX P0, PT, RZ, UR5, PT, P0 ;  /* 0x00000005ff007c0c */ /* 0x000fda000bf05300 */
[----:B------:R-:W-:Y:S05]  /*8ce0*/  @!P0 BRA `(.L_x_215) ;  /* 0x0000000000148947 */ /* 0x000fea0003800000 */
[----:B--2---:R-:W0:Y:S02]  /*8cf0*/  LDC.64 R2, c[0x0][0xa08] ;  /* 0x00028200ff027b82 */ /* 0x004e240000000a00 */
[----:B0-----:R-:W-:-:S05]  /*8d00*/  IMAD.WIDE R2, R4, 0x4, R2 ;  /* 0x0000000404027825 */ /* 0x001fca00078e0202 */
[----:B------:R-:W2:Y:S04]  /*8d10*/  LDG.E R0, desc[UR36][R2.64] ;  /* 0x0000002402007981 */ /* 0x000ea8000c1e1900 */
[----:B------:R-:W2:Y:S02]  /*8d20*/  LDG.E R2, desc[UR36][R2.64+0x4] ;  /* 0x0000042402027981 */ /* 0x000ea4000c1e1900 */
[----:B--2---:R-:W-:-:S07]  /*8d30*/  IADD3 R0, -R0, R2, RZ ;  /* 0x0000000200007210 */ /* 0x004fce0007ffe1ff */
.L_x_215:
[----:B0-2--5:R-:W-:Y:S01]  /*8d40*/  IMAD.IADD R2, R0, 0x1, -R6 ;  /* 0x0000000100027824 */ /* 0x025fe200078e0a06 */
[----:B------:R-:W-:Y:S03]  /*8d50*/  BSSY B7, `(.L_x_216) ;  /* 0x000035e000077945 */ /* 0x000fe60003800000 */
[C---:B------:R-:W-:Y:S01]  /*8d60*/  VIADD R0, R2.reuse, 0x7f ;  /* 0x0000007f02007836 */ /* 0x040fe20000000000 */
[----:B------:R0:W-:Y:S01]  /*8d70*/  STL [R1+0xc], R2 ;  /* 0x00000c0201007387 */ /* 0x0001e20000100800 */
[----:B------:R-:W-:-:S03]  /*8d80*/  ISETP.GT.AND P0, PT, R2, RZ, PT ;  /* 0x000000ff0200720c */ /* 0x000fc60003f04270 */
[----:B0-----:R-:W-:-:S04]  /*8d90*/  SHF.R.S32.HI R2, RZ, 0x1f, R0 ;  /* 0x0000001fff027819 */ /* 0x001fc80000011400 */
[----:B------:R-:W-:-:S05]  /*8da0*/  LEA.HI R0, R2, R0, RZ, 0x7 ;  /* 0x0000000002007211 */ /* 0x000fca00078f38ff */
[----:B------:R0:W-:Y:S01]  /*8db0*/  STL [R1+0x34], R0 ;  /* 0x0000340001007387 */ /* 0x0001e20000100800 */
[----:B------:R-:W-:Y:S05]  /*8dc0*/  @P0 BRA `(.L_x_217) ;  /* 0x0000000000440947 */ /* 0x000fea0003800000 */
[----:B------:R-:W1:Y:S02]  /*8dd0*/  S2R R3, SR_TID.X ;  /* 0x0000000000037919 */ /* 0x000e640000002100 */
[----:B-1----:R-:W-:-:S04]  /*8de0*/  LOP3.LUT R3, R3, 0x7f, RZ, 0xc0, !PT ;  /* 0x0000007f03037812 */ /* 0x002fc800078ec0ff */
[----:B------:R-:W-:-:S13]  /*8df0*/  ISETP.NE.AND P0, PT, R3, RZ, PT ;  /* 0x000000ff0300720c */ /* 0x000fda0003f05270 */
[----:B------:R-:W-:Y:S05]  /*8e00*/  @P0 BRA `(.L_x_218) ;  /* 0x0000003400480947 */ /* 0x000fea0003800000 */
[----:B------:R-:W1:Y:S01]  /*8e10*/  S2R R5, SR_LANEID ;  /* 0x0000000000057919 */ /* 0x000e620000000000 */
[----:B------:R-:W-:Y:S01]  /*8e20*/  VOTEU.ANY UR4, UPT, PT ;  /* 0x0000000000047886 */ /* 0x000fe200038e0100 */
[----:B------:R-:W2:Y:S01]  /*8e30*/  LDC.64 R2, c[0x0][0xc60] ;  /* 0x00031800ff027b82 */ /* 0x000ea20000000a00 */
[----:B0-----:R-:W1:Y:S02]  /*8e40*/  FLO.U32 R0, UR4 ;  /* 0x0000000400007d00 */ /* 0x001e6400080e0000 */
[----:B-1----:R-:W-:-:S06]  /*8e50*/  ISETP.EQ.U32.AND P0, PT, R0, R5, PT ;  /* 0x000000050000720c */ /* 0x002fcc0003f02070 */
[----:B------:R-:W2:Y:S07]  /*8e60*/  POPC R5, UR4 ;  /* 0x0000000400057d09 */ /* 0x000eae0008000000 */
[----:B--2---:R-:W2:Y:S01]  /*8e70*/  @P0 ATOMG.E.ADD.STRONG.GPU PT, R3, desc[UR36][R2.64], R5 ;  /* 0x00000005020309a8 */ /* 0x004ea200081ee1e4 */
[----:B------:R-:W0:Y:S02]  /*8e80*/  S2R R4, SR_LTMASK ;  /* 0x0000000000047919 */ /* 0x000e240000003900 */
[----:B0-----:R-:W-:-:S04]  /*8e90*/  LOP3.LUT R4, R4, UR4, RZ, 0xc0, !PT ;  /* 0x0000000404047c12 */ /* 0x001fc8000f8ec0ff */
[----:B------:R-:W0:Y:S01]  /*8ea0*/  POPC R7, R4 ;  /* 0x0000000400077309 */ /* 0x000e220000000000 */
[----:B--2---:R-:W0:Y:S02]  /*8eb0*/  SHFL.IDX PT, R0, R3, R0, 0x1f ;  /* 0x00001f0003007589 */ /* 0x004e2400000e0000 */
[----:B0-----:R-:W-:Y:S01]  /*8ec0*/  IADD3 R16, R0, UR38, R7 ;  /* 0x0000002600107c10 */ /* 0x001fe2000fffe007 */
[----:B------:R-:W-:Y:S06]  /*8ed0*/  BRA `(.L_x_218) ;  /* 0x0000003400147947 */ /* 0x000fec0003800000 */
.L_x_217:
[----:B0-----:R-:W-:Y:S01]  /*8ee0*/  VIADD R0, R23, 0x15400 ;  /* 0x0001540017007836 */ /* 0x001fe20000000000 */
[----:B------:R-:W-:Y:S04]  /*8ef0*/  BSSY B6, `(.L_x_219) ;  /* 0x0000013000067945 */ /* 0x000fe80003800000 */
[----:B------:R-:W-:-:S13]  /*8f00*/  LOP3.LUT P0, RZ, R0, 0x1bf, RZ, 0xc0, !PT ;  /* 0x000001bf00ff7812 */ /* 0x000fda000780c0ff */
[----:B------:R-:W-:Y:S05]  /*8f10*/  @!P0 BRA `(.L_x_220) ;  /* 0x0000000000408947 */ /* 0x000fea0003800000 */
[----:B------:R-:W-:Y:S01]  /*8f20*/  MOV R2, 0x0 ;  /* 0x0000000000027802 */ /* 0x000fe20000000f00 */
[----:B------:R-:W-:Y:S01]  /*8f30*/  ULDC.64 UR6, c[0x4][0x88] ;  /* 0x0100220000067ab9 */ /* 0x000fe20000000a00 */
[----:B------:R-:W-:Y:S01]  /*8f40*/  ULDC.64 UR8, c[0x4][0x90] ;  /* 0x0100240000087ab9 */ /* 0x000fe20000000a00 */
[----:B------:R-:W-:Y:S01]  /*8f50*/  ULDC.64 UR4, c[0x4][0x8] ;  /* 0x0100020000047ab9 */ /* 0x000fe20000000a00 */
[----:B------:R-:W-:Y:S01]  /*8f60*/  IMAD.U32 R4, RZ, RZ, UR6 ;  /* 0x00000006ff047e24 */ /* 0x000fe2000f8e00ff */
[----:B------:R-:W-:Y:S01]  /*8f70*/  MOV R8, 0x70 ;  /* 0x0000007000087802 */ /* 0x000fe20000000f00 */
[----:B------:R-:W0:Y:S01]  /*8f80*/  LDC.64 R2, c[0x4][R2] ;  /* 0x0100000002027b82 */ /* 0x000e220000000a00 */
        /* <DEDUP_REMOVED lines=8> */
[----:B0-----:R-:W-:Y:S05]  /*9010*/  CALL.ABS.NOINC R2 ;  /* 0x0000000002007343 */ /* 0x001fea0003c00000 */
.L_x_220:
[----:B------:R-:W-:Y:S05]  /*9020*/  BSYNC B6 ;  /* 0x0000000000067941 */ /* 0x000fea0003800000 */
.L_x_219:
[----:B------:R-:W-:Y:S01]  /*9030*/  VIADD R0, R23, 0x400 ;  /* 0x0000040017007836 */ /* 0x000fe20000000000 */
[----:B------:R-:W-:Y:S04]  /*9040*/  BSSY B6, `(.L_x_221) ;  /* 0x0000022000067945 */ /* 0x000fe80003800000 */
[----:B------:R-:W-:-:S13]  /*9050*/  LOP3.LUT P0, RZ, R0, 0x1bf, RZ, 0xc0, !PT ;  /* 0x000001bf00ff7812 */ /* 0x000fda000780c0ff */
[----:B------:R-:W-:Y:S05]  /*9060*/  @!P0 BRA `(.L_x_222) ;  /* 0x00000000007c8947 */ /* 0x000fea0003800000 */
[----:B------:R-:W-:Y:S01]  /*9070*/  MOV R27, 0x0 ;  /* 0x00000000001b7802 */ /* 0x000fe20000000f00 */
[----:B------:R-:W-:Y:S01]  /*9080*/  ULDC.64 UR6, c[0x4][0x88] ;  /* 0x0100220000067ab9 */ /* 0x000fe20000000a00 */
[----:B------:R-:W-:Y:S01]  /*9090*/  ULDC.64 UR8, c[0x4][0x90] ;  /* 0x0100240000087ab9 */ /* 0x000fe20000000a00 */
[----:B------:R-:W-:Y:S01]  /*90a0*/  ULDC.64 UR4, c[0x4][0x10] ;  /* 0x0100040000047ab9 */ /* 0x000fe20000000a00 */
[----:B------:R0:W1:Y:S01]  /*90b0*/  LDC.64 R2, c[0x4][R27] ;  /* 0x010000001b027b82 */ /* 0x0000620000000a00 */
[----:B------:R-:W-:Y:S01]  /*90c0*/  IMAD.U32 R4, RZ, RZ, UR6 ;  /* 0x00000006ff047e24 */ /* 0x000fe2000f8e00ff */
[----:B------:R-:W-:Y:S01]  /*90d0*/  MOV R8, 0x70 ;  /* 0x0000007000087802 */ /* 0x000fe20000000f00 */
[----:B------:R-:W-:Y:S02]  /*90e0*/  IMAD.U32 R5, RZ, RZ, UR7 ;  /* 0x00000007ff057e24 */ /* 0x000fe4000f8e00ff */
[----:B------:R-:W-:Y:S02]  /*90f0*/  IMAD.U32 R6, RZ, RZ, UR8 ;  /* 0x00000008ff067e24 */ /* 0x000fe4000f8e00ff */
[----:B------:R-:W-:-:S02]  /*9100*/  IMAD.U32 R7, RZ, RZ, UR9 ;  /* 0x00000009ff077e24 */ /* 0x000fc4000f8e00ff */
[----:B------:R-:W-:Y:S02]  /*9110*/  IMAD.U32 R10, RZ, RZ, UR4 ;  /* 0x00000004ff0a7e24 */ /* 0x000fe4000f8e00ff */
[----:B------:R-:W-:Y:S02]  /*9120*/  IMAD.U32 R11, RZ, RZ, UR5 ;  /* 0x00000005ff0b7e24 */ /* 0x000fe4000f8e00ff */
[----:B------:R-:W-:Y:S02]  /*9130*/  IMAD.MOV.U32 R12, RZ, RZ, 0x1 ;  /* 0x00000001ff0c7424 */ /* 0x000fe400078e00ff */
[----:B0-----:R-:W-:-:S07]  /*9140*/  IMAD.MOV.U32 R13, RZ, RZ, RZ ;  /* 0x000000ffff0d7224 */ /* 0x001fce00078e00ff */
[----:B------:R-:W-:-:S07]  /*9150*/  LEPC R20, `(.L_x_223) ;  /* 0x000000001014794e */ /* 0x000fce0000000000 */
[----:B-1----:R-:W-:Y:S05]  /*9160*/  CALL.ABS.NOINC R2 ;  /* 0x0000000002007343 */ /* 0x002fea0003c00000 */
.L_x_223:
[----:B------:R0:W1:Y:S01]  /*9170*/  LDC.64 R2, c[0x4][R27] ;  /* 0x010000001b027b82 */ /* 0x0000620000000a00 */
[----:B------:R-:W-:Y:S01]  /*9180*/  ULDC.64 UR6, c[0x4][0x88] ;  /* 0x0100220000067ab9 */ /* 0x000fe20000000a00 */
[----:B------:R-:W-:Y:S01]  /*9190*/  ULDC.64 UR8, c[0x4][0x90] ;  /* 0x0100240000087ab9 */ /* 0x000fe20000000a00 */
[----:B------:R-:W-:Y:S01]  /*91a0*/  ULDC.64 UR4, c[0x4][0x18] ;  /* 0x0100060000047ab9 */ /* 0x000fe20000000a00 */
        /* <DEDUP_REMOVED lines=11> */
.L_x_222:
[----:B------:R-:W-:Y:S05]  /*9260*/  BSYNC B6 ;  /* 0x0000000000067941 */ /* 0x000fea0003800000 */
.L_x_221:
[----:B------:R0:W2:Y:S01]  /*9270*/  LDL R20, [R1+0x8] ;  /* 0x0000080001147983 */ /* 0x0000a20000100800 */
[----:B------:R-:W-:Y:S01]  /*9280*/  ULDC.64 UR4, c[0x0][0x9f8] ;  /* 0x00027e0000047ab9 */ /* 0x000fe20000000a00 */
[----:B------:R-:W1:Y:S01]  /*9290*/  LDC R7, c[0x0][0x430] ;  /* 0x00010c00ff077b82 */ /* 0x000e620000000800 */
[----:B------:R-:W-:Y:S01]  /*92a0*/  ISETP.NE.U32.AND P0, PT, RZ, UR4, PT ;  /* 0x00000004ff007c0c */ /* 0x000fe2000bf05070 */
[----:B------:R-:W3:Y:S03]  /*92b0*/  LDL R27, [R1+0x34] ;  /* 0x00003400011b7983 */ /* 0x000ee60000100800 */
[----:B------:R-:W-:Y:S01]  /*92c0*/  ISETP.NE.AND.EX P0, PT, RZ, UR5, PT, P0 ;  /* 0x00000005ff007c0c */ /* 0x000fe2000bf05300 */
[----:B------:R-:W4:Y:S04]  /*92d0*/  LDL R21, [R1+0xc] ;  /* 0x00000c0001157983 */ /* 0x000f280000100800 */
[----:B------:R-:W4:Y:S04]  /*92e0*/  LDL R2, [R1+0x10] ;  /* 0x0000100001027983 */ /* 0x000f280000100800 */
[----:B------:R-:W4:Y:S04]  /*92f0*/  LDL R10, [R1+0x38] ;  /* 0x00003800010a7983 */ /* 0x000f280000100800 */
[----:B------:R-:W-:Y:S01]  /*9300*/  @P0 IADD3 R24, P1, R24, UR4, RZ ;  /* 0x0000000418180c10 */ /* 0x000fe2000ff3e0ff */
[----:B------:R-:W0:Y:S01]  /*9310*/  S2R R3, SR_TID.X ;  /* 0x0000000000037919 */ /* 0x000e220000002100 */
[----:B------:R-:W3:Y:S02]  /*9320*/  S2R R0, SR_TID.X ;  /* 0x0000000000007919 */ /* 0x000ee40000002100 */
[----:B------:R-:W-:Y:S01]  /*9330*/  @P0 IADD3.X R25, R25, UR5, RZ, P1, !PT ;  /* 0x0000000519190c10 */ /* 0x000fe20008ffe4ff */
[----:B------:R-:W-:-:S04]  /*9340*/  ULDC UR4, c[0x0][0x2f4] ;  /* 0x0000bd0000047ab9 */ /* 0x000fc80000000800 */
[----:B--2---:R-:W2:Y:S01]  /*9350*/  @P0 LDG.E R20, desc[UR36][R24.64] ;  /* 0x0000002418140981 */ /* 0x004ea2000c1e1900 */
[----:B-1----:R-:W-:Y:S01]  /*9360*/  ISETP.NE.AND P2, PT, R7, 0x1, PT ;  /* 0x000000010700780c */ /* 0x002fe20003f45270 */
[----:B0-----:R-:W-:Y:S01]  /*9370*/  IMAD.SHL.U32 R3, R3, 0x20, RZ ;  /* 0x0000002003037824 */ /* 0x001fe200078e00ff */
[----:B---3--:R-:W-:Y:S02]  /*9380*/  LEA.HI.SX32 R27, R27, 0xffffffff, 0x19 ;  /* 0xffffffff1b1b7811 */ /* 0x008fe400078fcaff */
[----:B------:R-:W-:Y:S02]  /*9390*/  LOP3.LUT R0, R0, 0x7f, RZ, 0xc0, !PT ;  /* 0x0000007f00007812 */ /* 0x000fe400078ec0ff */
[----:B------:R-:W-:Y:S01]  /*93a0*/  LOP3.LUT R3, R3, 0x60, RZ, 0xc0, !PT ;  /* 0x0000006003037812 */ /* 0x000fe200078ec0ff */
[----:B------:R-:W-:Y:S01]  /*93b0*/  IMAD.SHL.U32 R8, R27, 0x80, RZ ;  /* 0x000000801b087824 */ /* 0x000fe200078e00ff */
[----:B------:R-:W-:-:S04]  /*93c0*/  SHF.R.U32.HI R0, RZ, 0x2, R0 ;  /* 0x00000002ff007819 */ /* 0x000fc80000011600 */
[----:B------:R-:W-:Y:S01]  /*93d0*/  LOP3.LUT R4, R8, R0, R3, 0xfe, !PT ;  /* 0x0000000008047212 */ /* 0x000fe200078efe03 */
[----:B------:R-:W0:Y:S08]  /*93e0*/  @P2 LDC R5, c[0x0][0x434] ;  /* 0x00010d00ff052b82 */ /* 0x000e300000000800 */
[----:B------:R-:W1:Y:S01]  /*93f0*/  @P2 LDC R0, c[0x0][0x438] ;  /* 0x00010e00ff002b82 */ /* 0x000e620000000800 */
[----:B------:R-:W3:Y:S01]  /*9400*/  S2R R9, SR_TID.X ;  /* 0x0000000000097919 */ /* 0x000ee20000002100 */
[----:B------:R-:W-:-:S04]  /*9410*/  LOP3.LUT R22, R22, 0xffffffef, RZ, 0xc0, !PT ;  /* 0xffffffef16167812 */ /* 0x000fc800078ec0ff */
[----:B------:R-:W-:-:S04]  /*9420*/  @P2 LOP3.LUT R22, R22, 0x10, RZ, 0xfc, !PT ;  /* 0x0000001016162812 */ /* 0x000fc800078efcff */
[----:B------:R-:W-:Y:S01]  /*9430*/  LOP3.LUT R22, R22, 0xfffffff7, RZ, 0xc0, !PT ;  /* 0xfffffff716167812 */ /* 0x000fe200078ec0ff */
[----:B---3--:R-:W-:-:S05]  /*9440*/  IMAD.SHL.U32 R9, R9, 0x8, RZ ;  /* 0x0000000809097824 */ /* 0x008fca00078e00ff */
[----:B------:R-:W-:Y:S01]  /*9450*/  LOP3.LUT R9, R9, 0x18, RZ, 0xc0, !PT ;  /* 0x0000001809097812 */ /* 0x000fe200078ec0ff */
[----:B------:R-:W-:Y:S01]  /*9460*/  UMOV UR5, 0xffffffff ;  /* 0xffffffff00057882 */ /* 0x000fe20000000000 */
[----:B--2---:R2:W-:Y:S01]  /*9470*/  @P0 STL [R1+0x8], R20 ;  /* 0x0000081401000387 */ /* 0x0045e20000100800 */
[C---:B----4-:R-:W-:Y:S01]  /*9480*/  ISETP.GE.AND P0, PT, R4.reuse, R21, PT ;  /* 0x000000150400720c */ /* 0x050fe20003f06270 */
[----:B------:R-:W-:-:S04]  /*9490*/  IMAD.IADD R4, R4, 0x1, R2 ;  /* 0x0000000104047824 */ /* 0x000fc800078e0202 */
[----:B0-----:R-:W-:-:S08]  /*94a0*/  @P2 IMAD.HI.U32 R5, R4, R5, RZ ;  /* 0x0000000504052227 */ /* 0x001fd000078e00ff */
[----:B------:R-:W0:Y:S01]  /*94b0*/  @!P0 LDC.64 R2, c[0x0][0x428] ;  /* 0x00010a00ff028b82 */ /* 0x000e220000000a00 */
[----:B------:R-:W-:Y:S01]  /*94c0*/  IMAD.MOV.U32 R6, RZ, RZ, R4 ;  /* 0x000000ffff067224 */ /* 0x000fe200078e0004 */
[----:B-1----:R-:W-:Y:S02]  /*94d0*/  @P2 SHF.R.U32.HI R6, RZ, R0, R5 ;  /* 0x00000000ff062219 */ /* 0x002fe40000011605 */
[----:B------:R-:W-:-:S03]  /*94e0*/  SHF.R.S32.HI R5, RZ, 0x1f, R20 ;  /* 0x0000001fff057819 */ /* 0x000fc60000011414 */
[----:B------:R-:W-:-:S04]  /*94f0*/  IMAD.MOV R0, RZ, RZ, -R6 ;  /* 0x000000ffff007224 */ /* 0x000fc800078e0a06 */
[----:B------:R-:W-:Y:S01]  /*9500*/  IMAD R4, R7, R0, R4 ;  /* 0x0000000007047224 */ /* 0x000fe200078e0204 */
[--C-:B------:R-:W-:Y:S01]  /*9510*/  @!P0 SHF.R.S32.HI R7, RZ, 0x1f, R6.reuse ;  /* 0x0000001fff078819 */ /* 0x100fe20000011406 */
[-C--:B0-----:R-:W-:Y:S02]  /*9520*/  @!P0 IMAD R0, R5, R2.reuse, RZ ;  /* 0x0000000205008224 */ /* 0x081fe400078e02ff */
[----:B------:R-:W-:-:S04]  /*9530*/  @!P0 IMAD.WIDE.U32 R6, R20, R2, R6 ;  /* 0x0000000214068225 */ /* 0x000fc800078e0006 */
[----:B------:R-:W-:Y:S02]  /*9540*/  @!P0 IMAD R0, R20, R3, R0 ;  /* 0x0000000314008224 */ /* 0x000fe400078e0200 */
[----:B------:R-:W0:Y:S02]  /*9550*/  @!P0 LDC.64 R2, c[0x0][0x418] ;  /* 0x00010600ff028b82 */ /* 0x000e240000000a00 */
[----:B------:R-:W-:Y:S01]  /*9560*/  @!P0 IMAD.IADD R0, R7, 0x1, R0 ;  /* 0x0000000107008824 */ /* 0x000fe200078e0200 */
[----:B------:R-:W-:Y:S02]  /*9570*/  ISETP.NE.AND P2, PT, R10, 0x3, PT ;  /* 0x000000030a00780c */ /* 0x000fe40003f45270 */
[----:B0-----:R-:W-:-:S04]  /*9580*/  @!P0 LEA R2, P1, R6, R2, 0x2 ;  /* 0x0000000206028211 */ /* 0x001fc800078210ff */
[----:B------:R-:W-:Y:S01]  /*9590*/  @!P0 LEA.HI.X R3, R6, R3, R0, 0x2, P1 ;  /* 0x0000000306038211 */ /* 0x000fe200008f1400 */
[----:B------:R-:W-:-:S06]  /*95a0*/  IMAD.MOV.U32 R0, RZ, RZ, RZ ;  /* 0x000000ffff007224 */ /* 0x000fcc00078e00ff */
[----:B------:R2:W5:Y:S01]  /*95b0*/  @!P0 LDG.E R0, desc[UR36][R2.64] ;  /* 0x0000002402008981 */ /* 0x000562000c1e1900 */
[C---:B------:R-:W-:Y:S02]  /*95c0*/  ISETP.GE.AND P0, PT, R9.reuse, UR4, PT ;  /* 0x0000000409007c0c */ /* 0x040fe4000bf06270 */
[----:B------:R-:W-:Y:S01]  /*95d0*/  @P2 LOP3.LUT R22, R22, 0x8, RZ, 0xfc, !PT ;  /* 0x0000000816162812 */ /* 0x000fe200078efcff */
[----:B------:R2:W-:Y:S01]  /*95e0*/  STL [R1+0x14], R5 ;  /* 0x0000140501007387 */ /* 0x0005e20000100800 */
[C---:B------:R-:W-:Y:S02]  /*95f0*/  LOP3.LUT R10, R9.reuse, 0x20, RZ, 0xfc, !PT ;  /* 0x00000020090a7812 */ /* 0x040fe400078efcff */
[----:B------:R-:W-:Y:S02]  /*9600*/  LOP3.LUT R22, R22, 0xfffffffb, RZ, 0xc0, !PT ;  /* 0xfffffffb16167812 */ /* 0x000fe400078ec0ff */
[----:B------:R-:W-:Y:S02]  /*9610*/  LOP3.LUT R9, R9, 0x40, RZ, 0xfc, !PT ;  /* 0x0000004009097812 */ /* 0x000fe400078efcff */
[----:B------:R-:W-:-:S03]  /*9620*/  ISETP.GE.AND P1, PT, R10, UR4, PT ;  /* 0x000000040a007c0c */ /* 0x000fc6000bf26270 */
[----:B------:R-:W-:Y:S02]  /*9630*/  @P0 LOP3.LUT R22, R22, 0x4, RZ, 0xfc, !PT ;  /* 0x0000000416160812 */ /* 0x000fe400078efcff */
[----:B------:R-:W-:Y:S02]  /*9640*/  ISETP.GE.AND P0, PT, R9, UR4, PT ;  /* 0x0000000409007c0c */ /* 0x000fe4000bf06270 */
[----:B------:R-:W-:-:S04]  /*9650*/  LOP3.LUT R22, R22, 0xfffffffe, RZ, 0xc0, !PT ;  /* 0xfffffffe16167812 */ /* 0x000fc800078ec0ff */
[----:B------:R-:W-:-:S04]  /*9660*/  LOP3.LUT R22, R22, 0xfffffffd, RZ, 0xc0, !PT ;  /* 0xfffffffd16167812 */ /* 0x000fc800078ec0ff */
[----:B------:R-:W-:-:S04]  /*9670*/  @P1 LOP3.LUT R22, R22, 0x2, RZ, 0xfc, !PT ;  /* 0x0000000216161812 */ /* 0x000fc800078efcff */
[----:B------:R-:W-:Y:S01]  /*9680*/  @P0 LOP3.LUT R22, R22, 0x1, RZ, 0xfc, !PT ;  /* 0x0000000116160812 */ /* 0x000fe200078efcff */
[----:B--2---:R-:W-:Y:S06]  /*9690*/  BRA.DIV UR5, `(.L_x_224) ;  /* 0x0000003e05007947 */ /* 0x004fec000b800000 */
.L_x_290:
[----:B------:R-:W-:-:S05]  /*96a0*/  SHF.R.S32.HI R9, RZ, 0x1f, R18 ;  /* 0x0000001fff097819 */ /* 0x000fca0000011412 */
[----:B------:R0:W-:Y:S01]  /*96b0*/  STL [R1+0x4], R9 ;  /* 0x0000040901007387 */ /* 0x0001e20000100800 */
[----:B------:R-:W-:Y:S05]  /*96c0*/  @!P2 BRA `(.L_x_225) ;  /* 0x000000000004a947 */ /* 0x000fea0003800000 */
[----:B------:R-:W-:Y:S01]  /*96d0*/  BPT.TRAP 0x1 ;  /* 0x000000040000795c */ /* 0x000fe20000300000 */
.L_x_225:
[----:B------:R-:W-:Y:S01]  /*96e0*/  SHF.R.S32.HI R5, RZ, 0x1f, R4 ;  /* 0x0000001fff057819 */ /* 0x000fe20000011404 */
[----:B------:R-:W-:Y:S01]  /*96f0*/  ULDC.64 UR4, c[0x0][0x328] ;  /* 0x0000ca0000047ab9 */ /* 0x000fe20000000a00 */
[----:B------:R-:W-:Y:S01]  /*9700*/  BSSY B0, `(.L_x_226) ;  /* 0x0000017000007945 */ /* 0x000fe20003800000 */
[----:B------:R-:W-:-:S04]  /*9710*/  IMAD.WIDE.U32 R2, R4, UR4, RZ ;  /* 0x0000000404027c25 */ /* 0x000fc8000f8e00ff */
[----:B------:R-:W-:-:S04]  /*9720*/  IMAD R6, R5, UR4, RZ ;  /* 0x0000000405067c24 */ /* 0x000fc8000f8e02ff */
[----:B------:R-:W-:Y:S01]  /*9730*/  IMAD R6, R4, UR5, R6 ;  /* 0x0000000504067c24 */ /* 0x000fe2000f8e0206 */
[----:B------:R-:W-:-:S04]  /*9740*/  ULDC.64 UR4, c[0x0][0x338] ;  /* 0x0000ce0000047ab9 */ /* 0x000fc80000000a00 */
[----:B------:R-:W-:Y:S02]  /*9750*/  IADD3 R3, R3, R6, RZ ;  /* 0x0000000603037210 */ /* 0x000fe40007ffe0ff */
        /* <DEDUP_REMOVED lines=11> */
[----:B------:R-:W-:Y:S01]  /*9810*/  IMAD.IADD R25, R3, 0x1, R7 ;  /* 0x0000000103197824 */ /* 0x000fe200078e0207 */
[----:B------:R-:W-:-:S04]  /*9820*/  SHF.L.U32 R3, R29, 0x1f, RZ ;  /* 0x0000001f1d037819 */ /* 0x000fc800000006ff */
[----:B------:R-:W-:Y:S01]  /*9830*/  LEA.HI.X R25, R2, UR5, R25, 0x1, P0 ;  /* 0x0000000502197c11 */ /* 0x000fe200080f0c19 */
[----:B------:R-:W-:-:S05]  /*9840*/  IMAD R2, R26, 0x8, R23 ;  /* 0x000000081a027824 */ /* 0x000fca00078e0217 */
[----:B------:R-:W1:Y:S02]  /*9850*/  SYNCS.PHASECHK.TRANS64.TRYWAIT P0, [R2+URZ+0x2d840], R3 ;  /* 0x02d84003020075a7 */ /* 0x000e64000800017f */
[----:B-1----:R-:W-:Y:S05]  /*9860*/  @!P0 BRA `(.L_x_227) ;  /* 0x0000003800c08947 */ /* 0x002fea0003800000 */
.L_x_291:
[----:B------:R-:W-:Y:S05]  /*9870*/  BSYNC B0 ;  /* 0x0000000000007941 */ /* 0x000fea0003800000 */
.L_x_226:
[----:B------:R-:W2:Y:S01]  /*9880*/  LDL R7, [R1+0x4] ;  /* 0x0000040001077983 */ /* 0x000ea20000100800 */
[----:B------:R-:W-:-:S03]  /*9890*/  ULDC.64 UR4, c[0x0][0x300] ;  /* 0x0000c00000047ab9 */ /* 0x000fc60000000a00 */
[----:B------:R-:W3:Y:S01]  /*98a0*/  LDL R12, [R1+0xc] ;  /* 0x00000c00010c7983 */ /* 0x000ee20000100800 */
[----:B------:R-:W-:Y:S01]  /*98b0*/  IMAD R5, R5, UR4, RZ ;  /* 0x0000000405057c24 */ /* 0x000fe2000f8e02ff */
[----:B------:R-:W-:Y:S01]  /*98c0*/  LOP3.LUT P4, RZ, R22, 0x4, RZ, 0xc0, !PT ;  /* 0x0000000416ff7812 */ /* 0x000fe2000788c0ff */
[----:B0-----:R-:W0:Y:S02]  /*98d0*/  S2R R9, SR_TID.X ;  /* 0x0000000000097919 */ /* 0x001e240000002100 */
[----:B-1----:R-:W-:Y:S01]  /*98e0*/  IMAD R3, R4, UR5, R5 ;  /* 0x0000000504037c24 */ /* 0x002fe2000f8e0205 */
[----:B------:R-:W-:Y:S01]  /*98f0*/  LOP3.LUT P3, RZ, R22, 0x2, RZ, 0xc0, !PT ;  /* 0x0000000216ff7812 */ /* 0x000fe2000786c0ff */
[----:B------:R-:W-:Y:S01]  /*9900*/  IMAD.WIDE.U32 R4, R4, UR4, RZ ;  /* 0x0000000404047c25 */ /* 0x000fe2000f8e00ff */
[----:B------:R-:W-:Y:S01]  /*9910*/  ULDC.64 UR4, c[0x0][0x310] ;  /* 0x0000c40000047ab9 */ /* 0x000fe20000000a00 */
[----:B------:R-:W-:Y:S02]  /*9920*/  LOP3.LUT P2, RZ, R22, 0x1, RZ, 0xc0, !PT ;  /* 0x0000000116ff7812 */ /* 0x000fe4000784c0ff */
[----:B------:R-:W-:-:S02]  /*9930*/  IMAD.IADD R5, R5, 0x1, R3 ;  /* 0x0000000105057824 */ /* 0x000fc400078e0203 */
[----:B------:R-:W-:Y:S02]  /*9940*/  IMAD R6, R6, UR4, RZ ;  /* 0x0000000406067c24 */ /* 0x000fe4000f8e02ff */
[----:B------:R-:W-:-:S04]  /*9950*/  IMAD.WIDE.U32 R4, R0, UR4, R4 ;  /* 0x0000000400047c25 */ /* 0x000fc8000f8e0004 */
[----:B------:R-:W-:Y:S01]  /*9960*/  IMAD R0, R0, UR5, R6 ;  /* 0x0000000500007c24 */ /* 0x000fe2000f8e0206 */
[----:B------:R-:W-:-:S03]  /*9970*/  ULDC.64 UR4, c[0x0][0x308] ;  /* 0x0000c20000047ab9 */ /* 0x000fc60000000a00 */
[----:B------:R-:W-:Y:S02]  /*9980*/  IMAD.IADD R5, R5, 0x1, R0 ;  /* 0x0000000105057824 */ /* 0x000fe400078e0200 */
[----:B------:R-:W-:-:S04]  /*9990*/  IMAD.WIDE.U32 R4, R18, UR4, R4 ;  /* 0x0000000412047c25 */ /* 0x000fc8000f8e0004 */
[----:B0-----:R-:W-:Y:S02]  /*99a0*/  IMAD.SHL.U32 R10, R9, 0x8, RZ ;  /* 0x00000008090a7824 */ /* 0x001fe400078e00ff */
[----:B--2---:R-:W-:Y:S02]  /*99b0*/  IMAD R0, R7, UR4, RZ ;  /* 0x0000000407007c24 */ /* 0x004fe4000f8e02ff */
[----:B------:R-:W0:Y:S02]  /*99c0*/  S2R R7, SR_TID.X ;  /* 0x0000000000077919 */ /* 0x000e240000002100 */
[----:B------:R-:W-:Y:S01]  /*99d0*/  IMAD R0, R18, UR5, R0 ;  /* 0x0000000512007c24 */ /* 0x000fe2000f8e0200 */
[----:B------:R-:W-:-:S03]  /*99e0*/  ULDC.64 UR4, c[0x0][0x2e8] ;  /* 0x0000ba0000047ab9 */ /* 0x000fc60000000a00 */
[----:B------:R-:W-:Y:S01]  /*99f0*/  IMAD.IADD R6, R5, 0x1, R0 ;  /* 0x0000000105067824 */ /* 0x000fe200078e0200 */
[----:B------:R-:W-:Y:S01]  /*9a00*/  LEA R0, P0, R4, UR4, 0x1 ;  /* 0x0000000404007c11 */ /* 0x000fe2000f8008ff */
[----:B------:R-:W-:-:S03]  /*9a10*/  UMOV UR4, 0xffffffff ;  /* 0xffffffff00047882 */ /* 0x000fc60000000000 */
[----:B------:R-:W-:Y:S02]  /*9a20*/  LEA.HI.X R6, R4, UR5, R6, 0x1, P0 ;  /* 0x0000000504067c11 */ /* 0x000fe400080f0c06 */
[----:B0-----:R-:W-:Y:S01]  /*9a30*/  LOP3.LUT R11, R7, 0x7f, RZ, 0xc0, !PT ;  /* 0x0000007f070b7812 */ /* 0x001fe200078ec0ff */
[----:B------:R-:W-:-:S03]  /*9a40*/  IMAD.SHL.U32 R7, R9, 0x8, RZ ;  /* 0x0000000809077824 */ /* 0x000fc600078e00ff */
[----:B------:R-:W-:Y:S02]  /*9a50*/  SHF.R.U32.HI R11, RZ, 0x2, R11 ;  /* 0x00000002ff0b7819 */ /* 0x000fe4000001160b */
[----:B------:R-:W-:Y:S02]  /*9a60*/  LOP3.LUT R7, R7, 0xd8, RZ, 0xc0, !PT ;  /* 0x000000d807077812 */ /* 0x000fe400078ec0ff */
[----:B---3--:R-:W-:Y:S02]  /*9a70*/  IADD3 R3, -R11, R12, -R8 ;  /* 0x0000000c0b037210 */ /* 0x008fe40007ffe908 */
[----:B------:R-:W-:Y:S01]  /*9a80*/  LOP3.LUT R7, R7, 0x18, R9, 0x78, !PT ;  /* 0x0000001807077812 */ /* 0x000fe200078e7809 */
[----:B------:R-:W-:Y:S01]  /*9a90*/  IMAD.SHL.U32 R9, R9, 0x8, RZ ;  /* 0x0000000809097824 */ /* 0x000fe200078e00ff */
[----:B------:R-:W-:Y:S02]  /*9aa0*/  ISETP.GE.AND P0, PT, R3, 0x1, PT ;  /* 0x000000010300780c */ /* 0x000fe40003f06270 */
[----:B------:R-:W-:-:S02]  /*9ab0*/  LOP3.LUT R7, R7, 0x320, R10, 0xf8, !PT ;  /* 0x0000032007077812 */ /* 0x000fc400078ef80a */
[----:B------:R-:W-:-:S03]  /*9ac0*/  LOP3.LUT R9, R9, 0x18, RZ, 0xc0, !PT ;  /* 0x0000001809097812 */ /* 0x000fc600078ec0ff */
[----:B------:R-:W-:Y:S01]  /*9ad0*/  IMAD R7, R26, 0x3000, R7 ;  /* 0x000030001a077824 */ /* 0x000fe200078e0207 */
[----:B------:R-:W-:Y:S06]  /*9ae0*/  BRA.DIV UR4, `(.L_x_228) ;  /* 0x0000003a04347947 */ /* 0x000fec000b800000 */
[----:B------:R-:W0:Y:S01]  /*9af0*/  SHFL.IDX PT, R5, R0, RZ, 0x1c1f ;  /* 0x001c1fff00057589 */ /* 0x000e2200000e0000 */
[----:B------:R-:W-:-:S03]  /*9b00*/  @P0 IMAD R8, R7, 0x2, R23 ;  /* 0x0000000207080824 */ /* 0x000fc600078e0217 */
[----:B------:R-:W1:Y:S01]  /*9b10*/  SHFL.IDX PT, R4, R6, RZ, 0x1c1f ;  /* 0x001c1fff06047589 */ /* 0x000e6200000e0000 */
[----:B0-----:R-:W-:-:S04]  /*9b20*/  @P0 LEA R5, P1, R9, R5, 0x1 ;  /* 0x0000000509050211 */ /* 0x001fc800078208ff */
[----:B-1----:R-:W-:Y:S02]  /*9b30*/  @P0 IADD3.X R4, RZ, R4, RZ, P1, !PT ;  /* 0x00000004ff040210 */ /* 0x002fe40000ffe4ff */
[----:B------:R-:W-:Y:S02]  /*9b40*/  ISETP.GE.AND P1, PT, R3, 0x21, PT ;  /* 0x000000210300780c */ /* 0x000fe40003f26270 */
[----:B------:R-:W-:-:S04]  /*9b50*/  @P0 LOP3.LUT R5, R5, R4, RZ, 0x3c, !PT ;  /* 0x0000000405050212 */ /* 0x000fc800078e3cff */
[----:B------:R-:W-:-:S04]  /*9b60*/  @P0 LOP3.LUT R4, R5, R4, RZ, 0x3c, !PT ;  /* 0x0000000405040212 */ /* 0x000fc800078e3cff */
[----:B------:R-:W-:-:S05]  /*9b70*/  @P0 LOP3.LUT R5, R5, R4, RZ, 0x3c, !PT ;  /* 0x0000000405050212 */ /* 0x000fca00078e3cff */
[----:B------:R-:W-:Y:S01]  /*9b80*/  @!PT LDS RZ, [RZ] ;  /* 0x00000000fffff984 */ /* 0x000fe20000000800 */
[----:B------:R-:W-:Y:S04]  /*9b90*/  @P0 LDGSTS.E.BYPASS.LTC128B.128 [R8+0x15400], desc[UR36][R4.64], !P4 ;  /* 0x1540000004080fae */ /* 0x000fe8000e101d64 */
[----:B------:R-:W-:Y:S04]  /*9ba0*/  @P0 LDGSTS.E.BYPASS.LTC128B.128 [R8+0x17400], desc[UR36][R4.64+0x40], !P3 ;  /* 0x1740004004080fae */ /* 0x000fe8000d901d64 */
[----:B------:R0:W-:Y:S04]  /*9bb0*/  @P0 LDGSTS.E.BYPASS.LTC128B.128 [R8+0x19400], desc[UR36][R4.64+0x80], !P2 ;  /* 0x1940008004080fae */ /* 0x0001e8000d101d64 */
[----:B0-----:R-:W0:Y:S01]  /*9bc0*/  SHFL.IDX PT, R5, R0, 0x1, 0x1c1f ;  /* 0x003c1f0000057f89 */ /* 0x001e2200000e0000 */
[----:B------:R-:W-:-:S03]  /*9bd0*/  @P1 IMAD R8, R7, 0x2, R23 ;  /* 0x0000000207081824 */ /* 0x000fc600078e0217 */
        /* <DEDUP_REMOVED lines=11> */
[----:B------:R-:W-:Y:S01]  /*9c90*/  @P1 IMAD R8, R7, 0x2, R23 ;  /* 0x0000000207081824 */ /* 0x000fe200078e0217 */
[----:B------:R-:W1:Y:S04]  /*9ca0*/  SHFL.IDX PT, R4, R6, 0x2, 0x1c1f ;  /* 0x005c1f0006047f89 */ /* 0x000e6800000e0000 */
[----:B------:R-:W2:Y:S04]  /*9cb0*/  SHFL.IDX PT, R6, R6, 0x3, 0x1c1f ;  /* 0x007c1f0006067f89 */ /* 0x000ea800000e0000 */
[----:B------:R-:W3:Y:S01]  /*9cc0*/  SHFL.IDX PT, R0, R0, 0x3, 0x1c1f ;  /* 0x007c1f0000007f89 */ /* 0x000ee200000e0000 */
[----:B0-----:R-:W-:-:S05]  /*9cd0*/  @P1 LEA R5, P0, R9, R5, 0x1 ;  /* 0x0000000509051211 */ /* 0x001fca00078008ff */
[----:B-1----:R-:W-:-:S05]  /*9ce0*/  @P1 IMAD.X R4, RZ, RZ, R4, P0 ;  /* 0x000000ffff041224 */ /* 0x002fca00000e0604 */
[----:B------:R-:W-:-:S04]  /*9cf0*/  @P1 LOP3.LUT R5, R5, R4, RZ, 0x3c, !PT ;  /* 0x0000000405051212 */ /* 0x000fc800078e3cff */
[----:B------:R-:W-:-:S04]  /*9d00*/  @P1 LOP3.LUT R4, R5, R4, RZ, 0x3c, !PT ;  /* 0x0000000405041212 */ /* 0x000fc800078e3cff */
[----:B------:R-:W-:-:S05]  /*9d10*/  @P1 LOP3.LUT R5, R5, R4, RZ, 0x3c, !PT ;  /* 0x0000000405051212 */ /* 0x000fca00078e3cff */
[----:B------:R1:W-:Y:S04]  /*9d20*/  @P1 LDGSTS.E.BYPASS.LTC128B.128 [R8+0x16400], desc[UR36][R4.64], !P4 ;  /* 0x1640000004081fae */ /* 0x0003e8000e101d64 */
[----:B------:R1:W-:Y:S04]  /*9d30*/  @P1 LDGSTS.E.BYPASS.LTC128B.128 [R8+0x18400], desc[UR36][R4.64+0x40], !P3 ;  /* 0x1840004004081fae */ /* 0x0003e8000d901d64 */
[----:B--23--:R1:W-:Y:S02]  /*9d40*/  @P1 LDGSTS.E.BYPASS.LTC128B.128 [R8+0x1a400], desc[UR36][R4.64+0x80], !P2 ;  /* 0x1a40008004081fae */ /* 0x00c3e4000d101d64 */
.L_x_301:
[----:B------:R-:W-:-:S13]  /*9d50*/  ISETP.GE.AND P0, PT, R3, 0x61, PT ;  /* 0x000000610300780c */ /* 0x000fda0003f06270 */
[----:B01----:R-:W-:Y:S01]  /*9d60*/  @P0 LEA R4, P1, R9, R0, 0x1 ;  /* 0x0000000009040211 */ /* 0x003fe200078208ff */
[----:B------:R-:W-:-:S04]  /*9d70*/  @P0 IMAD R7, R7, 0x2, R23 ;  /* 0x0000000207070824 */ /* 0x000fc800078e0217 */
[----:B------:R-:W-:-:S05]  /*9d80*/  @P0 IMAD.X R5, RZ, RZ, R6, P1 ;  /* 0x000000ffff050224 */ /* 0x000fca00008e0606 */
        /* <DEDUP_REMOVED lines=8> */
.L_x_229:
[----:B------:R-:W-:Y:S02]  /*9e10*/  PLOP3.LUT P1, PT, P1, P0, PT, 0xa2, 0x0 ;  /* 0x000000000000781c */ /* 0x000fe40000f21472 */
[----:B------:R-:W-:-:S08]  /*9e20*/  @P0 R2UR P1, UR4, R2 ;  /* 0x00000000020402ca */ /* 0x000fd00000020000 */
[----:B------:R-:W-:-:S05]  /*9e30*/  @P0 PLOP3.LUT P0, PT, P1, PT, PT, 0x80, 0x0 ;  /* 0x000000000000081c */ /* 0x000fca0000f0f070 */
[----:B------:R-:W-:Y:S01]  /*9e40*/  @!P1 SYNCS.ARRIVE.TRANS64.RED.A0T1 RZ, [UR4+0x2d830], RZ ;  /* 0x02d830ffffff99a7 */ /* 0x000fe20008200404 */
[----:B------:R-:W-:Y:S07]  /*9e50*/  @!P1 ARRIVES.LDGSTSBAR.64.TRANSCNT [UR4+0x2d830] ;  /* 0x02d83000ff0099b0 */ /* 0x000fee0008000a84 */
[----:B------:R-:W-:Y:S05]  /*9e60*/  @P0 BRA.U.ANY `(.L_x_229) ;  /* 0xfffffffd00e80947 */ /* 0x000fea000393ffff */
[----:B------:R-:W-:Y:S01]  /*9e70*/  NOP ;  /* 0x0000000000007918 */ /* 0x000fe20000000000 */
[----:B------:R-:W2:Y:S02]  /*9e80*/  LDL R0, [R1+0x38] ;  /* 0x0000380001007983 */ /* 0x000ea40000100800 */
[----:B--2---:R-:W-:-:S13]  /*9e90*/  ISETP.NE.AND P2, PT, R0, 0x3, PT ;  /* 0x000000030000780c */ /* 0x004fda0003f45270 */
[----:B------:R-:W-:Y:S05]  /*9ea0*/  @!P2 BRA `(.L_x_230) ;  /* 0x000000000004a947 */ /* 0x000fea0003800000 */
[----:B------:R-:W-:Y:S01]  /*9eb0*/  BPT.TRAP 0x1 ;  /* 0x000000040000795c */ /* 0x000fe20000300000 */
.L_x_230:
[----:B0-----:R0:W5:Y:S01]  /*9ec0*/  LDL.LU R4, [R1+0x20] ;  /* 0x0000200001047983 */ /* 0x0011620000300800 */
[----:B------:R0:W-:Y:S03]  /*9ed0*/  SYNCS.ARRIVE.TRANS64.A1T0 RZ, [R2+URZ+0x2d830], RZ ;  /* 0x02d830ff02ff79a7 */ /* 0x0001e6000810003f */
[----:B------:R0:W5:Y:S02]  /*9ee0*/  LDL.LU R3, [R1] ;  /* 0x0000000001037983 */ /* 0x0001640000300800 */
[----:B------:R-:W-:Y:S05]  /*9ef0*/  WARPSYNC.ALL ;  /* 0x0000000000007948 */ /* 0x000fea0003800000 */
[----:B------:R-:W-:Y:S01]  /*9f00*/  ULDC.64 UR4, c[0x0][0x298] ;  /* 0x0000a60000047ab9 */ /* 0x000fe20000000a00 */
[----:B------:R-:W-:Y:S01]  /*9f10*/  BAR.SYNC.DEFER_BLOCKING 0x8, 0x200 ;  /* 0x0208000000007b1d */ /* 0x000fe20000010000 */
[----:B------:R-:W-:Y:S01]  /*9f20*/  LOP3.LUT P0, RZ, R22, 0x20, RZ, 0xc0, !PT ;  /* 0x0000002016ff7812 */ /* 0x000fe2000780c0ff */
[----:B0-----:R-:W-:-:S03]  /*9f30*/  VIADD R2, R23, 0xc400 ;  /* 0x0000c40017027836 */ /* 0x001fc60000000000 */
[----:B------:R-:W-:Y:S01]  /*9f40*/  SEL R28, R28, RZ, !P0 ;  /* 0x000000ff1c1c7207 */ /* 0x000fe20004000000 */
[----:B------:R-:W-:Y:S01]  /*9f50*/  BSSY B6, `(.L_x_231) ;  /* 0x000001c000067945 */ /* 0x000fe20003800000 */
[----:B-----5:R-:W-:Y:S02]  /*9f60*/  SEL R4, R4, RZ, !P0 ;  /* 0x000000ff04047207 */ /* 0x020fe40004000000 */
[----:B------:R-:W-:Y:S02]  /*9f70*/  LOP3.LUT P0, RZ, R2, 0x1bf, RZ, 0xc0, !PT ;  /* 0x000001bf02ff7812 */ /* 0x000fe4000780c0ff */
[----:B------:R-:W-:Y:S01]  /*9f80*/  SHF.R.S32.HI R0, RZ, 0x1f, R3 ;  /* 0x0000001fff007819 */ /* 0x000fe20000011403 */
[----:B------:R0:W-:Y:S04]  /*9f90*/  STL [R1+0x2c], R4 ;  /* 0x00002c0401007387 */ /* 0x0001e80000100800 */
[----:B------:R-:W-:-:S04]  /*9fa0*/  IMAD R0, R0, UR4, RZ ;  /* 0x0000000400007c24 */ /* 0x000fc8000f8e02ff */
[C---:B------:R-:W-:Y:S02]  /*9fb0*/  IMAD R0, R3.reuse, UR5, R0 ;  /* 0x0000000503007c24 */ /* 0x040fe4000f8e0200 */
[----:B------:R-:W-:-:S04]  /*9fc0*/  IMAD.WIDE.U32 R2, R3, UR4, RZ ;  /* 0x0000000403027c25 */ /* 0x000fc8000f8e00ff */
[----:B------:R-:W-:Y:S01]  /*9fd0*/  IMAD.IADD R0, R3, 0x1, R0 ;  /* 0x0000000103007824 */ /* 0x000fe200078e0200 */
[----:B------:R0:W-:Y:S04]  /*9fe0*/  STL.64 [R1+0x20], R2 ;  /* 0x0000200201007387 */ /* 0x0001e80000100a00 */
[----:B------:R0:W-:Y:S01]  /*9ff0*/  STL [R1], R0 ;  /* 0x0000000001007387 */ /* 0x0001e20000100800 */
[----:B------:R-:W-:Y:S05]  /*a000*/  @!P0 BRA `(.L_x_232) ;  /* 0x0000000000408947 */ /* 0x000fea0003800000 */
[----:B0-----:R-:W-:Y:S01]  /*a010*/  MOV R2, 0x0 ;  /* 0x0000000000027802 */ /* 0x001fe20000000f00 */
[----:B------:R-:W-:Y:S01]  /*a020*/  ULDC.64 UR6, c[0x4][0x88] ;  /* 0x0100220000067ab9 */ /* 0x000fe20000000a00 */
[----:B------:R-:W-:Y:S01]  /*a030*/  ULDC.64 UR8, c[0x4][0x90] ;  /* 0x0100240000087ab9 */ /* 0x000fe20000000a00 */
[----:B------:R-:W-:Y:S01]  /*a040*/  ULDC.64 UR4, c[0x4][0x20] ;  /* 0x0100080000047ab9 */ /* 0x000fe20000000a00 */
[----:B------:R-:W-:Y:S01]  /*a050*/  MOV R4, UR6 ;  /* 0x0000000600047c02 */ /* 0x000fe20008000f00 */
[----:B------:R-:W-:Y:S01]  /*a060*/  IMAD.U32 R5, RZ, RZ, UR7 ;  /* 0x00000007ff057e24 */ /* 0x000fe2000f8e00ff */
[----:B------:R-:W0:Y:S01]  /*a070*/  LDC.64 R2, c[0x4][R2] ;  /* 0x0100000002027b82 */ /* 0x000e220000000a00 */
[----:B------:R-:W-:Y:S02]  /*a080*/  IMAD.U32 R6, RZ, RZ, UR8 ;  /* 0x00000008ff067e24 */ /* 0x000fe4000f8e00ff */
[----:B------:R-:W-:Y:S02]  /*a090*/  IMAD.U32 R7, RZ, RZ, UR9 ;  /* 0x00000009ff077e24 */ /* 0x000fe4000f8e00ff */
[----:B------:R-:W-:-:S02]  /*a0a0*/  IMAD.U32 R10, RZ, RZ, UR4 ;  /* 0x00000004ff0a7e24 */ /* 0x000fc4000f8e00ff */
[----:B------:R-:W-:Y:S02]  /*a0b0*/  IMAD.U32 R11, RZ, RZ, UR5 ;  /* 0x00000005ff0b7e24 */ /* 0x000fe4000f8e00ff */
[----:B------:R-:W-:Y:S02]  /*a0c0*/  IMAD.MOV.U32 R8, RZ, RZ, 0x70 ;  /* 0x00000070ff087424 */ /* 0x000fe400078e00ff */
[----:B------:R-:W-:Y:S02]  /*a0d0*/  IMAD.MOV.U32 R12, RZ, RZ, 0x1 ;  /* 0x00000001ff0c7424 */ /* 0x000fe400078e00ff */
[----:B------:R-:W-:-:S07]  /*a0e0*/  IMAD.MOV.U32 R13, RZ, RZ, RZ ;  /* 0x000000ffff0d7224 */ /* 0x000fce00078e00ff */
[----:B------:R-:W-:-:S07]  /*a0f0*/  LEPC R20, `(.L_x_232) ;  /* 0x000000001014794e */ /* 0x000fce0000000000 */
[----:B0-----:R-:W-:Y:S05]  /*a100*/  CALL.ABS.NOINC R2 ;  /* 0x0000000002007343 */ /* 0x001fea0003c00000 */
.L_x_232:
[----:B------:R-:W-:Y:S05]  /*a110*/  BSYNC B6 ;  /* 0x0000000000067941 */ /* 0x000fea0003800000 */
.L_x_231:
[----:B0-----:R-:W2:Y:S01]  /*a120*/  LDL.LU R0, [R1+0x2c] ;  /* 0x00002c0001007983 */ /* 0x001ea20000300800 */
[----:B------:R-:W0:Y:S01]  /*a130*/  LDC R10, c[0x0][0x448] ;  /* 0x00011200ff0a7b82 */ /* 0x000e220000000800 */
[----:B------:R-:W-:Y:S01]  /*a140*/  ULDC.64 UR4, c[0x0][0x2d8] ;  /* 0x0000b60000047ab9 */ /* 0x000fe20000000a00 */
[----:B------:R-:W-:Y:S01]  /*a150*/  ULDC.64 UR6, c[0x0][0x2c8] ;  /* 0x0000b20000067ab9 */ /* 0x000fe20000000a00 */
[----:B------:R-:W3:Y:S01]  /*a160*/  LDL.LU R21, [R1] ;  /* 0x0000000001157983 */ /* 0x000ee20000300800 */
[----:B------:R-:W-:-:S03]  /*a170*/  ULDC.64 UR8, c[0x0][0x280] ;  /* 0x0000a00000087ab9 */ /* 0x000fc60000000a00 */
[----:B------:R-:W3:Y:S04]  /*a180*/  LDL.LU.64 R2, [R1+0x20] ;  /* 0x0000200001027983 */ /* 0x000ee80000300a00 */
[----:B------:R-:W4:Y:S01]  /*a190*/  LDL R20, [R1+0x4] ;  /* 0x0000040001147983 */ /* 0x000f220000100800 */
[----:B------:R-:W1:Y:S01]  /*a1a0*/  S2R R13, SR_TID.X ;  /* 0x00000000000d7919 */ /* 0x000e620000002100 */
[----:B0-----:R-:W-:-:S13]  /*a1b0*/  ISETP.NE.AND P0, PT, R10, 0x1, PT ;  /* 0x000000010a00780c */ /* 0x001fda0003f05270 */
[----:B------:R-:W0:Y:S01]  /*a1c0*/  @P0 LDC R5, c[0x0][0x450] ;  /* 0x00011400ff050b82 */ /* 0x000e220000000800 */
[----:B-1----:R-:W-:-:S05]  /*a1d0*/  IMAD.SHL.U32 R11, R13, 0x8, RZ ;  /* 0x000000080d0b7824 */ /* 0x002fca00078e00ff */
[----:B------:R-:W-:-:S04]  /*a1e0*/  LOP3.LUT R11, R11, 0x18, RZ, 0xc0, !PT ;  /* 0x000000180b0b7812 */ /* 0x000fc800078ec0ff */
[C---:B------:R-:W-:Y:S02]  /*a1f0*/  LOP3.LUT R12, R11.reuse, 0x20, RZ, 0xfc, !PT ;  /* 0x000000200b0c7812 */ /* 0x040fe400078efcff */
[----:B------:R-:W-:Y:S01]  /*a200*/  LOP3.LUT R11, R11, 0x40, RZ, 0xfc, !PT ;  /* 0x000000400b0b7812 */ /* 0x000fe200078efcff */
[----:B--2---:R-:W-:Y:S01]  /*a210*/  IMAD.MOV.U32 R4, RZ, RZ, R0 ;  /* 0x000000ffff047224 */ /* 0x004fe200078e0000 */
[----:B---3--:R-:W-:Y:S02]  /*a220*/  MOV R3, R21 ;  /* 0x0000001500037202 */ /* 0x008fe40000000f00 */
[----:B------:R-:W1:Y:S01]  /*a230*/  S2R R21, SR_TID.X ;  /* 0x0000000000157919 */ /* 0x000e620000002100 */
[----:B----4-:R-:W-:Y:S02]  /*a240*/  IMAD R0, R20, UR4, RZ ;  /* 0x0000000414007c24 */ /* 0x010fe4000f8e02ff */
[----:B------:R-:W2:Y:S01]  /*a250*/  S2R R20, SR_TID.X ;  /* 0x0000000000147919 */ /* 0x000ea20000002100 */
[----:B------:R-:W-:-:S04]  /*a260*/  IMAD.WIDE.U32 R2, R18, UR4, R2 ;  /* 0x0000000412027c25 */ /* 0x000fc8000f8e0002 */
[----:B------:R-:W-:Y:S01]  /*a270*/  IMAD R0, R18, UR5, R0 ;  /* 0x0000000512007c24 */ /* 0x000fe2000f8e0200 */
[----:B------:R-:W-:-:S03]  /*a280*/  ULDC.64 UR4, c[0x0][0x2e0] ;  /* 0x0000b80000047ab9 */ /* 0x000fc60000000a00 */
[----:B------:R-:W-:Y:S02]  /*a290*/  IMAD.IADD R3, R3, 0x1, R0 ;  /* 0x0000000103037824 */ /* 0x000fe400078e0200 */
[----:B------:R-:W-:Y:S02]  /*a2a0*/  IMAD R0, R4, UR4, RZ ;  /* 0x0000000404007c24 */ /* 0x000fe4000f8e02ff */
[----:B------:R-:W3:Y:S01]  /*a2b0*/  @P0 LDC R4, c[0x0][0x44c] ;  /* 0x00011300ff040b82 */ /* 0x000ee20000000800 */
[----:B------:R-:W-:-:S04]  /*a2c0*/  IMAD.WIDE.U32 R2, R28, UR4, R2 ;  /* 0x000000041c027c25 */ /* 0x000fc8000f8e0002 */
[----:B------:R-:W-:Y:S01]  /*a2d0*/  IMAD R0, R28, UR5, R0 ;  /* 0x000000051c007c24 */ /* 0x000fe2000f8e0200 */
[----:B------:R-:W-:-:S03]  /*a2e0*/  ULDC.64 UR4, c[0x0][0x2d0] ;  /* 0x0000b40000047ab9 */ /* 0x000fc60000000a00 */
[----:B------:R-:W-:Y:S02]  /*a2f0*/  IMAD.IADD R3, R3, 0x1, R0 ;  /* 0x0000000103037824 */ /* 0x000fe400078e0200 */
[----:B-1----:R-:W-:Y:S01]  /*a300*/  IMAD.SHL.U32 R21, R21, 0x20, RZ ;  /* 0x0000002015157824 */ /* 0x002fe200078e00ff */
[----:B--2---:R-:W-:-:S04]  /*a310*/  LOP3.LUT R20, R20, 0x7f, RZ, 0xc0, !PT ;  /* 0x0000007f14147812 */ /* 0x004fc800078ec0ff */
[----:B------:R-:W-:Y:S02]  /*a320*/  LOP3.LUT R21, R21, 0x60, RZ, 0xc0, !PT ;  /* 0x0000006015157812 */ /* 0x000fe400078ec0ff */
[----:B------:R-:W-:-:S04]  /*a330*/  SHF.R.U32.HI R20, RZ, 0x2, R20 ;  /* 0x00000002ff147819 */ /* 0x000fc80000011614 */
[----:B------:R-:W-:Y:S02]  /*a340*/  LOP3.LUT R20, R20, R21, RZ, 0xfc, !PT ;  /* 0x0000001514147212 */ /* 0x000fe400078efcff */
[----:B------:R-:W-:-:S03]  /*a350*/  LOP3.LUT R21, R13, 0x7f, RZ, 0xc0, !PT ;  /* 0x0000007f0d157812 */ /* 0x000fc600078ec0ff */
[----:B------:R-:W-:Y:S01]  /*a360*/  IMAD R6, R17, 0xc0, R20 ;  /* 0x000000c011067824 */ /* 0x000fe200078e0214 */
[----:B------:R-:W-:Y:S01]  /*a370*/  SHF.R.U32.HI R21, RZ, 0x2, R21 ;  /* 0x00000002ff157819 */ /* 0x000fe20000011615 */
[----:B------:R-:W-:Y:S02]  /*a380*/  IMAD.SHL.U32 R20, R13, 0x8, RZ ;  /* 0x000000080d147824 */ /* 0x000fe400078e00ff */
[----:B---3--:R-:W-:-:S03]  /*a390*/  @P0 IMAD.HI.U32 R0, R6, R4, RZ ;  /* 0x0000000406000227 */ /* 0x008fc600078e00ff */
[----:B------:R-:W-:Y:S01]  /*a3a0*/  LOP3.LUT R20, R20, 0x18, RZ, 0xc0, !PT ;  /* 0x0000001814147812 */ /* 0x000fe200078ec0ff */
[----:B------:R-:W-:Y:S01]  /*a3b0*/  IMAD.MOV.U32 R4, RZ, RZ, R6 ;  /* 0x000000ffff047224 */ /* 0x000fe200078e0006 */
[----:B0-----:R-:W-:-:S04]  /*a3c0*/  @P0 SHF.R.U32.HI R4, RZ, R5, R0 ;  /* 0x00000005ff040219 */ /* 0x001fc80000011600 */
[--C-:B------:R-:W-:Y:S01]  /*a3d0*/  SHF.R.S32.HI R0, RZ, 0x1f, R4.reuse ;  /* 0x0000001fff007819 */ /* 0x100fe20000011404 */
[----:B------:R-:W-:-:S04]  /*a3e0*/  IMAD.MOV R7, RZ, RZ, -R4 ;  /* 0x000000ffff077224 */ /* 0x000fc800078e0a04 */
[----:B------:R-:W-:-:S04]  /*a3f0*/  IMAD R0, R0, UR4, RZ ;  /* 0x0000000400007c24 */ /* 0x000fc8000f8e02ff */
[C---:B------:R-:W-:Y:S02]  /*a400*/  IMAD R0, R4.reuse, UR5, R0 ;  /* 0x0000000504007c24 */ /* 0x040fe4000f8e0200 */
[----:B------:R-:W-:-:S04]  /*a410*/  IMAD.WIDE.U32 R4, R4, UR4, R2 ;  /* 0x0000000404047c25 */ /* 0x000fc8000f8e0002 */
[----:B------:R-:W-:Y:S02]  /*a420*/  IMAD.IADD R5, R5, 0x1, R0 ;  /* 0x0000000105057824 */ /* 0x000fe400078e0200 */
[----:B------:R-:W-:-:S04]  /*a430*/  IMAD R0, R10, R7, R6 ;  /* 0x000000070a007224 */ /* 0x000fc800078e0206 */
[----:B------:R-:W-:Y:S01]  /*a440*/  IMAD.WIDE.U32 R8, R0, UR6, R4 ;  /* 0x0000000600087c25 */ /* 0x000fe2000f8e0004 */
[----:B------:R-:W-:-:S03]  /*a450*/  SHF.R.S32.HI R7, RZ, 0x1f, R0 ;  /* 0x0000001fff077819 */ /* 0x000fc60000011400 */
[----:B------:R-:W-:Y:S01]  /*a460*/  VIADD R5, R6, 0x80 ;  /* 0x0000008006057836 */ /* 0x000fe20000000000 */
[----:B------:R-:W-:Y:S01]  /*a470*/  LEA R4, P1, R8, UR8, 0x1 ;  /* 0x0000000808047c11 */ /* 0x000fe2000f8208ff */
[----:B------:R-:W-:Y:S02]  /*a480*/  IMAD R7, R7, UR6, RZ ;  /* 0x0000000607077c24 */ /* 0x000fe4000f8e02ff */
[----:B------:R-:W-:Y:S02]  /*a490*/  IMAD.MOV.U32 R6, RZ, RZ, R5 ;  /* 0x000000ffff067224 */ /* 0x000fe400078e0005 */
[----:B------:R-:W-:Y:S02]  /*a4a0*/  IMAD R0, R0, UR7, R7 ;  /* 0x0000000700007c24 */ /* 0x000fe4000f8e0207 */
[----:B------:R-:W0:Y:S02]  /*a4b0*/  @P0 LDC R7, c[0x0][0x44c] ;  /* 0x00011300ff070b82 */ /* 0x000e240000000800 */
[----:B------:R-:W-:-:S05]  /*a4c0*/  IMAD.IADD R0, R9, 0x1, R0 ;  /* 0x0000000109007824 */ /* 0x000fca00078e0200 */
[----:B------:R-:W-:Y:S02]  /*a4d0*/  LEA.HI.X R0, R8, UR9, R0, 0x1, P1 ;  /* 0x0000000908007c11 */ /* 0x000fe400088f0c00 */
[----:B------:R-:W1:Y:S01]  /*a4e0*/  @P0 LDC R8, c[0x0][0x450] ;  /* 0x00011400ff080b82 */ /* 0x000e620000000800 */
[----:B0-----:R-:W-:-:S05]  /*a4f0*/  @P0 IMAD.HI.U32 R7, R5, R7, RZ ;  /* 0x0000000705070227 */ /* 0x001fca00078e00ff */
[----:B-1----:R-:W-:-:S04]  /*a500*/  @P0 SHF.R.U32.HI R6, RZ, R8, R7 ;  /* 0x00000008ff060219 */ /* 0x002fc80000011607 */
[C---:B------:R-:W-:Y:S01]  /*a510*/  IADD3 R7, -R6.reuse, RZ, RZ ;  /* 0x000000ff06077210 */ /* 0x040fe20007ffe1ff */
[----:B------:R-:W-:-:S04]  /*a520*/  IMAD.WIDE.U32 R2, R6, UR4, R2 ;  /* 0x0000000406027c25 */ /* 0x000fc8000f8e0002 */
[----:B------:R-:W-:Y:S01]  /*a530*/  IMAD R5, R10, R7, R5 ;  /* 0x000000070a057224 */ /* 0x000fe200078e0205 */
[----:B------:R-:W-:-:S05]  /*a540*/  SHF.R.S32.HI R7, RZ, 0x1f, R6 ;  /* 0x0000001fff077819 */ /* 0x000fca0000011406 */
[----:B------:R-:W-:Y:S01]  /*a550*/  IMAD R7, R7, UR4, RZ ;  /* 0x0000000407077c24 */ /* 0x000fe2000f8e02ff */
[----:B------:R-:W-:Y:S02]  /*a560*/  ULDC UR4, c[0x0][0x2b8] ;  /* 0x0000ae0000047ab9 */ /* 0x000fe40000000800 */
[----:B------:R-:W-:Y:S01]  /*a570*/  ISETP.GE.AND P3, PT, R20, UR4, PT ;  /* 0x0000000414007c0c */ /* 0x000fe2000bf66270 */
[----:B------:R-:W-:Y:S01]  /*a580*/  IMAD R7, R6, UR5, R7 ;  /* 0x0000000506077c24 */ /* 0x000fe2000f8e0207 */
[----:B------:R-:W-:Y:S01]  /*a590*/  SHF.R.S32.HI R6, RZ, 0x1f, R5 ;  /* 0x0000001fff067819 */ /* 0x000fe20000011405 */
[----:B------:R-:W-:Y:S01]  /*a5a0*/  UMOV UR5, 0xffffffff ;  /* 0xffffffff00057882 */ /* 0x000fe20000000000 */
[----:B------:R-:W-:Y:S01]  /*a5b0*/  ISETP.GE.AND P1, PT, R11, UR4, PT ;  /* 0x000000040b007c0c */ /* 0x000fe2000bf26270 */
[----:B------:R-:W-:Y:S02]  /*a5c0*/  IMAD.IADD R3, R3, 0x1, R7 ;  /* 0x0000000103037824 */ /* 0x000fe400078e0207 */
[----:B------:R-:W-:-:S02]  /*a5d0*/  IMAD R6, R6, UR6, RZ ;  /* 0x0000000606067c24 */ /* 0x000fc4000f8e02ff */
[----:B------:R-:W-:-:S04]  /*a5e0*/  IMAD.WIDE.U32 R2, R5, UR6, R2 ;  /* 0x0000000605027c25 */ /* 0x000fc8000f8e0002 */
[----:B------:R-:W-:Y:S01]  /*a5f0*/  IMAD R6, R5, UR7, R6 ;  /* 0x0000000705067c24 */ /* 0x000fe2000f8e0206 */
[----:B------:R-:W-:-:S03]  /*a600*/  LEA R8, P0, R2, UR8, 0x1 ;  /* 0x0000000802087c11 */ /* 0x000fc6000f8008ff */
[----:B------:R-:W-:-:S05]  /*a610*/  IMAD.IADD R3, R3, 0x1, R6 ;  /* 0x0000000103037824 */ /* 0x000fca00078e0206 */
[----:B------:R-:W-:Y:S02]  /*a620*/  LEA.HI.X R3, R2, UR9, R3, 0x1, P0 ;  /* 0x0000000902037c11 */ /* 0x000fe400080f0c03 */
[----:B------:R-:W-:Y:S01]  /*a630*/  ISETP.GE.AND P0, PT, R12, UR4, PT ;  /* 0x000000040c007c0c */ /* 0x000fe2000bf06270 */
[----:B------:R-:W-:-:S12]  /*a640*/  BRA.DIV UR5, `(.L_x_233) ;  /* 0x0000003205c47947 */ /* 0x000fd8000b800000 */
[----:B------:R-:W2:Y:S04]  /*a650*/  LDL.LU R5, [R1+0x28] ;  /* 0x0000280001057983 */ /* 0x000ea80000300800 */
[----:B------:R-:W3:Y:S01]  /*a660*/  LDL R9, [R1+0x18] ;  /* 0x0000180001097983 */ /* 0x000ee20000100800 */
[----:B------:R-:W-:-:S03]  /*a670*/  IMAD R17, R17, 0xc0, R21 ;  /* 0x000000c011117824 */ /* 0x000fc600078e0215 */
[----:B------:R-:W-:Y:S01]  /*a680*/  SHFL.IDX PT, R6, R0, RZ, 0x1c1f ;  /* 0x001c1fff00067589 */ /* 0x000fe200000e0000 */
[----:B--2---:R-:W-:-:S03]  /*a690*/  IMAD R2, R5, R10, RZ ;  /* 0x0000000a05027224 */ /* 0x004fc600078e02ff */
[----:B------:R-:W0:Y:S02]  /*a6a0*/  SHFL.IDX PT, R5, R4, RZ, 0x1c1f ;  /* 0x001c1fff04057589 */ /* 0x000e2400000e0000 */
[----:B------:R-:W-:-:S13]  /*a6b0*/  ISETP.GE.AND P2, PT, R17, R2, PT ;  /* 0x000000021100720c */ /* 0x000fda0003f46270 */
[----:B0-----:R-:W-:-:S05]  /*a6c0*/  @!P2 LEA R5, P4, R20, R5, 0x1 ;  /* 0x000000051405a211 */ /* 0x001fca00078808ff */
[----:B------:R-:W-:-:S04]  /*a6d0*/  @!P2 IMAD.X R6, RZ, RZ, R6, P4 ;  /* 0x000000ffff06a224 */ /* 0x000fc800020e0606 */
[----:B------:R-:W-:Y:S02]  /*a6e0*/  @!P2 IMAD.MOV.U32 R7, RZ, RZ, R6 ;  /* 0x000000ffff07a224 */ /* 0x000fe400078e0006 */
[----:B------:R-:W-:Y:S02]  /*a6f0*/  @!P2 IMAD.MOV.U32 R6, RZ, RZ, R5 ;  /* 0x000000ffff06a224 */ /* 0x000fe400078e0005 */
[----:B------:R-:W0:Y:S04]  /*a700*/  SHFL.IDX PT, R5, R4, 0x1, 0x1c1f ;  /* 0x003c1f0004057f89 */ /* 0x000e2800000e0000 */
[----:B---3--:R-:W-:Y:S04]  /*a710*/  @!P2 LDGSTS.E.BYPASS.LTC128B.128 [R9+0xc400], desc[UR36][R6.64], !P3 ;  /* 0x0c4000000609afae */ /* 0x008fe8000d901d64 */
[----:B------:R-:W-:Y:S04]  /*a720*/  @!P2 LDGSTS.E.BYPASS.LTC128B.128 [R9+0xf400], desc[UR36][R6.64+0x40], !P0 ;  /* 0x0f4000400609afae */ /* 0x000fe8000c101d64 */
[----:B------:R1:W-:Y:S04]  /*a730*/  @!P2 LDGSTS.E.BYPASS.LTC128B.128 [R9+0x12400], desc[UR36][R6.64+0x80], !P1 ;  /* 0x124000800609afae */ /* 0x0003e8000c901d64 */
[----:B-1----:R-:W1:Y:S01]  /*a740*/  SHFL.IDX PT, R7, R0, 0x1, 0x1c1f ;  /* 0x003c1f0000077f89 */ /* 0x002e6200000e0000 */
[----:B------:R-:W-:-:S05]  /*a750*/  VIADD R6, R17, 0x20 ;  /* 0x0000002011067836 */ /* 0x000fca0000000000 */
[----:B------:R-:W-:-:S13]  /*a760*/  ISETP.GE.AND P2, PT, R6, R2, PT ;  /* 0x000000020600720c */ /* 0x000fda0003f46270 */
[----:B0-----:R-:W-:-:S04]  /*a770*/  @!P2 LEA R5, P4, R20, R5, 0x1 ;  /* 0x000000051405a211 */ /* 0x001fc800078808ff */
[----:B------:R-:W-:Y:S01]  /*a780*/  @!P2 MOV R6, R5 ;  /* 0x000000050006a202 */ /* 0x000fe20000000f00 */
[----:B-1----:R-:W-:Y:S01]  /*a790*/  @!P2 IMAD.X R7, RZ, RZ, R7, P4 ;  /* 0x000000ffff07a224 */ /* 0x002fe200020e0607 */
[----:B------:R-:W0:Y:S04]  /*a7a0*/  SHFL.IDX PT, R5, R4, 0x2, 0x1c1f ;  /* 0x005c1f0004057f89 */ /* 0x000e2800000e0000 */
[----:B------:R-:W-:Y:S04]  /*a7b0*/  @!P2 LDGSTS.E.BYPASS.LTC128B.128 [R9+0xcc00], desc[UR36][R6.64], !P3 ;  /* 0x0cc000000609afae */ /* 0x000fe8000d901d64 */
[----:B------:R-:W-:Y:S04]  /*a7c0*/  @!P2 LDGSTS.E.BYPASS.LTC128B.128 [R9+0xfc00], desc[UR36][R6.64+0x40], !P0 ;  /* 0x0fc000400609afae */ /* 0x000fe8000c101d64 */
[----:B------:R1:W-:Y:S04]  /*a7d0*/  @!P2 LDGSTS.E.BYPASS.LTC128B.128 [R9+0x12c00], desc[UR36][R6.64+0x80], !P1 ;  /* 0x12c000800609afae */ /* 0x0003e8000c901d64 */
[----:B------:R-:W-:Y:S04]  /*a7e0*/  SHFL.IDX PT, R4, R4, 0x3, 0x1c1f ;  /* 0x007c1f0004047f89 */ /* 0x000fe800000e0000 */
[----:B-1----:R-:W1:Y:S01]  /*a7f0*/  SHFL.IDX PT, R7, R0, 0x2, 0x1c1f ;  /* 0x005c1f0000077f89 */ /* 0x002e6200000e0000 */
[----:B------:R-:W-:-:S03]  /*a800*/  VIADD R6, R17, 0x40 ;  /* 0x0000004011067836 */ /* 0x000fc60000000000 */
[----:B------:R-:W2:Y:S02]  /*a810*/  SHFL.IDX PT, R0, R0, 0x3, 0x1c1f ;  /* 0x007c1f0000007f89 */ /* 0x000ea400000e0000 */
[----:B------:R-:W-:-:S13]  /*a820*/  ISETP.GE.AND P2, PT, R6, R2, PT ;  /* 0x000000020600720c */ /* 0x000fda0003f46270 */
[----:B0-----:R-:W-:-:S05]  /*a830*/  @!P2 LEA R5, P4, R20, R5, 0x1 ;  /* 0x000000051405a211 */ /* 0x001fca00078808ff */
[----:B-1----:R-:W-:Y:S02]  /*a840*/  @!P2 IMAD.X R7, RZ, RZ, R7, P4 ;  /* 0x000000ffff07a224 */ /* 0x002fe400020e0607 */
[----:B------:R-:W-:Y:S02]  /*a850*/  @!P2 IMAD.MOV.U32 R6, RZ, RZ, R5 ;  /* 0x000000ffff06a224 */ /* 0x000fe400078e0005 */
[----:B------:R-:W-:-:S03]  /*a860*/  VIADD R5, R17, 0x60 ;  /* 0x0000006011057836 */ /* 0x000fc60000000000 */
[----:B------:R-:W-:Y:S04]  /*a870*/  @!P2 LDGSTS.E.BYPASS.LTC128B.128 [R9+0xd400], desc[UR36][R6.64], !P3 ;  /* 0x0d4000000609afae */ /* 0x000fe8000d901d64 */
[----:B------:R-:W-:Y:S04]  /*a880*/  @!P2 LDGSTS.E.BYPASS.LTC128B.128 [R9+0x10400], desc[UR36][R6.64+0x40], !P0 ;  /* 0x104000400609afae */ /* 0x000fe8000c101d64 */
[----:B------:R-:W-:Y:S01]  /*a890*/  @!P2 LDGSTS.E.BYPASS.LTC128B.128 [R9+0x13400], desc[UR36][R6.64+0x80], !P1 ;  /* 0x134000800609afae */ /* 0x000fe2000c901d64 */
[----:B------:R-:W-:-:S13]  /*a8a0*/  ISETP.GE.AND P2, PT, R5, R2, PT ;  /* 0x000000020500720c */ /* 0x000fda0003f46270 */
[----:B------:R-:W-:-:S05]  /*a8b0*/  @!P2 LEA R4, P4, R20, R4, 0x1 ;  /* 0x000000041404a211 */ /* 0x000fca00078808ff */
[----:B--2---:R-:W-:-:S04]  /*a8c0*/  @!P2 IMAD.X R0, RZ, RZ, R0, P4 ;  /* 0x000000ffff00a224 */ /* 0x004fc800020e0600 */
[----:B------:R-:W-:Y:S02]  /*a8d0*/  @!P2 IMAD.MOV.U32 R5, RZ, RZ, R0 ;  /* 0x000000ffff05a224 */ /* 0x000fe400078e0000 */
[----:B------:R-:W-:Y:S04]  /*a8e0*/  SHFL.IDX PT, R0, R3, RZ, 0x1c1f ;  /* 0x001c1fff03007589 */ /* 0x000fe800000e0000 */
[----:B------:R-:W-:Y:S04]  /*a8f0*/  @!P2 LDGSTS.E.BYPASS.LTC128B.128 [R9+0xdc00], desc[UR36][R4.64], !P3 ;  /* 0x0dc000000409afae */ /* 0x000fe8000d901d64 */
[----:B------:R-:W-:Y:S04]  /*a900*/  @!P2 LDGSTS.E.BYPASS.LTC128B.128 [R9+0x10c00], desc[UR36][R4.64+0x40], !P0 ;  /* 0x10c000400409afae */ /* 0x000fe8000c101d64 */
[----:B------:R0:W-:Y:S04]  /*a910*/  @!P2 LDGSTS.E.BYPASS.LTC128B.128 [R9+0x13c00], desc[UR36][R4.64+0x80], !P1 ;  /* 0x13c000800409afae */ /* 0x0001e8000c901d64 */
[----:B------:R-:W-:Y:S04]  /*a920*/  SHFL.IDX PT, R3, R3, 0x1, 0x1c1f ;  /* 0x003c1f0003037f89 */ /* 0x000fe800000e0000 */
[----:B0-----:R-:W0:Y:S01]  /*a930*/  SHFL.IDX PT, R4, R8, RZ, 0x1c1f ;  /* 0x001c1fff08047589 */ /* 0x001e2200000e0000 */
[----:B------:R-:W-:-:S03]  /*a940*/  VIADD R5, R17, 0x80 ;  /* 0x0000008011057836 */ /* 0x000fc60000000000 */
[----:B------:R-:W1:Y:S02]  /*a950*/  SHFL.IDX PT, R8, R8, 0x1, 0x1c1f ;  /* 0x003c1f0008087f89 */ /* 0x000e6400000e0000 */
[----:B------:R-:W-:-:S13]  /*a960*/  ISETP.GE.AND P2, PT, R5, R2, PT ;  /* 0x000000020500720c */ /* 0x000fda0003f46270 */
[----:B0-----:R-:W-:-:S05]  /*a970*/  @!P2 LEA R4, P4, R20, R4, 0x1 ;  /* 0x000000041404a211 */ /* 0x001fca00078808ff */
[----:B------:R-:W-:-:S05]  /*a980*/  @!P2 IMAD.X R0, RZ, RZ, R0, P4 ;  /* 0x000000ffff00a224 */ /* 0x000fca00020e0600 */
[----:B------:R-:W-:-:S05]  /*a990*/  @!P2 MOV R5, R0 ;  /* 0x000000000005a202 */ /* 0x000fca0000000f00 */
[----:B------:R0:W-:Y:S04]  /*a9a0*/  @!P2 LDGSTS.E.BYPASS.LTC128B.128 [R9+0xe400], desc[UR36][R4.64], !P3 ;  /* 0x0e4000000409afae */ /* 0x0001e8000d901d64 */
[----:B------:R0:W-:Y:S04]  /*a9b0*/  @!P2 LDGSTS.E.BYPASS.LTC128B.128 [R9+0x11400], desc[UR36][R4.64+0x40], !P0 ;  /* 0x114000400409afae */ /* 0x0001e8000c101d64 */
[----:B-1----:R0:W-:Y:S02]  /*a9c0*/  @!P2 LDGSTS.E.BYPASS.LTC128B.128 [R9+0x14400], desc[UR36][R4.64+0x80], !P1 ;  /* 0x144000800409afae */ /* 0x0021e4000c901d64 */
.L_x_314:
[----:B------:R-:W2:Y:S01]  /*a9d0*/  LDL R0, [R1+0x18] ;  /* 0x0000180001007983 */ /* 0x000ea20000100800 */
[----:B------:R-:W-:-:S05]  /*a9e0*/  VIADD R17, R17, 0xa0 ;  /* 0x000000a011117836 */ /* 0x000fca0000000000 */
[----:B------:R-:W-:-:S13]  /*a9f0*/  ISETP.GE.AND P2, PT, R17, R2, PT ;  /* 0x000000021100720c */ /* 0x000fda0003f46270 */
[----:B------:R-:W-:-:S05]  /*aa00*/  @!P2 LEA R2, P4, R20, R8, 0x1 ;  /* 0x000000081402a211 */ /* 0x000fca00078808ff */
[----:B------:R-:W-:-:S05]  /*aa10*/  @!P2 IMAD.X R3, RZ, RZ, R3, P4 ;  /* 0x000000ffff03a224 */ /* 0x000fca00020e0603 */
[----:B------:R-:W-:Y:S01]  /*aa20*/  @!PT LDS RZ, [RZ] ;  /* 0x00000000fffff984 */ /* 0x000fe20000000800 */
[----:B------:R-:W-:Y:S01]  /*aa30*/  @!PT LDS RZ, [RZ] ;  /* 0x00000000fffff984 */ /* 0x000fe20000000800 */
[----:B------:R-:W-:Y:S01]  /*aa40*/  @!PT LDS RZ, [RZ] ;  /* 0x00000000fffff984 */ /* 0x000fe20000000800 */
[----:B--2---:R1:W-:Y:S04]  /*aa50*/  @!P2 LDGSTS.E.BYPASS.LTC128B.128 [R0+0xec00], desc[UR36][R2.64], !P3 ;  /* 0x0ec000000200afae */ /* 0x0043e8000d901d64 */
[----:B------:R1:W-:Y:S01]  /*aa60*/  @!P2 LDGSTS.E.BYPASS.LTC128B.128 [R0+0x11c00], desc[UR36][R2.64+0x40], !P0 ;  /* 0x11c000400200afae */ /* 0x0003e2000c101d64 */
[----:B------:R-:W-:-:S03]  /*aa70*/  PLOP3.LUT P0, PT, PT, PT, PT, 0x80, 0x0 ;  /* 0x000000000000781c */ /* 0x000fc60003f0f070 */
[----:B------:R1:W-:Y:S01]  /*aa80*/  @!P2 LDGSTS.E.BYPASS.LTC128B.128 [R0+0x14c00], desc[UR36][R2.64+0x80], !P1 ;  /* 0x14c000800200afae */ /* 0x0003e2000c901d64 */
[----:B------:R-:W-:-:S09]  /*aa90*/  NOP ;  /* 0x0000000000007918 */ /* 0x000fd20000000000 */
.L_x_234:
[----:B------:R-:W-:Y:S02]  /*aaa0*/  PLOP3.LUT P1, PT, P1, P0, PT, 0xa2, 0x0 ;  /* 0x000000000000781c */ /* 0x000fe40000f21472 */
[----:B------:R-:W-:-:S08]  /*aab0*/  @P0 R2UR P1, UR4, R23 ;  /* 0x00000000170402ca */ /* 0x000fd00000020000 */
[----:B------:R-:W-:-:S05]  /*aac0*/  @P0 PLOP3.LUT P0, PT, P1, PT, PT, 0x80, 0x0 ;  /* 0x000000000000081c */ /* 0x000fca0000f0f070 */
[----:B------:R-:W-:Y:S01]  /*aad0*/  @!P1 SYNCS.ARRIVE.TRANS64.RED.A0T1 RZ, [UR4+0x2d800], RZ ;  /* 0x02d800ffffff99a7 */ /* 0x000fe20008200404 */
[----:B------:R-:W-:Y:S07]  /*aae0*/  @!P1 ARRIVES.LDGSTSBAR.64.TRANSCNT [UR4+0x2d800] ;  /* 0x02d80000ff0099b0 */ /* 0x000fee0008000a84 */
[----:B------:R-:W-:Y:S05]  /*aaf0*/  @P0 BRA.U.ANY `(.L_x_234) ;  /* 0xfffffffd00e80947 */ /* 0x000fea000393ffff */
[----:B-1----:R-:W2:Y:S02]  /*ab00*/  LDL.LU R2, [R1+0x30] ;  /* 0x0000300001027983 */ /* 0x002ea40000300800 */
[----:B--2---:R-:W-:-:S05]  /*ab10*/  VIADD R2, R2, 0x1 ;  /* 0x0000000102027836 */ /* 0x004fca0000000000 */
[----:B------:R1:W-:Y:S01]  /*ab20*/  STL [R1+0x30], R2 ;  /* 0x0000300201007387 */ /* 0x0003e20000100800 */
[----:B------:R-:W-:-:S04]  /*ab30*/  LEA.HI R0, R2, R2, RZ, 0x1 ;  /* 0x0000000202007211 */ /* 0x000fc800078f08ff */
[----:B------:R-:W-:-:S05]  /*ab40*/  LOP3.LUT R0, R0, 0xfffffffe, RZ, 0xc0, !PT ;  /* 0xfffffffe00007812 */ /* 0x000fca00078ec0ff */
[----:B------:R-:W-:-:S05]  /*ab50*/  IMAD.IADD R0, R2, 0x1, -R0 ;  /* 0x0000000102007824 */ /* 0x000fca00078e0a00 */
[----:B------:R-:W-:Y:S01]  /*ab60*/  SHF.L.U32 R0, R0, 0x1f, RZ ;  /* 0x0000001f00007819 */ /* 0x000fe200000006ff */
[----:B------:R-:W-:Y:S01]  /*ab70*/  NOP ;  /* 0x0000000000007918 */ /* 0x000fe20000000000 */
[----:B------:R1:W-:Y:S01]  /*ab80*/  SYNCS.ARRIVE.TRANS64.A1T0 RZ, [R23+URZ+0x2d800], RZ ;  /* 0x02d800ff17ff79a7 */ /* 0x0003e2000810003f */
[----:B------:R-:W-:Y:S01]  /*ab90*/  BSSY B0, `(.L_x_235) ;  /* 0x0000003000007945 */ /* 0x000fe20003800000 */
[----:B------:R-:W2:Y:S03]  /*aba0*/  SYNCS.PHASECHK.TRANS64.TRYWAIT P0, [R23+URZ+0x2d820], R0 ;  /* 0x02d82000170075a7 */ /* 0x000ea6000800017f */
[----:B-12---:R-:W-:Y:S05]  /*abb0*/  @!P0 BRA `(.L_x_236) ;  /* 0x0000003400688947 */ /* 0x006fea0003800000 */
.L_x_315:
[----:B------:R-:W-:Y:S05]  /*abc0*/  BSYNC B0 ;  /* 0x0000000000007941 */ /* 0x000fea0003800000 */
.L_x_235:
[----:B------:R-:W2:Y:S01]  /*abd0*/  LDL R2, [R1+0xc] ;  /* 0x00000c0001027983 */ /* 0x000ea20000100800 */
[----:B------:R-:W-:Y:S01]  /*abe0*/  BSSY B0, `(.L_x_237) ;  /* 0x0000100000007945 */ /* 0x000fe20003800000 */
[----:B--2---:R-:W-:-:S13]  /*abf0*/  ISETP.GE.AND P0, PT, R2, 0x81, PT ;  /* 0x000000810200780c */ /* 0x004fda0003f06270 */
[----:B------:R-:W-:Y:S05]  /*ac00*/  @!P0 BRA `(.L_x_238) ;  /* 0x0000000c00f48947 */ /* 0x000fea0003800000 */
[----:B------:R-:W1:Y:S01]  /*ac10*/  LDL.LU R3, [R1+0x34] ;  /* 0x0000340001037983 */ /* 0x000e620000300800 */
[----:B------:R-:W-:Y:S01]  /*ac20*/  ULDC UR4, c[0x0][0x2f4] ;  /* 0x0000bd0000047ab9 */ /* 0x000fe20000000800 */
[----:B------:R-:W-:Y:S01]  /*ac30*/  IMAD.MOV.U32 R17, RZ, RZ, R29 ;  /* 0x000000ffff117224 */ /* 0x000fe200078e001d */
[----:B------:R-:W0:Y:S01]  /*ac40*/  S2R R2, SR_TID.X ;  /* 0x0000000000027919 */ /* 0x000e220000002100 */
[----:B------:R-:W-:Y:S01]  /*ac50*/  IMAD.MOV.U32 R10, RZ, RZ, R26 ;  /* 0x000000ffff0a7224 */ /* 0x000fe200078e001a */
[----:B------:R2:W-:Y:S01]  /*ac60*/  STL [R1], R27 ;  /* 0x0000001b01007387 */ /* 0x0005e20000100800 */
[----:B0-----:R-:W-:-:S05]  /*ac70*/  IMAD.SHL.U32 R4, R2, 0x8, RZ ;  /* 0x0000000802047824 */ /* 0x001fca00078e00ff */
[----:B------:R-:W-:-:S04]  /*ac80*/  LOP3.LUT R4, R4, 0x18, RZ, 0xc0, !PT ;  /* 0x0000001804047812 */ /* 0x000fc800078ec0ff */
[C---:B------:R-:W-:Y:S02]  /*ac90*/  LOP3.LUT R2, R4.reuse, 0x40, RZ, 0xfc, !PT ;  /* 0x0000004004027812 */ /* 0x040fe400078efcff */
[----:B------:R-:W-:Y:S02]  /*aca0*/  ISETP.GE.AND P3, PT, R4, UR4, PT ;  /* 0x0000000404007c0c */ /* 0x000fe4000bf66270 */
[----:B------:R-:W-:Y:S02]  /*acb0*/  ISETP.GE.AND P1, PT, R2, UR4, PT ;  /* 0x0000000402007c0c */ /* 0x000fe4000bf26270 */
[----:B-1----:R-:W-:Y:S02]  /*acc0*/  LEA.HI.SX32 R0, R3, 0xfffffffe, 0x19 ;  /* 0xfffffffe03007811 */ /* 0x002fe400078fcaff */
[----:B------:R-:W-:-:S04]  /*acd0*/  LOP3.LUT R3, R4, 0x20, RZ, 0xfc, !PT ;  /* 0x0000002004037812 */ /* 0x000fc800078efcff */
[----:B--2---:R-:W-:-:S13]  /*ace0*/  ISETP.GE.AND P2, PT, R3, UR4, PT ;  /* 0x0000000403007c0c */ /* 0x004fda000bf46270 */
.L_x_251:
[----:B------:R-:W2:Y:S01]  /*acf0*/  LDL R9, [R1+0x10] ;  /* 0x0000100001097983 */ /* 0x000ea20000100800 */
[----:B------:R-:W0:Y:S03]  /*ad00*/  LDC R4, c[0x0][0x430] ;  /* 0x00010c00ff047b82 */ /* 0x000e260000000800 */
[----:B------:R-:W3:Y:S04]  /*ad10*/  LDL R8, [R1+0x14] ;  /* 0x0000140001087983 */ /* 0x000ee80000100800 */
[----:B------:R-:W4:Y:S01]  /*ad20*/  LDL R7, [R1+0x8] ;  /* 0x0000080001077983 */ /* 0x000f220000100800 */
[----:B------:R-:W1:Y:S03]  /*ad30*/  S2R R2, SR_TID.X ;  /* 0x0000000000027919 */ /* 0x000e660000002100 */
[----:B------:R-:W5:Y:S01]  /*ad40*/  LDL R6, [R1+0x38] ;  /* 0x0000380001067983 */ /* 0x000f620000100800 */
[----:B0-----:R-:W-:-:S13]  /*ad50*/  ISETP.NE.AND P0, PT, R4, 0x1, PT ;  /* 0x000000010400780c */ /* 0x001fda0003f05270 */
[----:B------:R-:W0:Y:S01]  /*ad60*/  @P0 LDC R5, c[0x0][0x434] ;  /* 0x00010d00ff050b82 */ /* 0x000e220000000800 */
[----:B-1----:R-:W-:-:S04]  /*ad70*/  LOP3.LUT R3, R2, 0x7f, RZ, 0xc0, !PT ;  /* 0x0000007f02037812 */ /* 0x002fc800078ec0ff */
[----:B------:R-:W-:-:S03]  /*ad80*/  SHF.R.U32.HI R4, RZ, 0x2, R3 ;  /* 0x00000002ff047819 */ /* 0x000fc60000011603 */
[----:B------:R-:W1:Y:S01]  /*ad90*/  @P0 LDC R3, c[0x0][0x438] ;  /* 0x00010e00ff030b82 */ /* 0x000e620000000800 */
[----:B------:R-:W-:Y:S01]  /*ada0*/  IMAD.SHL.U32 R2, R2, 0x20, RZ ;  /* 0x0000002002027824 */ /* 0x000fe200078e00ff */
[----:B------:R-:W-:-:S04]  /*adb0*/  LEA R4, R0, R4, 0x7 ;  /* 0x0000000400047211 */ /* 0x000fc800078e38ff */
[----:B------:R-:W-:Y:S01]  /*adc0*/  LOP3.LUT R2, R2, 0x60, RZ, 0xc0, !PT ;  /* 0x0000006002027812 */ /* 0x000fe200078ec0ff */
[----:B------:R-:W-:Y:S05]  /*add0*/  YIELD ;  /* 0x0000000000007946 */ /* 0x000fea0003800000 */
[----:B------:R-:W-:Y:S01]  /*ade0*/  ULDC UR4, c[0x0][0x430] ;  /* 0x00010c0000047ab9 */ /* 0x000fe20000000800 */
[----:B--2---:R-:W-:-:S05]  /*adf0*/  IADD3 R4, R2, R4, R9 ;  /* 0x0000000402047210 */ /* 0x004fca0007ffe009 */
[----:B0-----:R-:W-:-:S04]  /*ae00*/  @P0 IMAD.HI.U32 R5, R4, R5, RZ ;  /* 0x0000000504050227 */ /* 0x001fc800078e00ff */
[----:B------:R-:W-:Y:S01]  /*ae10*/  IMAD.MOV.U32 R2, RZ, RZ, R4 ;  /* 0x000000ffff027224 */ /* 0x000fe200078e0004 */
[----:B-1----:R-:W-:-:S05]  /*ae20*/  @P0 SHF.R.U32.HI R2, RZ, R3, R5 ;  /* 0x00000003ff020219 */ /* 0x002fca0000011605 */
[--C-:B------:R-:W-:Y:S01]  /*ae30*/  IMAD.MOV R9, RZ, RZ, -R2.reuse ;  /* 0x000000ffff097224 */ /* 0x100fe200078e0a02 */
[----:B------:R-:W-:-:S03]  /*ae40*/  SHF.R.S32.HI R3, RZ, 0x1f, R2 ;  /* 0x0000001fff037819 */ /* 0x000fc60000011402 */
[----:B------:R-:W-:Y:S01]  /*ae50*/  IMAD R9, R9, UR4, R4 ;  /* 0x0000000409097c24 */ /* 0x000fe2000f8e0204 */
[----:B------:R-:W-:Y:S02]  /*ae60*/  ULDC.64 UR4, c[0x0][0x428] ;  /* 0x00010a0000047ab9 */ /* 0x000fe40000000a00 */
[----:B---3--:R-:W-:Y:S02]  /*ae70*/  IMAD R4, R8, UR4, RZ ;  /* 0x0000000408047c24 */ /* 0x008fe4000f8e02ff */
[----:B----4-:R-:W-:-:S04]  /*ae80*/  IMAD.WIDE.U32 R2, R7, UR4, R2 ;  /* 0x0000000407027c25 */ /* 0x010fc8000f8e0002 */
[----:B------:R-:W-:Y:S01]  /*ae90*/  IMAD R4, R7, UR5, R4 ;  /* 0x0000000507047c24 */ /* 0x000fe2000f8e0204 */
[----:B------:R-:W-:-:S03]  /*aea0*/  ULDC.64 UR4, c[0x0][0x418] ;  /* 0x0001060000047ab9 */ /* 0x000fc60000000a00 */
[----:B------:R-:W-:Y:S01]  /*aeb0*/  IMAD.IADD R3, R4, 0x1, R3 ;  /* 0x0000000104037824 */ /* 0x000fe200078e0203 */
[----:B------:R-:W-:-:S04]  /*aec0*/  LEA R4, P0, R2, UR4, 0x2 ;  /* 0x0000000402047c11 */ /* 0x000fc8000f8010ff */
[----:B------:R-:W-:-:S05]  /*aed0*/  LEA.HI.X R5, R2, UR5, R3, 0x2, P0 ;  /* 0x0000000502057c11 */ /* 0x000fca00080f1403 */
[----:B------:R-:W2:Y:S01]  /*aee0*/  LDG.E R8, desc[UR36][R4.64] ;  /* 0x0000002404087981 */ /* 0x000ea2000c1e1900 */
[----:B-----5:R-:W-:Y:S01]  /*aef0*/  ISETP.NE.AND P4, PT, R6, 0x3, PT ;  /* 0x000000030600780c */ /* 0x020fe20003f85270 */
[----:B------:R-:W-:-:S05]  /*af00*/  VIADD R26, R10, 0x1 ;  /* 0x000000010a1a7836 */ /* 0x000fca0000000000 */
[----:B------:R-:W-:-:S04]  /*af10*/  ISETP.NE.AND P0, PT, R26, 0x2, PT ;  /* 0x000000021a00780c */ /* 0x000fc80003f05270 */
[----:B------:R-:W-:Y:S01]  /*af20*/  SEL R29, RZ, 0x1, P0 ;  /* 0x00000001ff1d7807 */ /* 0x000fe20000000000 */
[----:B------:R-:W-:Y:S01]  /*af30*/  IMAD.MOV.U32 R27, RZ, RZ, R0 ;  /* 0x000000ffff1b7224 */ /* 0x000fe200078e0000 */
[----:B------:R-:W-:Y:S02]  /*af40*/  SEL R26, R26, RZ, P0 ;  /* 0x000000ff1a1a7207 */ /* 0x000fe40000000000 */
[----:B------:R-:W-:Y:S02]  /*af50*/  LOP3.LUT R29, R17, R29, RZ, 0x3c, !PT ;  /* 0x0000001d111d7212 */ /* 0x000fe400078e3cff */
[----:B--2---:R-:W-:Y:S01]  /*af60*/  SHF.R.S32.HI R28, RZ, 0x1f, R8 ;  /* 0x0000001fff1c7819 */ /* 0x004fe20000011408 */
[----:B------:R-:W-:Y:S06]  /*af70*/  @!P4 BRA `(.L_x_239) ;  /* 0x000000000004c947 */ /* 0x000fec0003800000 */
[----:B------:R-:W-:Y:S01]  /*af80*/  BPT.TRAP 0x1 ;  /* 0x000000040000795c */ /* 0x000fe20000300000 */
.L_x_239:
[----:B------:R-:W-:Y:S01]  /*af90*/  IMAD R5, R26, 0x8, R23 ;  /* 0x000000081a057824 */ /* 0x000fe200078e0217 */
[----:B------:R-:W-:Y:S01]  /*afa0*/  SHF.L.U32 R0, R29, 0x1f, RZ ;  /* 0x0000001f1d007819 */ /* 0x000fe200000006ff */
[----:B------:R-:W-:Y:S03]  /*afb0*/  BSSY B1, `(.L_x_240) ;  /* 0x0000003000017945 */ /* 0x000fe60003800000 */
[----:B------:R-:W0:Y:S02]  /*afc0*/  SYNCS.PHASECHK.TRANS64.TRYWAIT P0, [R5+URZ+0x2d840], R0 ;  /* 0x02d84000050075a7 */ /* 0x000e24000800017f */
[----:B0-----:R-:W-:Y:S05]  /*afd0*/  @!P0 BRA `(.L_x_241) ;  /* 0x0000003000748947 */ /* 0x001fea0003800000 */
.L_x_316:
[----:B------:R-:W-:Y:S05]  /*afe0*/  BSYNC B1 ;  /* 0x0000000000017941 */ /* 0x000fea0003800000 */
.L_x_240:
[----:B------:R-:W2:Y:S01]  /*aff0*/  LDL R4, [R1+0x4] ;  /* 0x0000040001047983 */ /* 0x000ea20000100800 */
[----:B------:R-:W-:Y:S01]  /*b000*/  SHF.R.S32.HI R20, RZ, 0x1f, R9 ;  /* 0x0000001fff147819 */ /* 0x000fe20000011409 */
[----:B------:R-:W-:Y:S01]  /*b010*/  ULDC.64 UR4, c[0x0][0x300] ;  /* 0x0000c00000047ab9 */ /* 0x000fe20000000a00 */
[C---:B------:R-:W-:Y:S01]  /*b020*/  LOP3.LUT P5, RZ, R22.reuse, 0x2, RZ, 0xc0, !PT ;  /* 0x0000000216ff7812 */ /* 0x040fe200078ac0ff */
[----:B------:R-:W1:Y:S01]  /*b030*/  S2R R6, SR_TID.X ;  /* 0x0000000000067919 */ /* 0x000e620000002100 */
[----:B------:R-:W-:Y:S01]  /*b040*/  IMAD.WIDE.U32 R2, R9, UR4, RZ ;  /* 0x0000000409027c25 */ /* 0x000fe2000f8e00ff */
[----:B------:R-:W-:-:S03]  /*b050*/  LOP3.LUT P4, RZ, R22, 0x1, RZ, 0xc0, !PT ;  /* 0x0000000116ff7812 */ /* 0x000fc6000788c0ff */
[----:B0-----:R-:W-:-:S04]  /*b060*/  IMAD R0, R20, UR4, RZ ;  /* 0x0000000414007c24 */ /* 0x001fc8000f8e02ff */
[----:B------:R-:W-:Y:S01]  /*b070*/  IMAD R0, R9, UR5, R0 ;  /* 0x0000000509007c24 */ /* 0x000fe2000f8e0200 */
[----:B------:R-:W-:-:S03]  /*b080*/  ULDC.64 UR4, c[0x0][0x310] ;  /* 0x0000c40000047ab9 */ /* 0x000fc60000000a00 */
[----:B------:R-:W-:Y:S02]  /*b090*/  IMAD.IADD R3, R3, 0x1, R0 ;  /* 0x0000000103037824 */ /* 0x000fe400078e0200 */
[----:B------:R-:W-:Y:S02]  /*b0a0*/  IMAD R0, R28, UR4, RZ ;  /* 0x000000041c007c24 */ /* 0x000fe4000f8e02ff */
[----:B------:R-:W-:-:S04]  /*b0b0*/  IMAD.WIDE.U32 R2, R8, UR4, R2 ;  /* 0x0000000408027c25 */ /* 0x000fc8000f8e0002 */
[----:B------:R-:W-:Y:S01]  /*b0c0*/  IMAD R0, R8, UR5, R0 ;  /* 0x0000000508007c24 */ /* 0x000fe2000f8e0200 */
[----:B------:R-:W-:-:S03]  /*b0d0*/  ULDC.64 UR4, c[0x0][0x308] ;  /* 0x0000c20000047ab9 */ /* 0x000fc60000000a00 */
[----:B------:R-:W-:Y:S02]  /*b0e0*/  IMAD.IADD R3, R3, 0x1, R0 ;  /* 0x0000000103037824 */ /* 0x000fe400078e0200 */
[----:B------:R-:W-:Y:S01]  /*b0f0*/  IMAD.WIDE.U32 R2, R18, UR4, R2 ;  /* 0x0000000412027c25 */ /* 0x000fe2000f8e0002 */
[----:B-1----:R-:W-:-:S03]  /*b100*/  SHF.L.U32 R11, R6, 0x3, RZ ;  /* 0x00000003060b7819 */ /* 0x002fc600000006ff */
[----:B--2---:R-:W-:Y:S02]  /*b110*/  IMAD R0, R4, UR4, RZ ;  /* 0x0000000404007c24 */ /* 0x004fe4000f8e02ff */
[----:B------:R-:W-:Y:S02]  /*b120*/  IMAD.SHL.U32 R4, R6, 0x8, RZ ;  /* 0x0000000806047824 */ /* 0x000fe400078e00ff */
[----:B------:R-:W-:Y:S01]  /*b130*/  IMAD R0, R18, UR5, R0 ;  /* 0x0000000512007c24 */ /* 0x000fe2000f8e0200 */
[----:B------:R-:W-:Y:S02]  /*b140*/  ULDC.64 UR4, c[0x0][0x2e8] ;  /* 0x0000ba0000047ab9 */ /* 0x000fe40000000a00 */
[----:B------:R-:W-:Y:S01]  /*b150*/  LOP3.LUT R4, R4, 0xd8, RZ, 0xc0, !PT ;  /* 0x000000d804047812 */ /* 0x000fe200078ec0ff */
[----:B------:R-:W-:-:S03]  /*b160*/  IMAD.IADD R0, R0, 0x1, R3 ;  /* 0x0000000100007824 */ /* 0x000fc600078e0203 */
[----:B------:R-:W-:Y:S02]  /*b170*/  LOP3.LUT R4, R4, 0x18, R6, 0x78, !PT ;  /* 0x0000001804047812 */ /* 0x000fe400078e7806 */
[----:B------:R-:W-:Y:S01]  /*b180*/  LEA R6, P0, R2, UR4, 0x1 ;  /* 0x0000000402067c11 */ /* 0x000fe2000f8008ff */
[----:B------:R-:W-:Y:S01]  /*b190*/  UMOV UR4, 0xffffffff ;  /* 0xffffffff00047882 */ /* 0x000fe20000000000 */
[----:B------:R-:W-:Y:S02]  /*b1a0*/  LOP3.LUT R4, R4, 0x320, R11, 0xf8, !PT ;  /* 0x0000032004047812 */ /* 0x000fe400078ef80b */
[----:B------:R-:W-:-:S03]  /*b1b0*/  LEA.HI.X R7, R2, UR5, R0, 0x1, P0 ;  /* 0x0000000502077c11 */ /* 0x000fc600080f0c00 */
[----:B------:R-:W-:Y:S01]  /*b1c0*/  IMAD R4, R26, 0x3000, R4 ;  /* 0x000030001a047824 */ /* 0x000fe200078e0204 */
[----:B------:R-:W-:Y:S06]  /*b1d0*/  BRA.DIV UR4, `(.L_x_242) ;  /* 0x0000003204087947 */ /* 0x000fec000b800000 */
[----:B------:R-:W0:Y:S01]  /*b1e0*/  S2R R3, SR_TID.X ;  /* 0x0000000000037919 */ /* 0x000e220000002100 */
[----:B------:R-:W-:Y:S01]  /*b1f0*/  LOP3.LUT P6, RZ, R22, 0x4, RZ, 0xc0, !PT ;  /* 0x0000000416ff7812 */ /* 0x000fe200078cc0ff */
[----:B------:R-:W-:Y:S01]  /*b200*/  IMAD R4, R4, 0x2, R23 ;  /* 0x0000000204047824 */ /* 0x000fe200078e0217 */
        /* <DEDUP_REMOVED lines=26> */
.L_x_326:
[----:B------:R-:W-:Y:S02]  /*b3b0*/  LOP3.LUT P6, RZ, R22, 0x4, RZ, 0xc0, !PT ;  /* 0x0000000416ff7812 */ /* 0x000fe400078cc0ff */
[----:B--2---:R-:W-:-:S04]  /*b3c0*/  IADD3 R2, P0, R2, R0, RZ ;  /* 0x0000000002027210 */ /* 0x004fc80007f1e0ff */
[----:B------:R-:W-:Y:S02]  /*b3d0*/  IADD3.X R3, RZ, R21, RZ, P0, !PT ;  /* 0x00000015ff037210 */ /* 0x000fe400007fe4ff */
[----:B------:R-:W-:-:S05]  /*b3e0*/  PLOP3.LUT P0, PT, PT, PT, PT, 0x80, 0x0 ;  /* 0x000000000000781c */ /* 0x000fca0003f0f070 */
[----:B------:R-:W-:Y:S01]  /*b3f0*/  @!PT LDS RZ, [RZ] ;  /* 0x00000000fffff984 */ /* 0x000fe20000000800 */
[----:B------:R-:W-:Y:S01]  /*b400*/  @!PT LDS RZ, [RZ] ;  /* 0x00000000fffff984 */ /* 0x000fe20000000800 */
[----:B------:R-:W-:Y:S01]  /*b410*/  @!PT LDS RZ, [RZ] ;  /* 0x00000000fffff984 */ /* 0x000fe20000000800 */
[----:B------:R1:W-:Y:S04]  /*b420*/  LDGSTS.E.BYPASS.LTC128B.128 [R4+0x16c00], desc[UR36][R2.64], !P6 ;  /* 0x16c0000002047fae */ /* 0x0003e8000f101d64 */
[----:B------:R1:W-:Y:S04]  /*b430*/  LDGSTS.E.BYPASS.LTC128B.128 [R4+0x18c00], desc[UR36][R2.64+0x40], !P5 ;  /* 0x18c0004002047fae */ /* 0x0003e8000e901d64 */
[----:B------:R1:W-:Y:S01]  /*b440*/  LDGSTS.E.BYPASS.LTC128B.128 [R4+0x1ac00], desc[UR36][R2.64+0x80], !P4 ;  /* 0x1ac0008002047fae */ /* 0x0003e2000e101d64 */
[----:B------:R-:W-:Y:S01]  /*b450*/  NOP ;  /* 0x0000000000007918 */ /* 0x000fe20000000000 */
.L_x_243:
[----:B------:R-:W-:Y:S02]  /*b460*/  PLOP3.LUT P4, PT, P4, P0, PT, 0xa2, 0x0 ;  /* 0x000000000000781c */ /* 0x000fe40002781472 */
[----:B------:R-:W-:-:S08]  /*b470*/  @P0 R2UR P4, UR4, R5 ;  /* 0x00000000050402ca */ /* 0x000fd00000080000 */
[----:B------:R-:W-:-:S05]  /*b480*/  @P0 PLOP3.LUT P0, PT, P4, PT, PT, 0x80, 0x0 ;  /* 0x000000000000081c */ /* 0x000fca000270f070 */
[----:B------:R-:W-:Y:S01]  /*b490*/  @!P4 SYNCS.ARRIVE.TRANS64.RED.A0T1 RZ, [UR4+0x2d830], RZ ;  /* 0x02d830ffffffc9a7 */ /* 0x000fe20008200404 */
[----:B------:R-:W-:Y:S07]  /*b4a0*/  @!P4 ARRIVES.LDGSTSBAR.64.TRANSCNT [UR4+0x2d830] ;  /* 0x02d83000ff00c9b0 */ /* 0x000fee0008000a84 */
[----:B------:R-:W-:Y:S05]  /*b4b0*/  @P0 BRA.U.ANY `(.L_x_243) ;  /* 0xfffffffd00e80947 */ /* 0x000fea000393ffff */
[----:B------:R-:W-:Y:S01]  /*b4c0*/  NOP ;  /* 0x0000000000007918 */ /* 0x000fe20000000000 */
[----:B-1----:R-:W2:Y:S02]  /*b4d0*/  LDL R2, [R1+0x38] ;  /* 0x0000380001027983 */ /* 0x002ea40000100800 */
[----:B--2---:R-:W-:-:S13]  /*b4e0*/  ISETP.NE.AND P5, PT, R2, 0x3, PT ;  /* 0x000000030200780c */ /* 0x004fda0003fa5270 */
[----:B------:R-:W-:Y:S05]  /*b4f0*/  @!P5 BRA `(.L_x_244) ;  /* 0x000000000004d947 */ /* 0x000fea0003800000 */
[----:B------:R-:W-:Y:S01]  /*b500*/  BPT.TRAP 0x1 ;  /* 0x000000040000795c */ /* 0x000fe20000300000 */
.L_x_244:
[----:B------:R1:W-:Y:S01]  /*b510*/  SYNCS.ARRIVE.TRANS64.A1T0 RZ, [R5+URZ+0x2d830], RZ ;  /* 0x02d830ff05ff79a7 */ /* 0x0003e2000810003f */
[----:B------:R-:W-:Y:S05]  /*b520*/  @!P5 BRA `(.L_x_245) ;  /* 0x000000000004d947 */ /* 0x000fea0003800000 */
[----:B------:R-:W-:Y:S01]  /*b530*/  BPT.TRAP 0x1 ;  /* 0x000000040000795c */ /* 0x000fe20000300000 */
.L_x_245:
[----:B------:R-:W-:Y:S01]  /*b540*/  SHF.L.U32 R2, R17, 0x1f, RZ ;  /* 0x0000001f11027819 */ /* 0x000fe200000006ff */
[----:B-1----:R-:W-:Y:S01]  /*b550*/  IMAD R5, R10, 0x8, R23 ;  /* 0x000000080a057824 */ /* 0x002fe200078e0217 */
[----:B------:R-:W-:Y:S03]  /*b560*/  BSSY B1, `(.L_x_246) ;  /* 0x0000003000017945 */ /* 0x000fe60003800000 */
[----:B------:R-:W1:Y:S02]  /*b570*/  SYNCS.PHASECHK.TRANS64.TRYWAIT P0, [R5+URZ+0x2d860], R2 ;  /* 0x02d86002050075a7 */ /* 0x000e64000800017f */
[----:B-1----:R-:W-:Y:S05]  /*b580*/  @!P0 BRA `(.L_x_247) ;  /* 0x0000003000708947 */ /* 0x002fea0003800000 */
.L_x_327:
[----:B------:R-:W-:Y:S05]  /*b590*/  BSYNC B1 ;  /* 0x0000000000017941 */ /* 0x000fea0003800000 */
.L_x_246:
[----:B------:R-:W2:Y:S04]  /*b5a0*/  LDL R11, [R1+0xc] ;  /* 0x00000c00010b7983 */ /* 0x000ea80000100800 */
[----:B0-----:R-:W2:Y:S01]  /*b5b0*/  LDL.LU R6, [R1] ;  /* 0x0000000001067983 */ /* 0x001ea20000300800 */
[----:B------:R-:W0:Y:S01]  /*b5c0*/  S2R R12, SR_TID.X ;  /* 0x00000000000c7919 */ /* 0x000e220000002100 */
[----:B------:R-:W-:Y:S01]  /*b5d0*/  UMOV UR4, 0xffffffff ;  /* 0xffffffff00047882 */ /* 0x000fe20000000000 */
[C---:B0-----:R-:W-:Y:S01]  /*b5e0*/  IMAD.SHL.U32 R4, R12.reuse, 0x8, RZ ;  /* 0x000000080c047824 */ /* 0x041fe200078e00ff */
[C---:B------:R-:W-:Y:S01]  /*b5f0*/  LOP3.LUT R3, R12.reuse, 0x7f, RZ, 0xc0, !PT ;  /* 0x0000007f0c037812 */ /* 0x040fe200078ec0ff */
[----:B------:R-:W-:-:S03]  /*b600*/  IMAD.SHL.U32 R7, R12, 0x8, RZ ;  /* 0x000000080c077824 */ /* 0x000fc600078e00ff */
[----:B------:R-:W-:-:S04]  /*b610*/  LOP3.LUT R4, R4, 0xd8, RZ, 0xc0, !PT ;  /* 0x000000d804047812 */ /* 0x000fc800078ec0ff */
[----:B------:R-:W-:Y:S02]  /*b620*/  LOP3.LUT R4, R4, 0x18, R12, 0x78, !PT ;  /* 0x0000001804047812 */ /* 0x000fe400078e780c */
[----:B------:R-:W-:Y:S02]  /*b630*/  SHF.R.U32.HI R3, RZ, 0x2, R3 ;  /* 0x00000002ff037819 */ /* 0x000fe40000011603 */
[----:B------:R-:W-:-:S05]  /*b640*/  LOP3.LUT R4, R4, 0x320, R7, 0xf8, !PT ;  /* 0x0000032004047812 */ /* 0x000fca00078ef807 */
[----:B------:R-:W-:Y:S02]  /*b650*/  IMAD R4, R10, 0x3000, R4 ;  /* 0x000030000a047824 */ /* 0x000fe400078e0204 */
[----:B--2---:R-:W-:-:S04]  /*b660*/  IMAD R6, R6, -0x80, R11 ;  /* 0xffffff8006067824 */ /* 0x004fc800078e020b */
[----:B------:R-:W-:Y:S01]  /*b670*/  IMAD.IADD R6, R6, 0x1, -R3 ;  /* 0x0000000106067824 */ /* 0x000fe200078e0a03 */
[----:B------:R-:W-:Y:S06]  /*b680*/  BRA.DIV UR4, `(.L_x_248) ;  /* 0x0000003204447947 */ /* 0x000fec000b800000 */
[----:B-1----:R-:W0:Y:S01]  /*b690*/  SHFL.IDX PT, R2, R24, RZ, 0x1c1f ;  /* 0x001c1fff18027589 */ /* 0x002e2200000e0000 */
[----:B------:R-:W-:-:S03]  /*b6a0*/  IMAD R4, R4, 0x2, R23 ;  /* 0x0000000204047824 */ /* 0x000fc600078e0217 */
        /* <DEDUP_REMOVED lines=31> */
[----:B0-2---:R0:W1:Y:S02]  /*b8a0*/  SHFL.IDX PT, R2, R24, 0x3, 0x1c1f ;  /* 0x007c1f0018027f89 */ /* 0x00506400000e0000 */
.L_x_337:
[----:B------:R-:W2:Y:S01]  /*b8b0*/  LDL R7, [R1+0x4] ;  /* 0x0000040001077983 */ /* 0x000ea20000100800 */
[----:B-1----:R-:W-:Y:S01]  /*b8c0*/  IADD3 R2, P0, R2, R0, RZ ;  /* 0x0000000002027210 */ /* 0x002fe20007f1e0ff */
[----:B------:R-:W-:Y:S02]  /*b8d0*/  ULDC.64 UR4, c[0x0][0x328] ;  /* 0x0000ca0000047ab9 */ /* 0x000fe40000000a00 */
[----:B------:R-:W-:Y:S01]  /*b8e0*/  IMAD R0, R20, UR4, RZ ;  /* 0x0000000414007c24 */ /* 0x000fe2000f8e02ff */
[----:B------:R-:W-:Y:S02]  /*b8f0*/  IADD3.X R3, RZ, R25, RZ, P0, !PT ;  /* 0x00000019ff037210 */ /* 0x000fe400007fe4ff */
        /* <DEDUP_REMOVED lines=18> */
[----:B------:R-:W-:-:S04]  /*ba20*/  IMAD.WIDE.U32 R2, R18, UR4, R2 ;  /* 0x0000000412027c25 */ /* 0x000fc8000f8e0002 */
[----:B--2---:R-:W-:-:S04]  /*ba30*/  IMAD R0, R7, UR4, RZ ;  /* 0x0000000407007c24 */ /* 0x004fc8000f8e02ff */
[----:B------:R-:W-:Y:S01]  /*ba40*/  IMAD R0, R18, UR5, R0 ;  /* 0x0000000512007c24 */ /* 0x000fe2000f8e0200 */
[----:B------:R-:W-:Y:S02]  /*ba50*/  ULDC.64 UR4, c[0x0][0x318] ;  /* 0x0000c60000047ab9 */ /* 0x000fe40000000a00 */
[----:B0-----:R-:W-:Y:S01]  /*ba60*/  LEA R24, P0, R2, UR4, 0x1 ;  /* 0x0000000402187c11 */ /* 0x001fe2000f8008ff */
[----:B------:R-:W-:-:S05]  /*ba70*/  IMAD.IADD R0, R0, 0x1, R3 ;  /* 0x0000000100007824 */ /* 0x000fca00078e0203 */
[----:B------:R-:W-:Y:S01]  /*ba80*/  LEA.HI.X R0, R2, UR5, R0, 0x1, P0 ;  /* 0x0000000502007c11 */ /* 0x000fe200080f0c00 */
[----:B------:R-:W-:Y:S01]  /*ba90*/  NOP ;  /* 0x0000000000007918 */ /* 0x000fe20000000000 */
[----:B------:R-:W-:-:S13]  /*baa0*/  PLOP3.LUT P0, PT, PT, PT, PT, 0x80, 0x0 ;  /* 0x000000000000781c */ /* 0x000fda0003f0f070 */
.L_x_249:
[----:B------:R-:W-:Y:S02]  /*bab0*/  PLOP3.LUT P4, PT, P4, P0, PT, 0xa2, 0x0 ;  /* 0x000000000000781c */ /* 0x000fe40002781472 */
[----:B------:R-:W-:-:S08]  /*bac0*/  @P0 R2UR P4, UR4, R5 ;  /* 0x00000000050402ca */ /* 0x000fd00000080000 */
[----:B------:R-:W-:-:S05]  /*bad0*/  @P0 PLOP3.LUT P0, PT, P4, PT, PT, 0x80, 0x0 ;  /* 0x000000000000081c */ /* 0x000fca000270f070 */
[----:B------:R-:W-:Y:S01]  /*bae0*/  @!P4 SYNCS.ARRIVE.TRANS64.RED.A0T1 RZ, [UR4+0x2d850], RZ ;  /* 0x02d850ffffffc9a7 */ /* 0x000fe20008200404 */
[----:B------:R-:W-:Y:S07]  /*baf0*/  @!P4 ARRIVES.LDGSTSBAR.64.TRANSCNT [UR4+0x2d850] ;  /* 0x02d85000ff00c9b0 */ /* 0x000fee0008000a84 */
[----:B------:R-:W-:Y:S05]  /*bb00*/  @P0 BRA.U.ANY `(.L_x_249) ;  /* 0xfffffffd00e80947 */ /* 0x000fea000393ffff */
[----:B------:R-:W-:Y:S01]  /*bb10*/  NOP ;  /* 0x0000000000007918 */ /* 0x000fe20000000000 */
[----:B------:R-:W2:Y:S01]  /*bb20*/  LDL R2, [R1+0x38] ;  /* 0x0000380001027983 */ /* 0x000ea20000100800 */
[----:B------:R-:W-:Y:S01]  /*bb30*/  IMAD.MOV.U32 R25, RZ, RZ, R0 ;  /* 0x000000ffff197224 */ /* 0x000fe200078e0000 */
[----:B--2---:R-:W-:-:S13]  /*bb40*/  ISETP.NE.AND P5, PT, R2, 0x3, PT ;  /* 0x000000030200780c */ /* 0x004fda0003fa5270 */
[----:B------:R-:W-:Y:S05]  /*bb50*/  @!P5 BRA `(.L_x_250) ;  /* 0x000000000004d947 */ /* 0x000fea0003800000 */
[----:B------:R-:W-:Y:S01]  /*bb60*/  BPT.TRAP 0x1 ;  /* 0x000000040000795c */ /* 0x000fe20000300000 */
.L_x_250:
[----:B------:R2:W-:Y:S01]  /*bb70*/  STL [R1], R27 ;  /* 0x0000001b01007387 */ /* 0x0005e20000100800 */
[C---:B------:R-:W-:Y:S01]  /*bb80*/  ISETP.GT.AND P0, PT, R27.reuse, RZ, PT ;  /* 0x000000ff1b00720c */ /* 0x040fe20003f04270 */
[----:B------:R2:W-:Y:S01]  /*bb90*/  SYNCS.ARRIVE.TRANS64.A1T0 RZ, [R5+URZ+0x2d850], RZ ;  /* 0x02d850ff05ff79a7 */ /* 0x0005e2000810003f */
[----:B------:R-:W-:Y:S02]  /*bba0*/  VIADD R0, R27, 0xffffffff ;  /* 0xffffffff1b007836 */ /* 0x000fe40000000000 */
[----:B------:R-:W-:Y:S02]  /*bbb0*/  IMAD.MOV.U32 R17, RZ, RZ, R29 ;  /* 0x000000ffff117224 */ /* 0x000fe400078e001d */
[----:B------:R-:W-:-:S07]  /*bbc0*/  IMAD.MOV.U32 R10, RZ, RZ, R26 ;  /* 0x000000ffff0a7224 */ /* 0x000fce00078e001a */
[----:B--2---:R-:W-:Y:S05]  /*bbd0*/  @P0 BRA `(.L_x_251) ;  /* 0xfffffff000440947 */ /* 0x004fea000383ffff */
.L_x_238:
[----:B------:R-:W-:Y:S05]  /*bbe0*/  BSYNC B0 ;  /* 0x0000000000007941 */ /* 0x000fea0003800000 */
.L_x_237:
[----:B------:R-:W2:Y:S01]  /*bbf0*/  S2R R2, SR_TID.X ;  /* 0x0000000000027919 */ /* 0x000ea20000002100 */
[----:B------:R-:W-:Y:S01]  /*bc00*/  BSSY B0, `(.L_x_252) ;  /* 0x0000010000007945 */ /* 0x000fe20003800000 */
[----:B--2---:R-:W-:-:S04]  /*bc10*/  LOP3.LUT R2, R2, 0x7f, RZ, 0xc0, !PT ;  /* 0x0000007f02027812 */ /* 0x004fc800078ec0ff */
[----:B------:R-:W-:-:S13]  /*bc20*/  ISETP.NE.AND P0, PT, R2, RZ, PT ;  /* 0x000000ff0200720c */ /* 0x000fda0003f05270 */
[----:B------:R-:W-:Y:S05]  /*bc30*/  @P0 BRA `(.L_x_253) ;  /* 0x0000000000300947 */ /* 0x000fea0003800000 */
[----:B0-----:R-:W0:Y:S01]  /*bc40*/  S2R R5, SR_LANEID ;  /* 0x0000000000057919 */ /* 0x001e220000000000 */
[----:B------:R-:W-:Y:S01]  /*bc50*/  VOTEU.ANY UR4, UPT, PT ;  /* 0x0000000000047886 */ /* 0x000fe200038e0100 */
[----:B------:R-:W2:Y:S01]  /*bc60*/  LDC.64 R2, c[0x0][0xc60] ;  /* 0x00031800ff027b82 */ /* 0x000ea20000000a00 */
[----:B-1----:R-:W0:Y:S02]  /*bc70*/  FLO.U32 R0, UR4 ;  /* 0x0000000400007d00 */ /* 0x002e2400080e0000 */
[----:B0-----:R-:W-:-:S06]  /*bc80*/  ISETP.EQ.U32.AND P0, PT, R0, R5, PT ;  /* 0x000000050000720c */ /* 0x001fcc0003f02070 */
[----:B------:R-:W2:Y:S07]  /*bc90*/  POPC R5, UR4 ;  /* 0x0000000400057d09 */ /* 0x000eae0008000000 */
[----:B--2---:R-:W2:Y:S01]  /*bca0*/  @P0 ATOMG.E.ADD.STRONG.GPU PT, R3, desc[UR36][R2.64], R5 ;  /* 0x00000005020309a8 */ /* 0x004ea200081ee1e4 */
[----:B------:R-:W0:Y:S02]  /*bcb0*/  S2R R4, SR_LTMASK ;  /* 0x0000000000047919 */ /* 0x000e240000003900 */
[----:B0-----:R-:W-:-:S04]  /*bcc0*/  LOP3.LUT R4, R4, UR4, RZ, 0xc0, !PT ;  /* 0x0000000404047c12 */ /* 0x001fc8000f8ec0ff */
[----:B------:R-:W0:Y:S01]  /*bcd0*/  POPC R7, R4 ;  /* 0x0000000400077309 */ /* 0x000e220000000000 */
[----:B--2---:R-:W0:Y:S02]  /*bce0*/  SHFL.IDX PT, R0, R3, R0, 0x1f ;  /* 0x00001f0003007589 */ /* 0x004e2400000e0000 */
[----:B0-----:R-:W-:-:S07]  /*bcf0*/  IADD3 R16, R0, UR38, R7 ;  /* 0x0000002600107c10 */ /* 0x001fce000fffe007 */
.L_x_253:
[----:B------:R-:W-:Y:S05]  /*bd00*/  BSYNC B0 ;  /* 0x0000000000007941 */ /* 0x000fea0003800000 */
.L_x_252:
[----:B-1----:R-:W2:Y:S02]  /*bd10*/  LDL R0, [R1+0x38] ;  /* 0x0000380001007983 */ /* 0x002ea40000100800 */
[----:B--2---:R-:W-:-:S13]  /*bd20*/  ISETP.NE.AND P0, PT, R0, 0x3, PT ;  /* 0x000000030000780c */ /* 0x004fda0003f05270 */
[----:B------:R-:W-:Y:S05]  /*bd30*/  @!P0 BRA `(.L_x_254) ;  /* 0x0000000000048947 */ /* 0x000fea0003800000 */
[----:B------:R-:W-:Y:S01]  /*bd40*/  BPT.TRAP 0x1 ;  /* 0x000000040000795c */ /* 0x000fe20000300000 */
.L_x_254:
[----:B------:R-:W2:Y:S01]  /*bd50*/  LDL.LU R2, [R1+0xc] ;  /* 0x00000c0001027983 */ /* 0x000ea20000300800 */
[----:B------:R-:W-:Y:S01]  /*bd60*/  IMAD R0, R26, 0x8, R23 ;  /* 0x000000081a007824 */ /* 0x000fe200078e0217 */
[----:B------:R-:W-:Y:S01]  /*bd70*/  SHF.L.U32 R3, R29, 0x1f, RZ ;  /* 0x0000001f1d037819 */ /* 0x000fe200000006ff */
[----:B------:R-:W-:Y:S03]  /*bd80*/  BSSY B0, `(.L_x_255) ;  /* 0x0000004000007945 */ /* 0x000fe60003800000 */
[----:B------:R-:W1:Y:S01]  /*bd90*/  SYNCS.PHASECHK.TRANS64.TRYWAIT P0, [R0+URZ+0x2d860], R3 ;  /* 0x02d86003000075a7 */ /* 0x000e62000800017f */
[----:B--2---:R-:W-:Y:S01]  /*bda0*/  IMAD R6, R27, -0x80, R2 ;  /* 0xffffff801b067824 */ /* 0x004fe200078e0202 */
[----:B-1----:R-:W-:Y:S06]  /*bdb0*/  @!P0 BRA `(.L_x_256) ;  /* 0x0000002c00dc8947 */ /* 0x002fec0003800000 */
.L_x_338:
[----:B------:R-:W-:Y:S05]  /*bdc0*/  BSYNC B0 ;  /* 0x0000000000007941 */ /* 0x000fea0003800000 */
.L_x_255:
[----:B------:R-:W0:Y:S01]  /*bdd0*/  S2R R2, SR_TID.X ;  /* 0x0000000000027919 */ /* 0x000e220000002100 */
[----:B------:R-:W-:Y:S01]  /*bde0*/  UMOV UR4, 0xffffffff ;  /* 0xffffffff00047882 */ /* 0x000fe20000000000 */
[----:B------:R-:W2:Y:S01]  /*bdf0*/  S2R R7, SR_TID.X ;  /* 0x0000000000077919 */ /* 0x000ea20000002100 */
[----:B0-----:R-:W-:Y:S01]  /*be00*/  LOP3.LUT R5, R2, 0x7f, RZ, 0xc0, !PT ;  /* 0x0000007f02057812 */ /* 0x001fe200078ec0ff */
[C---:B--2---:R-:W-:Y:S01]  /*be10*/  IMAD.SHL.U32 R2, R7.reuse, 0x8, RZ ;  /* 0x0000000807027824 */ /* 0x044fe200078e00ff */
[----:B------:R-:W-:Y:S02]  /*be20*/  SHF.L.U32 R4, R7, 0x3, RZ ;  /* 0x0000000307047819 */ /* 0x000fe400000006ff */
[----:B------:R-:W-:Y:S02]  /*be30*/  SHF.R.U32.HI R5, RZ, 0x2, R5 ;  /* 0x00000002ff057819 */ /* 0x000fe40000011605 */
[----:B------:R-:W-:-:S03]  /*be40*/  LOP3.LUT R2, R2, 0xd8, RZ, 0xc0, !PT ;  /* 0x000000d802027812 */ /* 0x000fc600078ec0ff */
[----:B------:R-:W-:Y:S01]  /*be50*/  IMAD.IADD R6, R6, 0x1, -R5 ;  /* 0x0000000106067824 */ /* 0x000fe200078e0a05 */
[----:B------:R-:W-:-:S04]  /*be60*/  LOP3.LUT R2, R2, 0x18, R7, 0x78, !PT ;  /* 0x0000001802027812 */ /* 0x000fc800078e7807 */
[----:B------:R-:W-:-:S05]  /*be70*/  LOP3.LUT R2, R2, 0x320, R4, 0xf8, !PT ;  /* 0x0000032002027812 */ /* 0x000fca00078ef804 */
[----:B------:R-:W-:Y:S01]  /*be80*/  IMAD R4, R26, 0x3000, R2 ;  /* 0x000030001a047824 */ /* 0x000fe200078e0202 */
[----:B------:R-:W-:Y:S06]  /*be90*/  BRA.DIV UR4, `(.L_x_257) ;  /* 0x0000002e04b87947 */ /* 0x000fec000b800000 */
[----:B------:R-:W0:Y:S01]  /*bea0*/  S2R R2, SR_TID.X ;  /* 0x0000000000027919 */ /* 0x000e220000002100 */
[----:B------:R-:W-:Y:S01]  /*beb0*/  ULDC UR4, c[0x0][0x2f4] ;  /* 0x0000bd0000047ab9 */ /* 0x000fe20000000800 */
[----:B------:R-:W-:Y:S01]  /*bec0*/  IMAD R4, R4, 0x2, R23 ;  /* 0x0000000204047824 */ /* 0x000fe200078e0217 */
[----:B------:R-:W2:Y:S04]  /*bed0*/  SHFL.IDX PT, R14, R24, RZ, 0x1c1f ;  /* 0x001c1fff180e7589 */ /* 0x000ea800000e0000 */
[----:B-1----:R-:W1:Y:S01]  /*bee0*/  SHFL.IDX PT, R3, R25, RZ, 0x1c1f ;  /* 0x001c1fff19037589 */ /* 0x002e6200000e0000 */
[----:B0-----:R-:W-:-:S05]  /*bef0*/  IMAD.SHL.U32 R7, R2, 0x8, RZ ;  /* 0x0000000802077824 */ /* 0x001fca00078e00ff */
[----:B------:R-:W-:-:S04]  /*bf00*/  LOP3.LUT R7, R7, 0x18, RZ, 0xc0, !PT ;  /* 0x0000001807077812 */ /* 0x000fc800078ec0ff */
[C---:B------:R-:W-:Y:S01]  /*bf10*/  ISETP.GE.AND P2, PT, R7.reuse, UR4, PT ;  /* 0x0000000407007c0c */ /* 0x040fe2000bf46270 */
[C---:B------:R-:W-:Y:S01]  /*bf20*/  IMAD.SHL.U32 R5, R7.reuse, 0x2, RZ ;  /* 0x0000000207057824 */ /* 0x040fe200078e00ff */
[C---:B------:R-:W-:Y:S02]  /*bf30*/  LOP3.LUT R8, R7.reuse, 0x20, RZ, 0xfc, !PT ;  /* 0x0000002007087812 */ /* 0x040fe400078efcff */
[----:B------:R-:W-:Y:S02]  /*bf40*/  ISETP.LT.OR P4, PT, R6, 0x1, P2 ;  /* 0x000000010600780c */ /* 0x000fe40001781670 */
[----:B--2---:R-:W-:Y:S02]  /*bf50*/  IADD3 R2, P0, R14, R5, RZ ;  /* 0x000000050e027210 */ /* 0x004fe40007f1e0ff */
[----:B------:R-:W-:Y:S01]  /*bf60*/  LOP3.LUT R7, R7, 0x40, RZ, 0xfc, !PT ;  /* 0x0000004007077812 */ /* 0x000fe200078efcff */
[----:B------:R-:W0:Y:S01]  /*bf70*/  SHFL.IDX PT, R14, R24, 0x1, 0x1c1f ;  /* 0x003c1f00180e7f89 */ /* 0x000e2200000e0000 */
[----:B------:R-:W-:Y:S01]  /*bf80*/  ISETP.GE.AND P1, PT, R8, UR4, PT ;  /* 0x0000000408007c0c */ /* 0x000fe2000bf26270 */
[----:B-1----:R-:W-:Y:S01]  /*bf90*/  IMAD.X R3, RZ, RZ, R3, P0 ;  /* 0x000000ffff037224 */ /* 0x002fe200000e0603 */
[----:B------:R-:W-:-:S02]  /*bfa0*/  ISETP.GE.AND P0, PT, R7, UR4, PT ;  /* 0x0000000407007c0c */ /* 0x000fc4000bf06270 */
[----:B------:R-:W-:-:S03]  /*bfb0*/  ISETP.LT.OR P3, PT, R6, 0x1, P1 ;  /* 0x000000010600780c */ /* 0x000fc60000f61670 */
[----:B------:R-:W-:Y:S01]  /*bfc0*/  LDGSTS.E.BYPASS.LTC128B.128 [R4+0x400], desc[UR36][R2.64], !P4 ;  /* 0x0040000002047fae */ /* 0x000fe2000e101d64 */
[----:B------:R-:W-:-:S09]  /*bfd0*/  ISETP.LT.OR P4, PT, R6, 0x1, P0 ;  /* 0x000000010600780c */ /* 0x000fd20000781670 */
[----:B------:R-:W-:Y:S04]  /*bfe0*/  LDGSTS.E.BYPASS.LTC128B.128 [R4+0x2400], desc[UR36][R2.64+0x40], !P3 ;  /* 0x0240004002047fae */ /* 0x000fe8000d901d64 */
[----:B------:R1:W-:Y:S01]  /*bff0*/  LDGSTS.E.BYPASS.LTC128B.128 [R4+0x4400], desc[UR36][R2.64+0x80], !P4 ;  /* 0x0440008002047fae */ /* 0x0003e2000e101d64 */
[----:B------:R-:W-:-:S03]  /*c000*/  ISETP.LT.OR P4, PT, R6, 0x21, P2 ;  /* 0x000000210600780c */ /* 0x000fc60001781670 */
[----:B-1----:R-:W1:Y:S01]  /*c010*/  SHFL.IDX PT, R3, R25, 0x1, 0x1c1f ;  /* 0x003c1f0019037f89 */ /* 0x002e6200000e0000 */
[----:B0-----:R-:W-:-:S03]  /*c020*/  IADD3 R2, P3, R14, R5, RZ ;  /* 0x000000050e027210 */ /* 0x001fc60007f7e0ff */
[----:B------:R-:W0:Y:S02]  /*c030*/  SHFL.IDX PT, R14, R24, 0x2, 0x1c1f ;  /* 0x005c1f00180e7f89 */ /* 0x000e2400000e0000 */
[----:B-1----:R-:W-:Y:S01]  /*c040*/  IMAD.X R3, RZ, RZ, R3, P3 ;  /* 0x000000ffff037224 */ /* 0x002fe200018e0603 */
[----:B------:R-:W-:-:S04]  /*c050*/  ISETP.LT.OR P3, PT, R6, 0x21, P1 ;  /* 0x000000210600780c */ /* 0x000fc80000f61670 */
[----:B------:R-:W-:Y:S01]  /*c060*/  LDGSTS.E.BYPASS.LTC128B.128 [R4+0xc00], desc[UR36][R2.64], !P4 ;  /* 0x00c0000002047fae */ /* 0x000fe2000e101d64 */
[----:B------:R-:W-:-:S08]  /*c070*/  ISETP.LT.OR P4, PT, R6, 0x21, P0 ;  /* 0x000000210600780c */ /* 0x000fd00000781670 */
[----:B------:R-:W-:Y:S05]  /*c080*/  LDGSTS.E.BYPASS.LTC128B.128 [R4+0x2c00], desc[UR36][R2.64+0x40], !P3 ;  /* 0x02c0004002047fae */ /* 0x000fea000d901d64 */
[----:B------:R1:W-:Y:S01]  /*c090*/  LDGSTS.E.BYPASS.LTC128B.128 [R4+0x4c00], desc[UR36][R2.64+0x80], !P4 ;  /* 0x04c0008002047fae */ /* 0x0003e2000e101d64 */
[----:B------:R-:W-:-:S03]  /*c0a0*/  ISETP.LT.OR P4, PT, R6, 0x41, P2 ;  /* 0x000000410600780c */ /* 0x000fc60001781670 */
[----:B-1----:R-:W1:Y:S01]  /*c0b0*/  SHFL.IDX PT, R3, R25, 0x2, 0x1c1f ;  /* 0x005c1f0019037f89 */ /* 0x002e6200000e0000 */
[----:B0-----:R-:W-:-:S03]  /*c0c0*/  IADD3 R2, P3, R14, R5, RZ ;  /* 0x000000050e027210 */ /* 0x001fc60007f7e0ff */
[----:B------:R-:W0:Y:S04]  /*c0d0*/  SHFL.IDX PT, R25, R25, 0x3, 0x1c1f ;  /* 0x007c1f0019197f89 */ /* 0x000e2800000e0000 */
[----:B------:R2:W3:Y:S01]  /*c0e0*/  SHFL.IDX PT, R14, R24, 0x3, 0x1c1f ;  /* 0x007c1f00180e7f89 */ /* 0x0004e200000e0000 */
[----:B-1----:R-:W-:Y:S01]  /*c0f0*/  IMAD.X R3, RZ, RZ, R3, P3 ;  /* 0x000000ffff037224 */ /* 0x002fe200018e0603 */
[----:B------:R-:W-:-:S04]  /*c100*/  ISETP.LT.OR P3, PT, R6, 0x41, P1 ;  /* 0x000000410600780c */ /* 0x000fc80000f61670 */
[----:B------:R2:W-:Y:S01]  /*c110*/  LDGSTS.E.BYPASS.LTC128B.128 [R4+0x1400], desc[UR36][R2.64], !P4 ;  /* 0x0140000002047fae */ /* 0x0005e2000e101d64 */
[----:B------:R-:W-:-:S08]  /*c120*/  ISETP.LT.OR P4, PT, R6, 0x41, P0 ;  /* 0x000000410600780c */ /* 0x000fd00000781670 */
[----:B------:R2:W-:Y:S05]  /*c130*/  LDGSTS.E.BYPASS.LTC128B.128 [R4+0x3400], desc[UR36][R2.64+0x40], !P3 ;  /* 0x0340004002047fae */ /* 0x0005ea000d901d64 */
[----:B0--3--:R2:W-:Y:S02]  /*c140*/  LDGSTS.E.BYPASS.LTC128B.128 [R4+0x5400], desc[UR36][R2.64+0x80], !P4 ;  /* 0x0540008002047fae */ /* 0x0095e4000e101d64 */
.L_x_348:
[C---:B------:R-:W-:Y:S02]  /*c150*/  ISETP.LT.OR P2, PT, R6.reuse, 0x61, P2 ;  /* 0x000000610600780c */ /* 0x040fe40001741670 */
[C---:B------:R-:W-:Y:S02]  /*c160*/  ISETP.LT.OR P1, PT, R6.reuse, 0x61, P1 ;  /* 0x000000610600780c */ /* 0x040fe40000f21670 */
[----:B------:R-:W-:Y:S02]  /*c170*/  ISETP.LT.OR P0, PT, R6, 0x61, P0 ;  /* 0x000000610600780c */ /* 0x000fe40000701670 */
[----:B--2---:R-:W-:-:S04]  /*c180*/  IADD3 R2, P3, R14, R5, RZ ;  /* 0x000000050e027210 */ /* 0x004fc80007f7e0ff */
[----:B------:R-:W-:-:S05]  /*c190*/  IADD3.X R3, RZ, R25, RZ, P3, !PT ;  /* 0x00000019ff037210 */ /* 0x000fca0001ffe4ff */
[----:B------:R-:W-:Y:S01]  /*c1a0*/  @!PT LDS RZ, [RZ] ;  /* 0x00000000fffff984 */ /* 0x000fe20000000800 */
[----:B------:R-:W-:Y:S01]  /*c1b0*/  @!PT LDS RZ, [RZ] ;  /* 0x00000000fffff984 */ /* 0x000fe20000000800 */
[----:B------:R-:W-:Y:S01]  /*c1c0*/  @!PT LDS RZ, [RZ] ;  /* 0x00000000fffff984 */ /* 0x000fe20000000800 */
[----:B------:R0:W-:Y:S04]  /*c1d0*/  LDGSTS.E.BYPASS.LTC128B.128 [R4+0x1c00], desc[UR36][R2.64], !P2 ;  /* 0x01c0000002047fae */ /* 0x0001e8000d101d64 */
[----:B------:R0:W-:Y:S04]  /*c1e0*/  LDGSTS.E.BYPASS.LTC128B.128 [R4+0x3c00], desc[UR36][R2.64+0x40], !P1 ;  /* 0x03c0004002047fae */ /* 0x0001e8000c901d64 */
[----:B------:R0:W-:Y:S01]  /*c1f0*/  LDGSTS.E.BYPASS.LTC128B.128 [R4+0x5c00], desc[UR36][R2.64+0x80], !P0 ;  /* 0x05c0008002047fae */ /* 0x0001e2000c101d64 */
[----:B------:R-:W-:Y:S01]  /*c200*/  PLOP3.LUT P0, PT, PT, PT, PT, 0x80, 0x0 ;  /* 0x000000000000781c */ /* 0x000fe20003f0f070 */
[----:B------:R-:W-:-:S12]  /*c210*/  NOP ;  /* 0x0000000000007918 */ /* 0x000fd80000000000 */
.L_x_258:
[----:B------:R-:W-:Y:S02]  /*c220*/  PLOP3.LUT P1, PT, P1, P0, PT, 0xa2, 0x0 ;  /* 0x000000000000781c */ /* 0x000fe40000f21472 */
[----:B------:R-:W-:-:S08]  /*c230*/  @P0 R2UR P1, UR4, R0 ;  /* 0x00000000000402ca */ /* 0x000fd00000020000 */
[----:B------:R-:W-:-:S05]  /*c240*/  @P0 PLOP3.LUT P0, PT, P1, PT, PT, 0x80, 0x0 ;  /* 0x000000000000081c */ /* 0x000fca0000f0f070 */
[----:B------:R-:W-:Y:S01]  /*c250*/  @!P1 SYNCS.ARRIVE.TRANS64.RED.A0T1 RZ, [UR4+0x2d850], RZ ;  /* 0x02d850ffffff99a7 */ /* 0x000fe20008200404 */
[----:B------:R-:W-:Y:S07]  /*c260*/  @!P1 ARRIVES.LDGSTSBAR.64.TRANSCNT [UR4+0x2d850] ;  /* 0x02d85000ff0099b0 */ /* 0x000fee0008000a84 */
[----:B------:R-:W-:Y:S05]  /*c270*/  @P0 BRA.U.ANY `(.L_x_258) ;  /* 0xfffffffd00e80947 */ /* 0x000fea000393ffff */
[----:B------:R-:W-:Y:S01]  /*c280*/  NOP ;  /* 0x0000000000007918 */ /* 0x000fe20000000000 */
[----:B0-----:R-:W2:Y:S02]  /*c290*/  LDL R2, [R1+0x38] ;  /* 0x0000380001027983 */ /* 0x001ea40000100800 */
[----:B--2---:R-:W-:-:S13]  /*c2a0*/  ISETP.NE.AND P2, PT, R2, 0x3, PT ;  /* 0x000000030200780c */ /* 0x004fda0003f45270 */
[----:B------:R-:W-:Y:S05]  /*c2b0*/  @!P2 BRA `(.L_x_259) ;  /* 0x000000000004a947 */ /* 0x000fea0003800000 */
[----:B------:R-:W-:Y:S01]  /*c2c0*/  BPT.TRAP 0x1 ;  /* 0x000000040000795c */ /* 0x000fe20000300000 */
.L_x_259:
[----:B------:R-:W-:Y:S01]  /*c2d0*/  VIADD R26, R26, 0x1 ;  /* 0x000000011a1a7836 */ /* 0x000fe20000000000 */
[----:B------:R0:W-:Y:S04]  /*c2e0*/  SYNCS.ARRIVE.TRANS64.A1T0 RZ, [R0+URZ+0x2d850], RZ ;  /* 0x02d850ff00ff79a7 */ /* 0x0001e8000810003f */
[----:B------:R-:W-:-:S04]  /*c2f0*/  ISETP.NE.AND P0, PT, R26, 0x2, PT ;  /* 0x000000021a00780c */ /* 0x000fc80003f05270 */
[----:B0-----:R-:W-:Y:S02]  /*c300*/  SEL R0, RZ, 0x1, P0 ;  /* 0x00000001ff007807 */ /* 0x001fe40000000000 */
[----:B------:R-:W-:Y:S02]  /*c310*/  SEL R26, R26, RZ, P0 ;  /* 0x000000ff1a1a7207 */ /* 0x000fe40000000000 */
[----:B------:R-:W-:-:S07]  /*c320*/  LOP3.LUT R29, R29, R0, RZ, 0x3c, !PT ;  /* 0x000000001d1d7212 */ /* 0x000fce00078e3cff */
.L_x_218:
[----:B------:R-:W-:Y:S05]  /*c330*/  BSYNC B7 ;  /* 0x0000000000077941 */ /* 0x000fea0003800000 */
.L_x_216:
[----:B------:R-:W-:-:S13]  /*c340*/  LOP3.LUT P0, RZ, R22, 0x40, RZ, 0xc0, !PT ;  /* 0x0000004016ff7812 */ /* 0x000fda000780c0ff */
[----:B------:R-:W-:Y:S05]  /*c350*/  @!P0 BRA `(.L_x_260) ;  /* 0x0000000000248947 */ /* 0x000fea0003800000 */
[----:B------:R-:W-:Y:S05]  /*c360*/  WARPSYNC.ALL ;  /* 0x0000000000007948 */ /* 0x000fea0003800000 */
[----:B------:R-:W1:Y:S08]  /*c370*/  S2UR UR5, SR_CgaCtaId ;  /* 0x00000000000579c3 */ /* 0x000e700000008800 */
[----:B------:R-:W-:Y:S06]  /*c380*/  BAR.SYNC.DEFER_BLOCKING 0x5, 0x200 ;  /* 0x0148000000007b1d */ /* 0x000fec0000010000 */
[----:B------:R-:W-:-:S02]  /*c390*/  UMOV UR4, 0x400 ;  /* 0x0000040000047882 */ /* 0x000fc40000000000 */
[----:B-1----:R-:W-:-:S06]  /*c3a0*/  ULEA UR4, UR5, UR4, 0x18 ;  /* 0x0000000405047291 */ /* 0x002fcc000f8ec03f */
[----:B------:R-:W-:-:S05]  /*c3b0*/  IMAD.U32 R23, RZ, RZ, UR4 ;  /* 0x00000004ff177e24 */ /* 0x000fca000f8e00ff */
[----:B------:R1:W2:Y:S01]  /*c3c0*/  LDS.128 R16, [R23+0x2d8d0] ;  /* 0x02d8d00017107984 */ /* 0x0002a20000000c00 */
[----:B------:R-:W-:Y:S06]  /*c3d0*/  BAR.ARV 0x4, 0x200 ;  /* 0x0108000000007b1d */ /* 0x000fec0000002000 */
[----:B------:R-:W-:Y:S05]  /*c3e0*/  BRA `(.L_x_261) ;  /* 0x0000000800407947 */ /* 0x000fea0003800000 */
.L_x_260:
[----:B0-----:R-:W0:Y:S01]  /*c3f0*/  S2R R0, SR_TID.X ;  /* 0x0000000000007919 */ /* 0x001e220000002100 */
[----:B------:R-:W-:Y:S01]  /*c400*/  UMOV UR4, 0xffffffff ;  /* 0xffffffff00047882 */ /* 0x000fe20000000000 */
[----:B0-----:R-:W-:-:S04]  /*c410*/  LOP3.LUT R8, R0, 0x1f, RZ, 0xc0, !PT ;  /* 0x0000001f00087812 */ /* 0x001fc800078ec0ff */
[----:B------:R-:W-:Y:S01]  /*c420*/  ISETP.NE.AND P0, PT, R8, 0x1f, PT ;  /* 0x0000001f0800780c */ /* 0x000fe20003f05270 */
[----:B------:R-:W-:-:S12]  /*c430*/  BRA.DIV UR4, `(.L_x_262) ;  /* 0x0000002e04c07947 */ /* 0x000fd8000b800000 */
[----:B------:R-:W-:Y:S01]  /*c440*/  IMAD.IADD R5, R19, 0x1, R8 ;  /* 0x0000000113057824 */ /* 0x000fe200078e0208 */
[----:B------:R-:W-:-:S04]  /*c450*/  ULDC UR4, c[0x0][0xc3c] ;  /* 0x00030f0000047ab9 */ /* 0x000fc80000000800 */
[----:B------:R-:W-:-:S13]  /*c460*/  ISETP.GE.OR P1, PT, R5, UR4, !P0 ;  /* 0x0000000405007c0c */ /* 0x000fda000c726670 */
[----:B------:R-:W0:Y:S02]  /*c470*/  @!P1 LDC.64 R2, c[0x0][0xc80] ;  /* 0x00032000ff029b82 */ /* 0x000e240000000a00 */
[----:B0-----:R-:W-:-:S06]  /*c480*/  @!P1 IMAD.WIDE R2, R5, 0x4, R2 ;  /* 0x0000000405029825 */ /* 0x001fcc00078e0202 */
[----:B------:R0:W2:Y:S01]  /*c490*/  @!P1 LDG.E R3, desc[UR36][R2.64] ;  /* 0x0000002402039981 */ /* 0x0000a2000c1e1900 */
[C---:B------:R-:W-:Y:S02]  /*c4a0*/  ISETP.GE.U32.AND P2, PT, R8.reuse, 0x2, PT ;  /* 0x000000020800780c */ /* 0x040fe40003f46070 */
[C---:B------:R-:W-:Y:S01]  /*c4b0*/  ISETP.GE.U32.AND P3, PT, R8.reuse, 0x4, PT ;  /* 0x000000040800780c */ /* 0x040fe20003f66070 */
[----:B------:R-:W-:Y:S01]  /*c4c0*/  SHFL.IDX PT, R0, R16, RZ, 0x1f ;  /* 0x00001fff10007589 */ /* 0x000fe200000e0000 */
[C---:B------:R-:W-:Y:S02]  /*c4d0*/  ISETP.GE.U32.AND P4, PT, R8.reuse, 0x8, PT ;  /* 0x000000080800780c */ /* 0x040fe40003f86070 */
[C---:B------:R-:W-:Y:S01]  /*c4e0*/  ISETP.GE.U32.AND P5, PT, R8.reuse, 0x10, PT ;  /* 0x000000100800780c */ /* 0x040fe20003fa6070 */
[----:B------:R-:W-:Y:S01]  /*c4f0*/  SHFL.IDX PT, R4, R16, 0x1, 0x1f ;  /* 0x00201f0010047f89 */ /* 0x000fe200000e0000 */
[----:B0-----:R-:W-:Y:S02]  /*c500*/  IMAD.MOV.U32 R2, RZ, RZ, RZ ;  /* 0x000000ffff027224 */ /* 0x001fe400078e00ff */
[----:B--2---:R-:W-:Y:S01]  /*c510*/  @!P1 IMAD.MOV.U32 R2, RZ, RZ, R3 ;  /* 0x000000ffff029224 */ /* 0x004fe200078e0003 */
[----:B------:R-:W-:-:S04]  /*c520*/  ISETP.NE.AND P1, PT, R8, RZ, PT ;  /* 0x000000ff0800720c */ /* 0x000fc80003f25270 */
        /* <DEDUP_REMOVED lines=15> */
[----:B------:R0:W1:Y:S02]  /*c620*/  SHFL.IDX PT, R14, R3, 0x1f, 0x1f ;  /* 0x03e01f00030e7f89 */ /* 0x00006400000e0000 */
.L_x_358:
[----:B------:R-:W-:Y:S02]  /*c630*/  ULDC UR4, c[0x0][0xc38] ;  /* 0x00030e0000047ab9 */ /* 0x000fe40000000800 */
[----:B------:R-:W-:-:S04]  /*c640*/  IMAD.U32 R16, RZ, RZ, UR4 ;  /* 0x00000004ff107e24 */ /* 0x000fc8000f8e00ff */
[----:B-1----:R-:W-:-:S04]  /*c650*/  IMAD R5, R14, R16, RZ ;  /* 0x000000100e057224 */ /* 0x002fc800078e02ff */
[----:B------:R-:W-:-:S05]  /*c660*/  IMAD.IADD R4, R4, 0x1, R5 ;  /* 0x0000000104047824 */ /* 0x000fca00078e0205 */
[----:B------:R-:W-:-:S13]  /*c670*/  ISETP.GT.AND P6, PT, R4, R0, PT ;  /* 0x000000000400720c */ /* 0x000fda0003fc4270 */
[----:B------:R-:W-:Y:S05]  /*c680*/  @P6 BRA `(.L_x_263) ;  /* 0x00000000009c6947 */ /* 0x000fea0003800000 */
.L_x_268:
[----:B------:R-:W1:Y:S01]  /*c690*/  LDC R6, c[0x0][0xc3c] ;  /* 0x00030f00ff067b82 */ /* 0x000e620000000800 */
[----:B------:R-:W-:-:S05]  /*c6a0*/  VIADD R19, R19, 0x1f ;  /* 0x0000001f13137836 */ /* 0x000fca0000000000 */
[----:B-1----:R-:W-:-:S13]  /*c6b0*/  ISETP.GE.AND P6, PT, R19, R6, PT ;  /* 0x000000061300720c */ /* 0x002fda0003fc6270 */
[----:B------:R-:W-:Y:S05]  /*c6c0*/  @P6 BRA `(.L_x_264) ;  /* 0x0000000400446947 */ /* 0x000fea0003800000 */
[----:B------:R-:W1:Y:S01]  /*c6d0*/  S2R R2, SR_TID.X ;  /* 0x0000000000027919 */ /* 0x000e620000002100 */
[----:B------:R-:W-:Y:S01]  /*c6e0*/  BSSY B0, `(.L_x_265) ;  /* 0x0000009000007945 */ /* 0x000fe20003800000 */
[----:B-1----:R-:W-:-:S05]  /*c6f0*/  LOP3.LUT R2, R2, 0x1f, RZ, 0xc0, !PT ;  /* 0x0000001f02027812 */ /* 0x002fca00078ec0ff */
[----:B------:R-:W-:Y:S02]  /*c700*/  IMAD.IADD R5, R19, 0x1, R2 ;  /* 0x0000000113057824 */ /* 0x000fe400078e0202 */
[----:B------:R-:W-:-:S03]  /*c710*/  IMAD.MOV.U32 R2, RZ, RZ, RZ ;  /* 0x000000ffff027224 */ /* 0x000fc600078e00ff */
[----:B------:R-:W-:-:S13]  /*c720*/  ISETP.GE.OR P6, PT, R5, R6, !P0 ;  /* 0x000000060500720c */ /* 0x000fda00047c6670 */
[----:B------:R-:W-:Y:S05]  /*c730*/  @P6 BRA `(.L_x_266) ;  /* 0x00000000000c6947 */ /* 0x000fea0003800000 */
[----:B0-----:R-:W0:Y:S02]  /*c740*/  LDC.64 R2, c[0x0][0xc80] ;  /* 0x00032000ff027b82 */ /* 0x001e240000000a00 */
[----:B0-----:R-:W-:-:S06]  /*c750*/  IMAD.WIDE R2, R5, 0x4, R2 ;  /* 0x0000000405027825 */ /* 0x001fcc00078e0202 */
[----:B------:R1:W5:Y:S02]  /*c760*/  LDG.E R2, desc[UR36][R2.64] ;  /* 0x0000002402027981 */ /* 0x000364000c1e1900 */
.L_x_266:
[----:B------:R-:W-:Y:S05]  /*c770*/  BSYNC B0 ;  /* 0x0000000000007941 */ /* 0x000fea0003800000 */
.L_x_265:
[----:B------:R-:W-:-:S03]  /*c780*/  UMOV UR4, 0xffffffff ;  /* 0xffffffff00047882 */ /* 0x000fc60000000000 */
[----:B------:R-:W-:Y:S05]  /*c790*/  BRA.DIV UR4, `(.L_x_267) ;  /* 0x00000032040c7947 */ /* 0x000fea000b800000 */
[----:B-----5:R-:W2:Y:S02]  /*c7a0*/  SHFL.UP PT, R14, R2, 0x1, RZ ;  /* 0x04200000020e7989 */ /* 0x020ea400000e00ff */
[----:B--2---:R-:W-:-:S05]  /*c7b0*/  SEL R13, R14, RZ, P1 ;  /* 0x000000ff0e0d7207 */ /* 0x004fca0000800000 */
[----:B------:R-:W-:-:S05]  /*c7c0*/  IMAD.IADD R13, R2, 0x1, R13 ;  /* 0x00000001020d7824 */ /* 0x000fca00078e020d */
[----:B------:R-:W2:Y:S02]  /*c7d0*/  SHFL.UP PT, R14, R13, 0x2, RZ ;  /* 0x044000000d0e7989 */ /* 0x000ea400000e00ff */
[----:B--2---:R-:W-:-:S05]  /*c7e0*/  SEL R14, R14, RZ, P2 ;  /* 0x000000ff0e0e7207 */ /* 0x004fca0001000000 */
[----:B01----:R-:W-:-:S05]  /*c7f0*/  IMAD.IADD R3, R13, 0x1, R14 ;  /* 0x000000010d037824 */ /* 0x003fca00078e020e */
        /* <DEDUP_REMOVED lines=9> */
[----:B------:R0:W1:Y:S02]  /*c890*/  SHFL.IDX PT, R14, R3, 0x1f, 0x1f ;  /* 0x03e01f00030e7f89 */ /* 0x00006400000e0000 */
.L_x_366:
[----:B------:R-:W-:Y:S02]  /*c8a0*/  ULDC UR4, c[0x0][0xc38] ;  /* 0x00030e0000047ab9 */ /* 0x000fe40000000800 */
[----:B------:R-:W-:-:S04]  /*c8b0*/  IMAD.U32 R16, RZ, RZ, UR4 ;  /* 0x00000004ff107e24 */ /* 0x000fc8000f8e00ff */
[----:B-1----:R-:W-:-:S04]  /*c8c0*/  IMAD R5, R14, R16, RZ ;  /* 0x000000100e057224 */ /* 0x002fc800078e02ff */
[----:B------:R-:W-:-:S05]  /*c8d0*/  IMAD.IADD R4, R5, 0x1, R4 ;  /* 0x0000000105047824 */ /* 0x000fca00078e0204 */
[----:B------:R-:W-:-:S13]  /*c8e0*/  ISETP.GT.AND P6, PT, R4, R0, PT ;  /* 0x000000000400720c */ /* 0x000fda0003fc4270 */
[----:B------:R-:W-:Y:S05]  /*c8f0*/  @!P6 BRA `(.L_x_268) ;  /* 0xfffffffc0064e947 */ /* 0x000fea000383ffff */
.L_x_263:
[----:B------:R-:W-:Y:S01]  /*c900*/  IMAD.IADD R5, R4, 0x1, -R5 ;  /* 0x0000000104057824 */ /* 0x000fe200078e0a05 */
[----:B------:R-:W-:-:S03]  /*c910*/  UMOV UR4, 0xffffffff ;  /* 0xffffffff00047882 */ /* 0x000fc60000000000 */
[----:B------:R-:W-:-:S05]  /*c920*/  IMAD R7, R3, R16, R5 ;  /* 0x0000001003077224 */ /* 0x000fca00078e0205 */
[----:B------:R-:W-:Y:S01]  /*c930*/  ISETP.GT.AND P6, PT, R7, R0, PT ;  /* 0x000000000700720c */ /* 0x000fe20003fc4270 */
[----:B------:R-:W-:-:S12]  /*c940*/  BRA.DIV UR4, `(.L_x_269) ;  /* 0x00000032045c7947 */ /* 0x000fd8000b800000 */
[----:B------:R-:W-:-:S04]  /*c950*/  VOTE.ANY R6, PT, !P6 ;  /* 0x0000000000067806 */ /* 0x000fc800070e0100 */
[----:B------:R-:W1:Y:S02]  /*c960*/  POPC R4, R6 ;  /* 0x0000000600047309 */ /* 0x000e640000000000 */
[----:B-1----:R1:W2:Y:S02]  /*c970*/  SHFL.IDX PT, R17, R2, R4, 0x1f ;  /* 0x00001f0402117589 */ /* 0x0022a400000e0000 */
.L_x_370:
[----:B------:R-:W-:Y:S01]  /*c980*/  ISETP.NE.AND P0, PT, R6, RZ, PT ;  /* 0x000000ff0600720c */ /* 0x000fe20003f05270 */
[----:B------:R-:W-:-:S12]  /*c990*/  IMAD.MOV.U32 R14, RZ, RZ, RZ ;  /* 0x000000ffff0e7224 */ /* 0x000fd800078e00ff */
[----:B------:R-:W-:Y:S05]  /*c9a0*/  @!P0 BRA `(.L_x_270) ;  /* 0x0000000000108947 */ /* 0x000fea0003800000 */
[----:B------:R-:W-:Y:S01]  /*c9b0*/  UMOV UR4, 0xffffffff ;  /* 0xffffffff00047882 */ /* 0x000fe20000000000 */
[----:B------:R-:W-:Y:S02]  /*c9c0*/  VIADD R12, R4, 0xffffffff ;  /* 0xffffffff040c7836 */ /* 0x000fe40000000000 */
[----:B------:R-:W-:Y:S05]  /*c9d0*/  BRA.DIV UR4, `(.L_x_271) ;  /* 0x0000003204807947 */ /* 0x000fea000b800000 */
[----:B------:R3:W4:Y:S02]  /*c9e0*/  SHFL.IDX PT, R14, R3, R12, 0x1f ;  /* 0x00001f0c030e7589 */ /* 0x00072400000e0000 */
.L_x_270:
[----:B--2---:R-:W-:Y:S01]  /*c9f0*/  IABS R6, R17 ;  /* 0x0000001100067213 */ /* 0x004fe20000000000 */
[----:B----4-:R-:W-:Y:S01]  /*ca00*/  IMAD R16, R14, R16, R5 ;  /* 0x000000100e107224 */ /* 0x010fe200078e0205 */
[----:B------:R-:W-:Y:S01]  /*ca10*/  IADD3 R19, R4, R19, RZ ;  /* 0x0000001304137210 */ /* 0x000fe20007ffe0ff */
[----:B-1----:R-:W-:Y:S01]  /*ca20*/  IMAD.MOV.U32 R2, RZ, RZ, RZ ;  /* 0x000000ffff027224 */ /* 0x002fe200078e00ff */
[----:B------:R-:W1:Y:S01]  /*ca30*/  I2F.RP R7, R6 ;  /* 0x0000000600077306 */ /* 0x000e620000209400 */
[----:B------:R-:W-:-:S07]  /*ca40*/  IMAD.IADD R0, R0, 0x1, -R16 ;  /* 0x0000000100007824 */ /* 0x000fce00078e0a10 */
[----:B-1----:R-:W0:Y:S02]  /*ca50*/  MUFU.RCP R7, R7 ;  /* 0x0000000700077308 */ /* 0x002e240000001000 */
[----:B0--3--:R-:W-:-:S06]  /*ca60*/  VIADD R3, R7, 0xffffffe ;  /* 0x0ffffffe07037836 */ /* 0x009fcc0000000000 */
[----:B------:R-:W0:Y:S02]  /*ca70*/  F2I.FTZ.U32.TRUNC.NTZ R3, R3 ;  /* 0x0000000300037305 */ /* 0x000e24000021f000 */
[----:B0-----:R-:W-:-:S05]  /*ca80*/  IADD3 R5, RZ, -R3, RZ ;  /* 0x80000003ff057210 */ /* 0x001fca0007ffe0ff */
[----:B------:R-:W-:-:S04]  /*ca90*/  IMAD R5, R5, R6, RZ ;  /* 0x0000000605057224 */ /* 0x000fc800078e02ff */
[----:B------:R-:W-:Y:S01]  /*caa0*/  IMAD.HI.U32 R2, R3, R5, R2 ;  /* 0x0000000503027227 */ /* 0x000fe200078e0002 */
[----:B------:R-:W-:Y:S02]  /*cab0*/  IABS R5, R17 ;  /* 0x0000001100057213 */ /* 0x000fe40000000000 */
[----:B------:R-:W-:-:S03]  /*cac0*/  IABS R3, R0 ;  /* 0x0000000000037213 */ /* 0x000fc60000000000 */
[----:B------:R-:W-:Y:S02]  /*cad0*/  IMAD.MOV R5, RZ, RZ, -R5 ;  /* 0x000000ffff057224 */ /* 0x000fe400078e0a05 */
        /* <DEDUP_REMOVED lines=11> */
[----:B------:R-:W-:-:S05]  /*cb90*/  @!P1 LOP3.LUT R2, RZ, R17, RZ, 0x33, !PT ;  /* 0x00000011ff029212 */ /* 0x000fca00078e33ff */
[--C-:B------:R-:W-:Y:S02]  /*cba0*/  IMAD.MOV R3, RZ, RZ, -R2.reuse ;  /* 0x000000ffff037224 */ /* 0x100fe400078e0a02 */
[----:B------:R-:W-:Y:S02]  /*cbb0*/  IMAD.MOV.U32 R18, RZ, RZ, R2 ;  /* 0x000000ffff127224 */ /* 0x000fe400078e0002 */
[----:B------:R-:W-:Y:S01]  /*cbc0*/  IMAD R17, R17, R3, R0 ;  /* 0x0000000311117224 */ /* 0x000fe200078e0200 */
[----:B------:R-:W-:Y:S06]  /*cbd0*/  BRA `(.L_x_272) ;  /* 0x00000000001c7947 */ /* 0x000fec0003800000 */
.L_x_264:
[----:B------:R-:W-:Y:S01]  /*cbe0*/  UMOV UR4, URZ ;  /* 0x0000003f00047c82 */ /* 0x000fe20008000000 */
[----:B------:R-:W-:Y:S01]  /*cbf0*/  UMOV UR5, URZ ;  /* 0x0000003f00057c82 */ /* 0x000fe20008000000 */
[----:B------:R-:W-:Y:S01]  /*cc00*/  ULDC UR6, c[0x0][0xc3c] ;  /* 0x00030f0000067ab9 */ /* 0x000fe20000000800 */
[----:B------:R-:W-:Y:S02]  /*cc10*/  IMAD.MOV.U32 R16, RZ, RZ, R0 ;  /* 0x000000ffff107224 */ /* 0x000fe400078e0000 */
[----:B------:R-:W-:Y:S02]  /*cc20*/  IMAD.U32 R17, RZ, RZ, UR4 ;  /* 0x00000004ff117e24 */ /* 0x000fe4000f8e00ff */
[----:B------:R-:W-:Y:S02]  /*cc30*/  IMAD.U32 R18, RZ, RZ, UR5 ;  /* 0x00000005ff127e24 */ /* 0x000fe4000f8e00ff */
[----:B------:R-:W-:-:S07]  /*cc40*/  IMAD.U32 R19, RZ, RZ, UR6 ;  /* 0x00000006ff137e24 */ /* 0x000fce000f8e00ff */
.L_x_272:
[----:B------:R-:W1:Y:S01]  /*cc50*/  S2R R0, SR_TID.X ;  /* 0x0000000000007919 */ /* 0x000e620000002100 */
[----:B------:R-:W-:Y:S05]  /*cc60*/  WARPSYNC.ALL ;  /* 0x0000000000007948 */ /* 0x000fea0003800000 */
[----:B------:R-:W-:Y:S01]  /*cc70*/  BAR.SYNC.DEFER_BLOCKING 0x4, 0x200 ;  /* 0x0108000000007b1d */ /* 0x000fe20000010000 */
[----:B-1----:R-:W-:-:S04]  /*cc80*/  LOP3.LUT R0, R0, 0x1f, RZ, 0xc0, !PT ;  /* 0x0000001f00007812 */ /* 0x002fc800078ec0ff */
[----:B------:R-:W-:-:S13]  /*cc90*/  ISETP.NE.AND P0, PT, R0, RZ, PT ;  /* 0x000000ff0000720c */ /* 0x000fda0003f05270 */
[----:B0-----:R-:W0:Y:S01]  /*cca0*/  @!P0 S2R R3, SR_CgaCtaId ;  /* 0x0000000000038919 */ /* 0x001e220000008800 */
[----:B------:R-:W-:-:S04]  /*ccb0*/  @!P0 MOV R0, 0x400 ;  /* 0x0000040000008802 */ /* 0x000fc80000000f00 */
[----:B0-----:R-:W-:-:S05]  /*ccc0*/  @!P0 LEA R23, R3, R0, 0x18 ;  /* 0x0000000003178211 */ /* 0x001fca00078ec0ff */
[----:B------:R0:W-:Y:S01]  /*ccd0*/  @!P0 STS.128 [R23+0x2d8d0], R16 ;  /* 0x02d8d01017008388 */ /* 0x0001e20000000c00 */
[----:B------:R-:W-:Y:S06]  /*cce0*/  BAR.ARV 0x5, 0x200 ;  /* 0x0148000000007b1d */ /* 0x000fec0000002000 */
.L_x_261:
[----:B------:R-:W-:Y:S02]  /*ccf0*/  ULDC UR4, c[0x0][0xc3c] ;  /* 0x00030f0000047ab9 */ /* 0x000fe40000000800 */
[----:B--2---:R-:W-:-:S13]  /*cd00*/  ISETP.GE.AND P0, PT, R19, UR4, PT ;  /* 0x0000000413007c0c */ /* 0x004fda000bf06270 */
[----:B------:R-:W-:Y:S05]  /*cd10*/  @!P0 BRA `(.L_x_273) ;  /* 0xffffffb800f48947 */ /* 0x000fea000383ffff */
[----:B------:R-:W-:Y:S05]  /*cd20*/  BSYNC B8 ;  /* 0x0000000000087941 */ /* 0x000fea0003800000 */
.L_x_212:
[----:B0-----:R-:W2:Y:S01]  /*cd30*/  LDL.LU R0, [R1+0x30] ;  /* 0x0000300001007983 */ /* 0x001ea20000300800 */
[----:B------:R-:W-:Y:S01]  /*cd40*/  BSSY B0, `(.L_x_274) ;  /* 0x000000b000007945 */ /* 0x000fe20003800000 */
[----:B------:R-:W0:Y:S01]  /*cd50*/  S2R R5, SR_CgaCtaId ;  /* 0x0000000000057919 */ /* 0x000e220000008800 */
[----:B--2---:R-:W-:-:S05]  /*cd60*/  VIADD R0, R0, 0x1 ;  /* 0x0000000100007836 */ /* 0x004fca0000000000 */
[----:B------:R-:W-:-:S04]  /*cd70*/  LEA.HI R2, R0, R0, RZ, 0x1 ;  /* 0x0000000000027211 */ /* 0x000fc800078f08ff */
[----:B------:R-:W-:Y:S02]  /*cd80*/  LOP3.LUT R3, R2, 0xfffffffe, RZ, 0xc0, !PT ;  /* 0xfffffffe02037812 */ /* 0x000fe400078ec0ff */
[----:B------:R-:W-:-:S03]  /*cd90*/  MOV R2, 0x400 ;  /* 0x0000040000027802 */ /* 0x000fc60000000f00 */
[----:B------:R-:W-:Y:S01]  /*cda0*/  IMAD.IADD R0, R0, 0x1, -R3 ;  /* 0x0000000100007824 */ /* 0x000fe200078e0a03 */
[----:B0-----:R-:W-:-:S04]  /*cdb0*/  LEA R5, R5, R2, 0x18 ;  /* 0x0000000205057211 */ /* 0x001fc800078ec0ff */
[----:B------:R-:W-:-:S04]  /*cdc0*/  SHF.L.U32 R0, R0, 0x1f, RZ ;  /* 0x0000001f00007819 */ /* 0x000fc800000006ff */
[----:B------:R-:W0:Y:S02]  /*cdd0*/  SYNCS.PHASECHK.TRANS64.TRYWAIT P0, [R5+URZ+0x2d820], R0 ;  /* 0x02d82000050075a7 */ /* 0x000e24000800017f */
[----:B0-----:R-:W-:Y:S05]  /*cde0*/  @!P0 BRA `(.L_x_275) ;  /* 0x0000002c00a08947 */ /* 0x001fea0003800000 */
.L_x_373:
[----:B------:R-:W-:Y:S05]  /*cdf0*/  BSYNC B0 ;  /* 0x0000000000007941 */ /* 0x000fea0003800000 */
.L_x_274:
[----:B------:R-:W-:-:S03]  /*ce00*/  UMOV UR4, 0xffffffff ;  /* 0xffffffff00047882 */ /* 0x000fc60000000000 */
[----:B------:R-:W-:Y:S05]  /*ce10*/  BRA.DIV UR4, `(.L_x_276) ;  /* 0x0000002e04a87947 */ /* 0x000fea000b800000 */
[----:B0-----:R-:W0:Y:S02]  /*ce20*/  S2R R0, SR_TID.X ;  /* 0x0000000000007919 */ /* 0x001e240000002100 */
[----:B0-----:R-:W-:-:S04]  /*ce30*/  SHF.R.U32.HI R0, RZ, 0x5, R0 ;  /* 0x00000005ff007819 */ /* 0x001fc80000011600 */
[----:B------:R-:W-:-:S05]  /*ce40*/  LOP3.LUT R0, R0, 0x3, RZ, 0xc0, !PT ;  /* 0x0000000300007812 */ /* 0x000fca00078ec0ff */
[----:B------:R0:W2:Y:S02]  /*ce50*/  SHFL.IDX PT, R14, R0, RZ, 0x1f ;  /* 0x00001fff000e7589 */ /* 0x0000a400000e0000 */
.L_x_376:
[----:B--2---:R-:W-:Y:S01]  /*ce60*/  ISETP.NE.AND P0, PT, R14, RZ, PT ;  /* 0x000000ff0e00720c */ /* 0x004fe20003f05270 */
[----:B------:R-:W-:-:S12]  /*ce70*/  BSSY B0, `(.L_x_277) ;  /* 0x0000024000007945 */ /* 0x000fd80003800000 */
[----:B------:R-:W-:Y:S05]  /*ce80*/  @P0 BRA `(.L_x_278) ;  /* 0x0000000000880947 */ /* 0x000fea0003800000 */
[----:B------:R-:W-:-:S03]  /*ce90*/  UMOV UR4, 0xffffffff ;  /* 0xffffffff00047882 */ /* 0x000fc60000000000 */
[----:B------:R-:W-:Y:S05]  /*cea0*/  BRA.DIV UR4, `(.L_x_279) ;  /* 0x0000002e04b87947 */ /* 0x000fea000b800000 */
[----:B------:R-:W-:-:S13]  /*ceb0*/  ELECT P6, URZ, PT ;  /* 0x00000000003f782f */ /* 0x000fda00038c0000 */
.L_x_379:
[----:B------:R-:W-:Y:S05]  /*cec0*/  @!P6 BRA `(.L_x_278) ;  /* 0x000000000078e947 */ /* 0x000fea0003800000 */
[----:B0-----:R-:W2:Y:S02]  /*ced0*/  LDL.LU R0, [R1+0x1c] ;  /* 0x00001c0001007983 */ /* 0x001ea40000300800 */
[----:B--2---:R-:W-:-:S04]  /*cee0*/  LOP3.LUT R0, R0, 0x2, RZ, 0xfc, !PT ;  /* 0x0000000200007812 */ /* 0x004fc800078efcff */
[----:B------:R-:W-:-:S13]  /*cef0*/  ISETP.NE.AND P0, PT, R0, 0x3, PT ;  /* 0x000000030000780c */ /* 0x000fda0003f05270 */
[----:B------:R-:W-:Y:S05]  /*cf00*/  @!P0 BRA `(.L_x_280) ;  /* 0x0000000000048947 */ /* 0x000fea0003800000 */
[----:B------:R-:W-:Y:S01]  /*cf10*/  BPT.TRAP 0x1 ;  /* 0x000000040000795c */ /* 0x000fe20000300000 */
.L_x_280:
[C---:B------:R-:W-:Y:S01]  /*cf20*/  IMAD R3, R26.reuse, 0x8, R5 ;  /* 0x000000081a037824 */ /* 0x040fe200078e0205 */
[----:B------:R-:W-:Y:S02]  /*cf30*/  SHF.L.U32 R2, R29, 0x1f, RZ ;  /* 0x0000001f1d027819 */ /* 0x000fe400000006ff */
[----:B------:R-:W-:Y:S02]  /*cf40*/  IADD3 R26, R26, 0x1, RZ ;  /* 0x000000011a1a7810 */ /* 0x000fe40007ffe0ff */
[----:B------:R-:W0:Y:S02]  /*cf50*/  SYNCS.PHASECHK.TRANS64.TRYWAIT P1, [R3+URZ+0x2d840], R2 ;  /* 0x02d84002030075a7 */ /* 0x000e24000802017f */
[----:B------:R-:W-:-:S04]  /*cf60*/  ISETP.NE.AND P2, PT, R26, 0x2, PT ;  /* 0x000000021a00780c */ /* 0x000fc80003f45270 */
[----:B------:R-:W-:Y:S01]  /*cf70*/  SEL R0, RZ, 0x1, P2 ;  /* 0x00000001ff007807 */ /* 0x000fe20001000000 */
[----:B0-----:R-:W-:Y:S08]  /*cf80*/  @!P1 BRA `(.L_x_281) ;  /* 0x0000002c00a09947 */ /* 0x001ff00003800000 */
.L_x_380:
[----:B------:R-:W-:Y:S02]  /*cf90*/  SEL R26, R26, RZ, P2 ;  /* 0x000000ff1a1a7207 */ /* 0x000fe40001000000 */
[----:B------:R-:W-:Y:S01]  /*cfa0*/  LOP3.LUT R0, R29, R0, RZ, 0x3c, !PT ;  /* 0x000000001d007212 */ /* 0x000fe200078e3cff */
[----:B------:R-:W-:Y:S06]  /*cfb0*/  @!P0 BRA `(.L_x_282) ;  /* 0x0000000000048947 */ /* 0x000fec0003800000 */
[----:B------:R-:W-:Y:S01]  /*cfc0*/  BPT.TRAP 0x1 ;  /* 0x000000040000795c */ /* 0x000fe20000300000 */
.L_x_282:
[----:B------:R-:W-:Y:S01]  /*cfd0*/  IMAD R5, R26, 0x8, R5 ;  /* 0x000000081a057824 */ /* 0x000fe200078e0205 */
[----:B------:R-:W-:-:S04]  /*cfe0*/  SHF.L.U32 R0, R0, 0x1f, RZ ;  /* 0x0000001f00007819 */ /* 0x000fc800000006ff */
[----:B------:R-:W2:Y:S02]  /*cff0*/  SYNCS.PHASECHK.TRANS64.TRYWAIT P1, [R5+URZ+0x2d840], R0 ;  /* 0x02d84000050075a7 */ /* 0x000ea4000802017f */
[----:B--2---:R-:W-:Y:S05]  /*d000*/  @!P1 BRA `(.L_x_283) ;  /* 0x0000002c00949947 */ /* 0x004fea0003800000 */
.L_x_381:
[----:B------:R-:W-:Y:S05]  /*d010*/  @!P0 BRA `(.L_x_284) ;  /* 0x0000000000048947 */ /* 0x000fea0003800000 */
[----:B------:R-:W-:Y:S01]  /*d020*/  BPT.TRAP 0x1 ;  /* 0x000000040000795c */ /* 0x000fe20000300000 */
.L_x_284:
[----:B------:R-:W3:Y:S02]  /*d030*/  SYNCS.PHASECHK.TRANS64.TRYWAIT P1, [R3+URZ+0x2d860], R2 ;  /* 0x02d86002030075a7 */ /* 0x000ee4000802017f */
[----:B---3--:R-:W-:Y:S05]  /*d040*/  @!P1 BRA `(.L_x_285) ;  /* 0x0000002c00989947 */ /* 0x008fea0003800000 */
.L_x_382:
[----:B------:R-:W-:Y:S05]  /*d050*/  @!P0 BRA `(.L_x_286) ;  /* 0x0000000000048947 */ /* 0x000fea0003800000 */
[----:B------:R-:W-:Y:S01]  /*d060*/  BPT.TRAP 0x1 ;  /* 0x000000040000795c */ /* 0x000fe20000300000 */
.L_x_286:
[----:B----4-:R4:W0:Y:S02]  /*d070*/  SYNCS.PHASECHK.TRANS64.TRYWAIT P0, [R5+URZ+0x2d860], R0 ;  /* 0x02d86000050075a7 */ /* 0x010824000800017f */
[----:B0-----:R-:W-:Y:S05]  /*d080*/  @!P0 NANOSLEEP.SYNCS 0x989680 ;  /* 0x009896800000895d */ /* 0x001fea0003900000 */
[----:B------:R-:W0:Y:S02]  /*d090*/  @!P0 SYNCS.PHASECHK.TRANS64 P0, [R5+URZ+0x2d860], R0 ;  /* 0x02d86000050085a7 */ /* 0x000e24000800007f */
[----:B0-----:R-:W-:Y:S05]  /*d0a0*/  @!P0 BRA `(.L_x_286) ;  /* 0xfffffffc00f08947 */ /* 0x001fea000383ffff */
.L_x_278:
[----:B------:R-:W-:Y:S05]  /*d0b0*/  BSYNC B0 ;  /* 0x0000000000007941 */ /* 0x000fea0003800000 */
.L_x_277:
[----:B------:R-:W-:Y:S05]  /*d0c0*/  EXIT ;  /* 0x000000000000794d */ /* 0x000fea0003800000 */
.L_x_168:
[----:B0-----:R-:W-:-:S04]  /*d0d0*/  IMAD.U32 R3, RZ, RZ, UR40 ;  /* 0x00000028ff037e24 */ /* 0x001fc8000f8e00ff */
[----:B------:R0:W1:Y:S03]  /*d0e0*/  SYNCS.PHASECHK.TRANS64.TRYWAIT P1, [R3+URZ+0x2d800], R0 ;  /* 0x02d80000030075a7 */ /* 0x000066000802017f */
[----:B-1----:R-:W-:Y:S05]  /*d0f0*/  @!P1 NANOSLEEP.SYNCS 0x989680 ;  /* 0x009896800000995d */ /* 0x002fea0003900000 */
[----:B------:R-:W1:Y:S02]  /*d100*/  @!P1 SYNCS.PHASECHK.TRANS64 P1, [R3+URZ+0x2d800], R0 ;  /* 0x02d80000030095a7 */ /* 0x000e64000802007f */
[----:B-1----:R-:W-:Y:S05]  /*d110*/  @!P1 BRA `(.L_x_168) ;  /* 0xfffffffc00ec9947 */ /* 0x002fea000383ffff */
[----:B------:R-:W-:Y:S05]  /*d120*/  BRA `(.L_x_287) ;  /* 0xffffff4400087947 */ /* 0x000fea000383ffff */
.L_x_172:
[----:B-1----:R1:W2:Y:S02]  /*d130*/  SYNCS.PHASECHK.TRANS64.TRYWAIT P1, [R4+URZ+0x2d830], R3 ;  /* 0x02d83003040075a7 */ /* 0x0022a4000802017f */
[----:B--2---:R-:W-:Y:S05]  /*d140*/  @!P1 NANOSLEEP.SYNCS 0x989680 ;  /* 0x009896800000995d */ /* 0x004fea0003900000 */
[----:B------:R-:W2:Y:S02]  /*d150*/  @!P1 SYNCS.PHASECHK.TRANS64 P1, [R4+URZ+0x2d830], R3 ;  /* 0x02d83003040095a7 */ /* 0x000ea4000802007f */
[----:B--2---:R-:W-:Y:S05]  /*d160*/  @!P1 BRA `(.L_x_172) ;  /* 0xfffffffc00f09947 */ /* 0x004fea000383ffff */
[----:B------:R-:W-:Y:S05]  /*d170*/  BRA `(.L_x_171) ;  /* 0xffffff4400247947 */ /* 0x000fea000383ffff */
.L_x_178:
[----:B-1----:R-:W-:-:S04]  /*d180*/  IMAD.U32 R3, RZ, RZ, UR7 ;  /* 0x00000007ff037e24 */ /* 0x002fc8000f8e00ff */
[----:B------:R1:W2:Y:S03]  /*d190*/  SYNCS.PHASECHK.TRANS64.TRYWAIT P1, [R3+URZ+0x2d830], R0 ;  /* 0x02d83000030075a7 */ /* 0x0002a6000802017f */
[----:B--2---:R-:W-:Y:S05]  /*d1a0*/  @!P1 NANOSLEEP.SYNCS 0x989680 ;  /* 0x009896800000995d */ /* 0x004fea0003900000 */
[----:B------:R-:W2:Y:S02]  /*d1b0*/  @!P1 SYNCS.PHASECHK.TRANS64 P1, [R3+URZ+0x2d830], R0 ;  /* 0x02d83000030095a7 */ /* 0x000ea4000802007f */
[----:B--2---:R-:W-:Y:S05]  /*d1c0*/  @!P1 BRA `(.L_x_178) ;  /* 0xfffffffc00ec9947 */ /* 0x004fea000383ffff */
[----:B------:R-:W-:Y:S05]  /*d1d0*/  BRA `(.L_x_175) ;  /* 0xffffff6800087947 */ /* 0x000fea000383ffff */
.L_x_182:
[----:B-1----:R-:W-:-:S04]  /*d1e0*/  IMAD.U32 R3, RZ, RZ, UR7 ;  /* 0x00000007ff037e24 */ /* 0x002fc8000f8e00ff */
[----:B------:R1:W2:Y:S03]  /*d1f0*/  SYNCS.PHASECHK.TRANS64.TRYWAIT P1, [R3+URZ+0x2d850], R0 ;  /* 0x02d85000030075a7 */ /* 0x0002a6000802017f */
[----:B--2---:R-:W-:Y:S05]  /*d200*/  @!P1 NANOSLEEP.SYNCS 0x989680 ;  /* 0x009896800000995d */ /* 0x004fea0003900000 */
[----:B------:R-:W2:Y:S02]  /*d210*/  @!P1 SYNCS.PHASECHK.TRANS64 P1, [R3+URZ+0x2d850], R0 ;  /* 0x02d85000030095a7 */ /* 0x000ea4000802007f */
[----:B--2---:R-:W-:Y:S05]  /*d220*/  @!P1 BRA `(.L_x_182) ;  /* 0xfffffffc00ec9947 */ /* 0x004fea000383ffff */
[----:B------:R-:W-:Y:S05]  /*d230*/  BRA `(.L_x_179) ;  /* 0xffffff6800b87947 */ /* 0x000fea000383ffff */
.L_x_189:
[----:B-1----:R-:W-:-:S04]  /*d240*/  IMAD.U32 R9, RZ, RZ, UR4 ;  /* 0x00000004ff097e24 */ /* 0x002fc8000f8e00ff */
[----:B------:R1:W2:Y:S03]  /*d250*/  SYNCS.PHASECHK.TRANS64.TRYWAIT P1, [R9+URZ+0x2d850], R4 ;  /* 0x02d85004090075a7 */ /* 0x0002a6000802017f */
[----:B--2---:R-:W-:Y:S05]  /*d260*/  @!P1 NANOSLEEP.SYNCS 0x989680 ;  /* 0x009896800000995d */ /* 0x004fea0003900000 */
[----:B------:R-:W2:Y:S02]  /*d270*/  @!P1 SYNCS.PHASECHK.TRANS64 P1, [R9+URZ+0x2d850], R4 ;  /* 0x02d85004090095a7 */ /* 0x000ea4000802007f */
[----:B--2---:R-:W-:Y:S05]  /*d280*/  @!P1 BRA `(.L_x_189) ;  /* 0xfffffffc00ec9947 */ /* 0x004fea000383ffff */
[----:B------:R-:W-:Y:S05]  /*d290*/  BRA `(.L_x_188) ;  /* 0xffffff8400e87947 */ /* 0x000fea000383ffff */
.L_x_224:
[----:B------:R-:W0:Y:S01]  /*d2a0*/  S2R R20, SR_TID.X ;  /* 0x0000000000147919 */ /* 0x000e220000002100 */
[----:B------:R-:W-:Y:S01]  /*d2b0*/  BSSY B0, `(.L_x_288) ;  /* 0x000000a000007945 */ /* 0x000fe20003800000 */
[----:B------:R-:W-:Y:S01]  /*d2c0*/  IMAD.MOV.U32 R12, RZ, RZ, RZ ;  /* 0x000000ffff0c7224 */ /* 0x000fe200078e00ff */
[----:B------:R-:W-:Y:S01]  /*d2d0*/  MOV R15, 0xffffffff ;  /* 0xffffffff000f7802 */ /* 0x000fe20000000f00 */
[----:B------:R-:W-:Y:S01]  /*d2e0*/  IMAD.MOV.U32 R11, RZ, RZ, 0x1f ;  /* 0x0000001fff0b7424 */ /* 0x000fe200078e00ff */
[----:B0-----:R-:W-:-:S04]  /*d2f0*/  SHF.R.U32.HI R9, RZ, 0x5, R20 ;  /* 0x00000005ff097819 */ /* 0x001fc80000011614 */
[----:B------:R-:W-:-:S05]  /*d300*/  LOP3.LUT R9, R9, 0x3, RZ, 0xc0, !PT ;  /* 0x0000000309097812 */ /* 0x000fca00078ec0ff */
[----:B------:R-:W-:-:S07]  /*d310*/  IMAD.MOV.U32 R13, RZ, RZ, R9 ;  /* 0x000000ffff0d7224 */ /* 0x000fce00078e0009 */
[----:B-----5:R-:W-:Y:S05]  /*d320*/  WARPSYNC.COLLECTIVE R15, `(.L_x_289) ;  /* 0x000000000f087348 */ /* 0x020fea0003c00000 */
[----:B------:R0:W1:Y:S02]  /*d330*/  SHFL.IDX P6, R14, R13, R12, R11 ;  /* 0x0000000c0d0e7389 */ /* 0x00006400000c000b */
[----:B01---5:R-:W-:Y:S01]  /*d340*/  ENDCOLLECTIVE ;  /* 0x000000000000791b */ /* 0x023fe20003800000 */
.L_x_289:
[----:B------:R-:W-:Y:S05]  /*d350*/  BSYNC B0 ;  /* 0x0000000000007941 */ /* 0x000fea0003800000 */
.L_x_288:
[----:B------:R-:W-:Y:S05]  /*d360*/  BRA `(.L_x_290) ;  /* 0xffffffc000cc7947 */ /* 0x000fea000383ffff */
.L_x_227:
[----:B-1----:R1:W2:Y:S02]  /*d370*/  SYNCS.PHASECHK.TRANS64.TRYWAIT P0, [R2+URZ+0x2d840], R3 ;  /* 0x02d84003020075a7 */ /* 0x0022a4000800017f */
[----:B--2---:R-:W-:Y:S05]  /*d380*/  @!P0 NANOSLEEP.SYNCS 0x989680 ;  /* 0x009896800000895d */ /* 0x004fea0003900000 */
[----:B------:R-:W2:Y:S02]  /*d390*/  @!P0 SYNCS.PHASECHK.TRANS64 P0, [R2+URZ+0x2d840], R3 ;  /* 0x02d84003020085a7 */ /* 0x000ea4000800007f */
[----:B--2---:R-:W-:Y:S05]  /*d3a0*/  @!P0 BRA `(.L_x_227) ;  /* 0xfffffffc00f08947 */ /* 0x004fea000383ffff */
[----:B------:R-:W-:Y:S05]  /*d3b0*/  BRA `(.L_x_291) ;  /* 0xffffffc4002c7947 */ /* 0x000fea000383ffff */
.L_x_228:
        /* <DEDUP_REMOVED lines=8> */
.L_x_293:
[----:B------:R-:W-:Y:S05]  /*d440*/  BSYNC B0 ;  /* 0x0000000000007941 */ /* 0x000fea0003800000 */
.L_x_292:
[----:B------:R-:W-:Y:S01]  /*d450*/  IMAD.MOV.U32 R13, RZ, RZ, R0 ;  /* 0x000000ffff0d7224 */ /* 0x000fe200078e0000 */
[----:B------:R-:W-:Y:S01]  /*d460*/  MOV R15, 0xffffffff ;  /* 0xffffffff000f7802 */ /* 0x000fe20000000f00 */
[----:B------:R-:W-:Y:S02]  /*d470*/  IMAD.MOV.U32 R12, RZ, RZ, RZ ;  /* 0x000000ffff0c7224 */ /* 0x000fe400078e00ff */
[----:B------:R-:W-:Y:S02]  /*d480*/  IMAD.MOV.U32 R11, RZ, RZ, 0x1c1f ;  /* 0x00001c1fff0b7424 */ /* 0x000fe400078e00ff */
[----:B------:R-:W-:Y:S02]  /*d490*/  IMAD.MOV.U32 R4, RZ, RZ, R14 ;  /* 0x000000ffff047224 */ /* 0x000fe400078e000e */
[----:B------:R-:W-:-:S07]  /*d4a0*/  @P0 IMAD R8, R7, 0x2, R23 ;  /* 0x0000000207080824 */ /* 0x000fce00078e0217 */
[----:B------:R-:W-:Y:S05]  /*d4b0*/  WARPSYNC.COLLECTIVE R15, `(.L_x_294) ;  /* 0x000000000f087348 */ /* 0x000fea0003c00000 */
[----:B------:R0:W1:Y:S02]  /*d4c0*/  SHFL.IDX P6, R14, R13, R12, R11 ;  /* 0x0000000c0d0e7389 */ /* 0x00006400000c000b */
[----:B01----:R-:W-:Y:S01]  /*d4d0*/  ENDCOLLECTIVE ;  /* 0x000000000000791b */ /* 0x003fe20003800000 */
.L_x_294:
[----:B------:R-:W-:Y:S02]  /*d4e0*/  IMAD.MOV.U32 R13, RZ, RZ, R6 ;  /* 0x000000ffff0d7224 */ /* 0x000fe400078e0006 */
[----:B------:R-:W-:Y:S02]  /*d4f0*/  IMAD.MOV.U32 R12, RZ, RZ, 0x1 ;  /* 0x00000001ff0c7424 */ /* 0x000fe400078e00ff */
[----:B------:R-:W-:-:S07]  /*d500*/  IMAD.MOV.U32 R5, RZ, RZ, R14 ;  /* 0x000000ffff057224 */ /* 0x000fce00078e000e */
[----:B------:R-:W-:Y:S05]  /*d510*/  WARPSYNC.COLLECTIVE R15, `(.L_x_295) ;  /* 0x000000000f087348 */ /* 0x000fea0003c00000 */
[----:B------:R0:W1:Y:S02]  /*d520*/  SHFL.IDX P6, R14, R13, R12, R11 ;  /* 0x0000000c0d0e7389 */ /* 0x00006400000c000b */
[----:B01----:R-:W-:Y:S01]  /*d530*/  ENDCOLLECTIVE ;  /* 0x000000000000791b */ /* 0x003fe20003800000 */
.L_x_295:
[----:B------:R-:W-:-:S05]  /*d540*/  @P0 LEA R5, P1, R9, R5, 0x1 ;  /* 0x0000000509050211 */ /* 0x000fca00078208ff */
[----:B------:R-:W-:Y:S01]  /*d550*/  @P0 IMAD.X R4, RZ, RZ, R4, P1 ;  /* 0x000000ffff040224 */ /* 0x000fe200008e0604 */
[----:B------:R-:W-:-:S04]  /*d560*/  ISETP.GE.AND P1, PT, R3, 0x21, PT ;  /* 0x000000210300780c */ /* 0x000fc80003f26270 */
        /* <DEDUP_REMOVED lines=9> */
[----:B------:R0:W-:Y:S02]  /*d600*/  @P0 LDGSTS.E.BYPASS.LTC128B.128 [R8+0x19400], desc[UR36][R4.64+0x80], !P2 ;  /* 0x1940008004080fae */ /* 0x0001e4000d101d64 */
[----:B0-----:R-:W-:-:S07]  /*d610*/  IMAD.MOV.U32 R4, RZ, RZ, R14 ;  /* 0x000000ffff047224 */ /* 0x001fce00078e000e */
[----:B------:R-:W-:Y:S05]  /*d620*/  WARPSYNC.COLLECTIVE R15, `(.L_x_296) ;  /* 0x000000000f087348 */ /* 0x000fea0003c00000 */
[----:B------:R0:W1:Y:S02]  /*d630*/  SHFL.IDX P6, R14, R13, R12, R11 ;  /* 0x0000000c0d0e7389 */ /* 0x00006400000c000b */
[----:B01----:R-:W-:Y:S01]  /*d640*/  ENDCOLLECTIVE ;  /* 0x000000000000791b */ /* 0x003fe20003800000 */
.L_x_296:
[----:B------:R-:W-:Y:S02]  /*d650*/  @P1 IMAD R8, R7, 0x2, R23 ;  /* 0x0000000207081824 */ /* 0x000fe400078e0217 */
[----:B------:R-:W-:Y:S02]  /*d660*/  IMAD.MOV.U32 R13, RZ, RZ, R6 ;  /* 0x000000ffff0d7224 */ /* 0x000fe400078e0006 */
[----:B------:R-:W-:Y:S02]  /*d670*/  IMAD.MOV.U32 R12, RZ, RZ, 0x2 ;  /* 0x00000002ff0c7424 */ /* 0x000fe400078e00ff */
[----:B------:R-:W-:-:S07]  /*d680*/  IMAD.MOV.U32 R5, RZ, RZ, R14 ;  /* 0x000000ffff057224 */ /* 0x000fce00078e000e */
[----:B------:R-:W-:Y:S05]  /*d690*/  WARPSYNC.COLLECTIVE R15, `(.L_x_297) ;  /* 0x000000000f087348 */ /* 0x000fea0003c00000 */
[----:B------:R0:W1:Y:S02]  /*d6a0*/  SHFL.IDX P6, R14, R13, R12, R11 ;  /* 0x0000000c0d0e7389 */ /* 0x00006400000c000b */
[----:B01----:R-:W-:Y:S01]  /*d6b0*/  ENDCOLLECTIVE ;  /* 0x000000000000791b */ /* 0x003fe20003800000 */
.L_x_297:
[----:B------:R-:W-:-:S04]  /*d6c0*/  @P1 LEA R5, P0, R9, R5, 0x1 ;  /* 0x0000000509051211 */ /* 0x000fc800078008ff */
[----:B------:R-:W-:-:S04]  /*d6d0*/  @P1 IADD3.X R4, RZ, R4, RZ, P0, !PT ;  /* 0x00000004ff041210 */ /* 0x000fc800007fe4ff */
        /* <DEDUP_REMOVED lines=15> */
.L_x_298:
[----:B------:R-:W-:Y:S01]  /*d7d0*/  @P1 IMAD R8, R7, 0x2, R23 ;  /* 0x0000000207081824 */ /* 0x000fe200078e0217 */
[----:B------:R-:W-:Y:S01]  /*d7e0*/  MOV R13, R6 ;  /* 0x00000006000d7202 */ /* 0x000fe20000000f00 */
[----:B------:R-:W-:Y:S02]  /*d7f0*/  IMAD.MOV.U32 R12, RZ, RZ, 0x3 ;  /* 0x00000003ff0c7424 */ /* 0x000fe400078e00ff */
[----:B------:R-:W-:-:S07]  /*d800*/  IMAD.MOV.U32 R5, RZ, RZ, R14 ;  /* 0x000000ffff057224 */ /* 0x000fce00078e000e */
[----:B------:R-:W-:Y:S05]  /*d810*/  WARPSYNC.COLLECTIVE R15, `(.L_x_299) ;  /* 0x000000000f087348 */ /* 0x000fea0003c00000 */
[----:B------:R0:W1:Y:S02]  /*d820*/  SHFL.IDX P6, R14, R13, R12, R11 ;  /* 0x0000000c0d0e7389 */ /* 0x00006400000c000b */
[----:B01----:R-:W-:Y:S01]  /*d830*/  ENDCOLLECTIVE ;  /* 0x000000000000791b */ /* 0x003fe20003800000 */
.L_x_299:
[----:B------:R-:W-:-:S05]  /*d840*/  @P1 LEA R5, P0, R9, R5, 0x1 ;  /* 0x0000000509051211 */ /* 0x000fca00078008ff */
[----:B------:R-:W-:-:S05]  /*d850*/  @P1 IMAD.X R4, RZ, RZ, R4, P0 ;  /* 0x000000ffff041224 */ /* 0x000fca00000e0604 */
[----:B------:R-:W-:Y:S01]  /*d860*/  @P1 LOP3.LUT R5, R5, R4, RZ, 0x3c, !PT ;  /* 0x0000000405051212 */ /* 0x000fe200078e3cff */
[----:B------:R-:W-:-:S03]  /*d870*/  IMAD.MOV.U32 R13, RZ, RZ, R0 ;  /* 0x000000ffff0d7224 */ /* 0x000fc600078e0000 */
[----:B------:R-:W-:-:S04]  /*d880*/  @P1 LOP3.LUT R4, R5, R4, RZ, 0x3c, !PT ;  /* 0x0000000405041212 */ /* 0x000fc800078e3cff */
[----:B------:R-:W-:Y:S01]  /*d890*/  @P1 LOP3.LUT R5, R5, R4, RZ, 0x3c, !PT ;  /* 0x0000000405051212 */ /* 0x000fe200078e3cff */
[----:B------:R-:W-:-:S07]  /*d8a0*/  IMAD.MOV.U32 R6, RZ, RZ, R14 ;  /* 0x000000ffff067224 */ /* 0x000fce00078e000e */
[----:B------:R-:W-:Y:S05]  /*d8b0*/  WARPSYNC.COLLECTIVE R15, `(.L_x_300) ;  /* 0x000000000f087348 */ /* 0x000fea0003c00000 */
[----:B------:R0:W1:Y:S02]  /*d8c0*/  SHFL.IDX P6, R14, R13, R12, R11 ;  /* 0x0000000c0d0e7389 */ /* 0x00006400000c000b */
[----:B01----:R-:W-:Y:S01]  /*d8d0*/  ENDCOLLECTIVE ;  /* 0x000000000000791b */ /* 0x003fe20003800000 */
.L_x_300:
[----:B------:R-:W-:Y:S01]  /*d8e0*/  @!PT LDS RZ, [RZ] ;  /* 0x00000000fffff984 */ /* 0x000fe20000000800 */
[----:B------:R-:W-:Y:S01]  /*d8f0*/  @!PT LDS RZ, [RZ] ;  /* 0x00000000fffff984 */ /* 0x000fe20000000800 */
[----:B------:R-:W-:Y:S01]  /*d900*/  @!PT LDS RZ, [RZ] ;  /* 0x00000000fffff984 */ /* 0x000fe20000000800 */
[----:B------:R0:W-:Y:S04]  /*d910*/  @P1 LDGSTS.E.BYPASS.LTC128B.128 [R8+0x16400], desc[UR36][R4.64], !P4 ;  /* 0x1640000004081fae */ /* 0x0001e8000e101d64 */
[----:B------:R0:W-:Y:S04]  /*d920*/  @P1 LDGSTS.E.BYPASS.LTC128B.128 [R8+0x18400], desc[UR36][R4.64+0x40], !P3 ;  /* 0x1840004004081fae */ /* 0x0001e8000d901d64 */
[----:B------:R0:W-:Y:S01]  /*d930*/  @P1 LDGSTS.E.BYPASS.LTC128B.128 [R8+0x1a400], desc[UR36][R4.64+0x80], !P2 ;  /* 0x1a40008004081fae */ /* 0x0001e2000d101d64 */
[----:B------:R-:W-:Y:S01]  /*d940*/  IMAD.MOV.U32 R0, RZ, RZ, R14 ;  /* 0x000000ffff007224 */ /* 0x000fe200078e000e */
[----:B------:R-:W-:Y:S06]  /*d950*/  BRA `(.L_x_301) ;  /* 0xffffffc000fc7947 */ /* 0x000fec000383ffff */
.L_x_233:
[----:B------:R-:W2:Y:S04]  /*d960*/  LDL.LU R11, [R1+0x28] ;  /* 0x00002800010b7983 */ /* 0x000ea80000300800 */
[----:B------:R0:W5:Y:S01]  /*d970*/  LDL R9, [R1+0x18] ;  /* 0x0000180001097983 */ /* 0x0001620000100800 */
[----:B------:R-:W-:Y:S02]  /*d980*/  IMAD.MOV.U32 R13, RZ, RZ, R0 ;  /* 0x000000ffff0d7224 */ /* 0x000fe400078e0000 */
[----:B------:R-:W-:Y:S02]  /*d990*/  IMAD.MOV.U32 R12, RZ, RZ, RZ ;  /* 0x000000ffff0c7224 */ /* 0x000fe400078e00ff */
[----:B------:R-:W-:Y:S02]  /*d9a0*/  IMAD.MOV.U32 R15, RZ, RZ, -0x1 ;  /* 0xffffffffff0f7424 */ /* 0x000fe400078e00ff */
[----:B------:R-:W-:-:S02]  /*d9b0*/  IMAD R17, R17, 0xc0, R21 ;  /* 0x000000c011117824 */ /* 0x000fc400078e0215 */
[----:B--2---:R-:W-:Y:S02]  /*d9c0*/  IMAD R2, R11, R10, RZ ;  /* 0x0000000a0b027224 */ /* 0x004fe400078e02ff */
[----:B0-----:R-:W-:-:S07]  /*d9d0*/  IMAD.MOV.U32 R11, RZ, RZ, 0x1c1f ;  /* 0x00001c1fff0b7424 */ /* 0x001fce00078e00ff */
[----:B-----5:R-:W-:Y:S05]  /*d9e0*/  WARPSYNC.COLLECTIVE R15, `(.L_x_302) ;  /* 0x000000000f087348 */ /* 0x020fea0003c00000 */
[----:B------:R0:W1:Y:S02]  /*d9f0*/  SHFL.IDX P6, R14, R13, R12, R11 ;  /* 0x0000000c0d0e7389 */ /* 0x00006400000c000b */
[----:B01---5:R-:W-:Y:S01]  /*da00*/  ENDCOLLECTIVE ;  /* 0x000000000000791b */ /* 0x023fe20003800000 */
.L_x_302:
[----:B------:R-:W-:Y:S01]  /*da10*/  IMAD.MOV.U32 R13, RZ, RZ, R4 ;  /* 0x000000ffff0d7224 */ /* 0x000fe200078e0004 */
[----:B------:R-:W-:-:S07]  /*da20*/  MOV R6, R14 ;  /* 0x0000000e00067202 */ /* 0x000fce0000000f00 */
[----:B------:R-:W-:Y:S05]  /*da30*/  WARPSYNC.COLLECTIVE R15, `(.L_x_303) ;  /* 0x000000000f087348 */ /* 0x000fea0003c00000 */
[----:B------:R0:W1:Y:S02]  /*da40*/  SHFL.IDX P6, R14, R13, R12, R11 ;  /* 0x0000000c0d0e7389 */ /* 0x00006400000c000b */
[----:B01----:R-:W-:Y:S01]  /*da50*/  ENDCOLLECTIVE ;  /* 0x000000000000791b */ /* 0x003fe20003800000 */
.L_x_303:
[----:B------:R-:W-:Y:S01]  /*da60*/  ISETP.GE.AND P2, PT, R17, R2, PT ;  /* 0x000000021100720c */ /* 0x000fe20003f46270 */
[----:B------:R-:W-:Y:S02]  /*da70*/  IMAD.MOV.U32 R13, RZ, RZ, R0 ;  /* 0x000000ffff0d7224 */ /* 0x000fe400078e0000 */
[----:B------:R-:W-:Y:S02]  /*da80*/  IMAD.MOV.U32 R12, RZ, RZ, 0x1 ;  /* 0x00000001ff0c7424 */ /* 0x000fe400078e00ff */
[----:B------:R-:W-:-:S08]  /*da90*/  IMAD.MOV.U32 R5, RZ, RZ, R14 ;  /* 0x000000ffff057224 */ /* 0x000fd000078e000e */
[----:B------:R-:W-:Y:S05]  /*daa0*/  WARPSYNC.COLLECTIVE R15, `(.L_x_304) ;  /* 0x000000000f087348 */ /* 0x000fea0003c00000 */
[----:B------:R0:W1:Y:S02]  /*dab0*/  SHFL.IDX P6, R14, R13, R12, R11 ;  /* 0x0000000c0d0e7389 */ /* 0x00006400000c000b */
[----:B01----:R-:W-:Y:S01]  /*dac0*/  ENDCOLLECTIVE ;  /* 0x000000000000791b */ /* 0x003fe20003800000 */
.L_x_304:
[----:B------:R-:W-:-:S05]  /*dad0*/  @!P2 LEA R5, P4, R20, R5, 0x1 ;  /* 0x000000051405a211 */ /* 0x000fca00078808ff */
[----:B------:R-:W-:-:S04]  /*dae0*/  @!P2 IMAD.X R6, RZ, RZ, R6, P4 ;  /* 0x000000ffff06a224 */ /* 0x000fc800020e0606 */
[----:B------:R-:W-:Y:S02]  /*daf0*/  @!P2 IMAD.MOV.U32 R7, RZ, RZ, R6 ;  /* 0x000000ffff07a224 */ /* 0x000fe400078e0006 */
[----:B------:R-:W-:Y:S02]  /*db00*/  @!P2 IMAD.MOV.U32 R6, RZ, RZ, R5 ;  /* 0x000000ffff06a224 */ /* 0x000fe400078e0005 */
[----:B------:R-:W-:-:S03]  /*db10*/  IMAD.MOV.U32 R13, RZ, RZ, R4 ;  /* 0x000000ffff0d7224 */ /* 0x000fc600078e0004 */
[----:B------:R-:W-:Y:S01]  /*db20*/  @!PT LDS RZ, [RZ] ;  /* 0x00000000fffff984 */ /* 0x000fe20000000800 */
[----:B------:R-:W-:Y:S01]  /*db30*/  @!PT LDS RZ, [RZ] ;  /* 0x00000000fffff984 */ /* 0x000fe20000000800 */
[----:B------:R-:W-:Y:S01]  /*db40*/  @!PT LDS RZ, [RZ] ;  /* 0x00000000fffff984 */ /* 0x000fe20000000800 */
[----:B------:R-:W-:Y:S04]  /*db50*/  @!P2 LDGSTS.E.BYPASS.LTC128B.128 [R9+0xc400], desc[UR36][R6.64], !P3 ;  /* 0x0c4000000609afae */ /* 0x000fe8000d901d64 */
[----:B------:R-:W-:Y:S04]  /*db60*/  @!P2 LDGSTS.E.BYPASS.LTC128B.128 [R9+0xf400], desc[UR36][R6.64+0x40], !P0 ;  /* 0x0f4000400609afae */ /* 0x000fe8000c101d64 */
[----:B------:R0:W-:Y:S02]  /*db70*/  @!P2 LDGSTS.E.BYPASS.LTC128B.128 [R9+0x12400], desc[UR36][R6.64+0x80], !P1 ;  /* 0x124000800609afae */ /* 0x0001e4000c901d64 */
[----:B0-----:R-:W-:-:S07]  /*db80*/  MOV R7, R14 ;  /* 0x0000000e00077202 */ /* 0x001fce0000000f00 */
[----:B------:R-:W-:Y:S05]  /*db90*/  WARPSYNC.COLLECTIVE R15, `(.L_x_305) ;  /* 0x000000000f087348 */ /* 0x000fea0003c00000 */
[----:B------:R0:W1:Y:S02]  /*dba0*/  SHFL.IDX P6, R14, R13, R12, R11 ;  /* 0x0000000c0d0e7389 */ /* 0x00006400000c000b */
[----:B01----:R-:W-:Y:S01]  /*dbb0*/  ENDCOLLECTIVE ;  /* 0x000000000000791b */ /* 0x003fe20003800000 */
.L_x_305:
[----:B------:R-:W-:-:S05]  /*dbc0*/  VIADD R5, R17, 0x20 ;  /* 0x0000002011057836 */ /* 0x000fca0000000000 */
[----:B------:R-:W-:Y:S01]  /*dbd0*/  ISETP.GE.AND P2, PT, R5, R2, PT ;  /* 0x000000020500720c */ /* 0x000fe20003f46270 */
[----:B------:R-:W-:Y:S02]  /*dbe0*/  IMAD.MOV.U32 R13, RZ, RZ, R0 ;  /* 0x000000ffff0d7224 */ /* 0x000fe400078e0000 */
[----:B------:R-:W-:Y:S02]  /*dbf0*/  IMAD.MOV.U32 R12, RZ, RZ, 0x2 ;  /* 0x00000002ff0c7424 */ /* 0x000fe400078e00ff */
[----:B------:R-:W-:-:S08]  /*dc00*/  IMAD.MOV.U32 R5, RZ, RZ, R14 ;  /* 0x000000ffff057224 */ /* 0x000fd000078e000e */
[----:B------:R-:W-:Y:S05]  /*dc10*/  WARPSYNC.COLLECTIVE R15, `(.L_x_306) ;  /* 0x000000000f087348 */ /* 0x000fea0003c00000 */
[----:B------:R0:W1:Y:S02]  /*dc20*/  SHFL.IDX P6, R14, R13, R12, R11 ;  /* 0x0000000c0d0e7389 */ /* 0x00006400000c000b */
[----:B01----:R-:W-:Y:S01]  /*dc30*/  ENDCOLLECTIVE ;  /* 0x000000000000791b */ /* 0x003fe20003800000 */
.L_x_306:
[----:B------:R-:W-:-:S05]  /*dc40*/  @!P2 LEA R5, P4, R20, R5, 0x1 ;  /* 0x000000051405a211 */ /* 0x000fca00078808ff */
[----:B------:R-:W-:Y:S02]  /*dc50*/  @!P2 IMAD.X R7, RZ, RZ, R7, P4 ;  /* 0x000000ffff07a224 */ /* 0x000fe400020e0607 */
[----:B------:R-:W-:Y:S01]  /*dc60*/  @!P2 IMAD.MOV.U32 R6, RZ, RZ, R5 ;  /* 0x000000ffff06a224 */ /* 0x000fe200078e0005 */
[----:B------:R-:W-:-:S04]  /*dc70*/  MOV R13, R4 ;  /* 0x00000004000d7202 */ /* 0x000fc80000000f00 */
[----:B------:R-:W-:Y:S01]  /*dc80*/  @!PT LDS RZ, [RZ] ;  /* 0x00000000fffff984 */ /* 0x000fe20000000800 */
[----:B------:R-:W-:Y:S01]  /*dc90*/  @!PT LDS RZ, [RZ] ;  /* 0x00000000fffff984 */ /* 0x000fe20000000800 */
[----:B------:R-:W-:Y:S01]  /*dca0*/  @!PT LDS RZ, [RZ] ;  /* 0x00000000fffff984 */ /* 0x000fe20000000800 */
[----:B------:R-:W-:Y:S04]  /*dcb0*/  @!P2 LDGSTS.E.BYPASS.LTC128B.128 [R9+0xcc00], desc[UR36][R6.64], !P3 ;  /* 0x0cc000000609afae */ /* 0x000fe8000d901d64 */
[----:B------:R-:W-:Y:S04]  /*dcc0*/  @!P2 LDGSTS.E.BYPASS.LTC128B.128 [R9+0xfc00], desc[UR36][R6.64+0x40], !P0 ;  /* 0x0fc000400609afae */ /* 0x000fe8000c101d64 */
[----:B------:R0:W-:Y:S02]  /*dcd0*/  @!P2 LDGSTS.E.BYPASS.LTC128B.128 [R9+0x12c00], desc[UR36][R6.64+0x80], !P1 ;  /* 0x12c000800609afae */ /* 0x0001e4000c901d64 */
[----:B0-----:R-:W-:-:S07]  /*dce0*/  IMAD.MOV.U32 R7, RZ, RZ, R14 ;  /* 0x000000ffff077224 */ /* 0x001fce00078e000e */
[----:B------:R-:W-:Y:S05]  /*dcf0*/  WARPSYNC.COLLECTIVE R15, `(.L_x_307) ;  /* 0x000000000f087348 */ /* 0x000fea0003c00000 */
[----:B------:R0:W1:Y:S02]  /*dd00*/  SHFL.IDX P6, R14, R13, R12, R11 ;  /* 0x0000000c0d0e7389 */ /* 0x00006400000c000b */
[----:B01----:R-:W-:Y:S01]  /*dd10*/  ENDCOLLECTIVE ;  /* 0x000000000000791b */ /* 0x003fe20003800000 */
.L_x_307:
        /* <DEDUP_REMOVED lines=8> */
.L_x_308:
[----:B------:R-:W-:Y:S01]  /*dda0*/  @!P2 LEA R5, P4, R20, R5, 0x1 ;  /* 0x000000051405a211 */ /* 0x000fe200078808ff */
[----:B------:R-:W-:Y:S02]  /*ddb0*/  IMAD.MOV.U32 R13, RZ, RZ, R4 ;  /* 0x000000ffff0d7224 */ /* 0x000fe400078e0004 */
[----:B------:R-:W-:-:S10]  /*ddc0*/  IMAD.MOV.U32 R0, RZ, RZ, R14 ;  /* 0x000000ffff007224 */ /* 0x000fd400078e000e */
[----:B------:R-:W-:Y:S05]  /*ddd0*/  WARPSYNC.COLLECTIVE R15, `(.L_x_309) ;  /* 0x000000000f087348 */ /* 0x000fea0003c00000 */
[----:B------:R0:W1:Y:S02]  /*dde0*/  SHFL.IDX P6, R14, R13, R12, R11 ;  /* 0x0000000c0d0e7389 */ /* 0x00006400000c000b */
[----:B01----:R-:W-:Y:S01]  /*ddf0*/  ENDCOLLECTIVE ;  /* 0x000000000000791b */ /* 0x003fe20003800000 */
.L_x_309:
[----:B------:R-:W-:Y:S02]  /*de00*/  @!P2 IMAD.X R7, RZ, RZ, R7, P4 ;  /* 0x000000ffff07a224 */ /* 0x000fe400020e0607 */
[----:B------:R-:W-:Y:S01]  /*de10*/  @!P2 IMAD.MOV.U32 R6, RZ, RZ, R5 ;  /* 0x000000ffff06a224 */ /* 0x000fe200078e0005 */
[----:B------:R-:W-:-:S04]  /*de20*/  IADD3 R5, R17, 0x60, RZ ;  /* 0x0000006011057810 */ /* 0x000fc80007ffe0ff */
[----:B------:R-:W-:Y:S01]  /*de30*/  @!PT LDS RZ, [RZ] ;  /* 0x00000000fffff984 */ /* 0x000fe20000000800 */
[----:B------:R-:W-:Y:S01]  /*de40*/  @!PT LDS RZ, [RZ] ;  /* 0x00000000fffff984 */ /* 0x000fe20000000800 */
[----:B------:R-:W-:Y:S01]  /*de50*/  @!PT LDS RZ, [RZ] ;  /* 0x00000000fffff984 */ /* 0x000fe20000000800 */
[----:B------:R0:W-:Y:S04]  /*de60*/  @!P2 LDGSTS.E.BYPASS.LTC128B.128 [R9+0xd400], desc[UR36][R6.64], !P3 ;  /* 0x0d4000000609afae */ /* 0x0001e8000d901d64 */
[----:B------:R0:W-:Y:S04]  /*de70*/  @!P2 LDGSTS.E.BYPASS.LTC128B.128 [R9+0x10400], desc[UR36][R6.64+0x40], !P0 ;  /* 0x104000400609afae */ /* 0x0001e8000c101d64 */
[----:B------:R0:W-:Y:S01]  /*de80*/  @!P2 LDGSTS.E.BYPASS.LTC128B.128 [R9+0x13400], desc[UR36][R6.64+0x80], !P1 ;  /* 0x134000800609afae */ /* 0x0001e2000c901d64 */
[----:B------:R-:W-:Y:S01]  /*de90*/  ISETP.GE.AND P2, PT, R5, R2, PT ;  /* 0x000000020500720c */ /* 0x000fe20003f46270 */
[----:B------:R-:W-:-:S02]  /*dea0*/  IMAD.MOV.U32 R13, RZ, RZ, R3 ;  /* 0x000000ffff0d7224 */ /* 0x000fc400078e0003 */
[----:B------:R-:W-:Y:S02]  /*deb0*/  IMAD.MOV.U32 R12, RZ, RZ, RZ ;  /* 0x000000ffff0c7224 */ /* 0x000fe400078e00ff */
[----:B------:R-:W-:-:S08]  /*dec0*/  IMAD.MOV.U32 R4, RZ, RZ, R14 ;  /* 0x000000ffff047224 */ /* 0x000fd000078e000e */
[----:B0-----:R-:W-:Y:S05]  /*ded0*/  WARPSYNC.COLLECTIVE R15, `(.L_x_310) ;  /* 0x000000000f087348 */ /* 0x001fea0003c00000 */
[----:B------:R1:W2:Y:S02]  /*dee0*/  SHFL.IDX P6, R14, R13, R12, R11 ;  /* 0x0000000c0d0e7389 */ /* 0x0002a400000c000b */
[----:B012---:R-:W-:Y:S01]  /*def0*/  ENDCOLLECTIVE ;  /* 0x000000000000791b */ /* 0x007fe20003800000 */
.L_x_310:
[----:B------:R-:W-:-:S05]  /*df00*/  @!P2 LEA R4, P4, R20, R4, 0x1 ;  /* 0x000000041404a211 */ /* 0x000fca00078808ff */
[----:B------:R-:W-:-:S04]  /*df10*/  @!P2 IMAD.X R0, RZ, RZ, R0, P4 ;  /* 0x000000ffff00a224 */ /* 0x000fc800020e0600 */
[----:B------:R-:W-:Y:S02]  /*df20*/  @!P2 IMAD.MOV.U32 R5, RZ, RZ, R0 ;  /* 0x000000ffff05a224 */ /* 0x000fe400078e0000 */
[----:B------:R-:W-:Y:S02]  /*df30*/  VIADD R0, R17, 0x80 ;  /* 0x0000008011007836 */ /* 0x000fe40000000000 */
[----:B------:R-:W-:Y:S01]  /*df40*/  IMAD.MOV.U32 R13, RZ, RZ, R8 ;  /* 0x000000ffff0d7224 */ /* 0x000fe200078e0008 */
[----:B------:R-:W-:Y:S01]  /*df50*/  @!PT LDS RZ, [RZ] ;  /* 0x00000000fffff984 */ /* 0x000fe20000000800 */
[----:B------:R-:W-:Y:S01]  /*df60*/  @!PT LDS RZ, [RZ] ;  /* 0x00000000fffff984 */ /* 0x000fe20000000800 */
[----:B------:R-:W-:Y:S01]  /*df70*/  @!PT LDS RZ, [RZ] ;  /* 0x00000000fffff984 */ /* 0x000fe20000000800 */
[----:B------:R0:W-:Y:S04]  /*df80*/  @!P2 LDGSTS.E.BYPASS.LTC128B.128 [R9+0xdc00], desc[UR36][R4.64], !P3 ;  /* 0x0dc000000409afae */ /* 0x0001e8000d901d64 */
[----:B------:R0:W-:Y:S04]  /*df90*/  @!P2 LDGSTS.E.BYPASS.LTC128B.128 [R9+0x10c00], desc[UR36][R4.64+0x40], !P0 ;  /* 0x10c000400409afae */ /* 0x0001e8000c101d64 */
[----:B------:R0:W-:Y:S01]  /*dfa0*/  @!P2 LDGSTS.E.BYPASS.LTC128B.128 [R9+0x13c00], desc[UR36][R4.64+0x80], !P1 ;  /* 0x13c000800409afae */ /* 0x0001e2000c901d64 */
[----:B------:R-:W-:Y:S01]  /*dfb0*/  ISETP.GE.AND P2, PT, R0, R2, PT ;  /* 0x000000020000720c */ /* 0x000fe20003f46270 */
[----:B------:R-:W-:-:S12]  /*dfc0*/  IMAD.MOV.U32 R0, RZ, RZ, R14 ;  /* 0x000000ffff007224 */ /* 0x000fd800078e000e */
[----:B0-----:R-:W-:Y:S05]  /*dfd0*/  WARPSYNC.COLLECTIVE R15, `(.L_x_311) ;  /* 0x000000000f087348 */ /* 0x001fea0003c00000 */
[----:B------:R1:W2:Y:S02]  /*dfe0*/  SHFL.IDX P6, R14, R13, R12, R11 ;  /* 0x0000000c0d0e7389 */ /* 0x0002a400000c000b */
[----:B012---:R-:W-:Y:S01]  /*dff0*/  ENDCOLLECTIVE ;  /* 0x000000000000791b */ /* 0x007fe20003800000 */
.L_x_311:
[----:B------:R-:W-:Y:S02]  /*e000*/  IMAD.MOV.U32 R13, RZ, RZ, R3 ;  /* 0x000000ffff0d7224 */ /* 0x000fe400078e0003 */
[----:B------:R-:W-:Y:S02]  /*e010*/  IMAD.MOV.U32 R12, RZ, RZ, 0x1 ;  /* 0x00000001ff0c7424 */ /* 0x000fe400078e00ff */
[----:B------:R-:W-:-:S07]  /*e020*/  IMAD.MOV.U32 R4, RZ, RZ, R14 ;  /* 0x000000ffff047224 */ /* 0x000fce00078e000e */
[----:B------:R-:W-:Y:S05]  /*e030*/  WARPSYNC.COLLECTIVE R15, `(.L_x_312) ;  /* 0x000000000f087348 */ /* 0x000fea0003c00000 */
[----:B------:R0:W1:Y:S02]  /*e040*/  SHFL.IDX P6, R14, R13, R12, R11 ;  /* 0x0000000c0d0e7389 */ /* 0x00006400000c000b */
[----:B01----:R-:W-:Y:S01]  /*e050*/  ENDCOLLECTIVE ;  /* 0x000000000000791b */ /* 0x003fe20003800000 */
.L_x_312:
[----:B------:R-:W-:-:S04]  /*e060*/  @!P2 LEA R4, P4, R20, R4, 0x1 ;  /* 0x000000041404a211 */ /* 0x000fc800078808ff */
[----:B------:R-:W-:-:S05]  /*e070*/  @!P2 IADD3.X R0, RZ, R0, RZ, P4, !PT ;  /* 0x00000000ff00a210 */ /* 0x000fca00027fe4ff */
[----:B------:R-:W-:Y:S02]  /*e080*/  @!P2 IMAD.MOV.U32 R5, RZ, RZ, R0 ;  /* 0x000000ffff05a224 */ /* 0x000fe400078e0000 */
[----:B------:R-:W-:-:S03]  /*e090*/  IMAD.MOV.U32 R13, RZ, RZ, R8 ;  /* 0x000000ffff0d7224 */ /* 0x000fc600078e0008 */
[----:B------:R-:W-:Y:S01]  /*e0a0*/  @!PT LDS RZ, [RZ] ;  /* 0x00000000fffff984 */ /* 0x000fe20000000800 */
[----:B------:R-:W-:Y:S01]  /*e0b0*/  @!PT LDS RZ, [RZ] ;  /* 0x00000000fffff984 */ /* 0x000fe20000000800 */
[----:B------:R-:W-:Y:S01]  /*e0c0*/  @!PT LDS RZ, [RZ] ;  /* 0x00000000fffff984 */ /* 0x000fe20000000800 */
[----:B------:R0:W-:Y:S04]  /*e0d0*/  @!P2 LDGSTS.E.BYPASS.LTC128B.128 [R9+0xe400], desc[UR36][R4.64], !P3 ;  /* 0x0e4000000409afae */ /* 0x0001e8000d901d64 */
[----:B------:R0:W-:Y:S01]  /*e0e0*/  @!P2 LDGSTS.E.BYPASS.LTC128B.128 [R9+0x11400], desc[UR36][R4.64+0x40], !P0 ;  /* 0x114000400409afae */ /* 0x0001e2000c101d64 */
[----:B------:R-:W-:-:S03]  /*e0f0*/  IMAD.MOV.U32 R3, RZ, RZ, R14 ;  /* 0x000000ffff037224 */ /* 0x000fc600078e000e */
[----:B------:R0:W-:Y:S04]  /*e100*/  @!P2 LDGSTS.E.BYPASS.LTC128B.128 [R9+0x14400], desc[UR36][R4.64+0x80], !P1 ;  /* 0x144000800409afae */ /* 0x0001e8000c901d64 */
[----:B0-----:R-:W-:Y:S05]  /*e110*/  WARPSYNC.COLLECTIVE R15, `(.L_x_313) ;  /* 0x000000000f087348 */ /* 0x001fea0003c00000 */
[----:B------:R1:W2:Y:S02]  /*e120*/  SHFL.IDX P6, R14, R13, R12, R11 ;  /* 0x0000000c0d0e7389 */ /* 0x0002a400000c000b */
[----:B012---:R-:W-:Y:S01]  /*e130*/  ENDCOLLECTIVE ;  /* 0x000000000000791b */ /* 0x007fe20003800000 */
.L_x_313:
[----:B------:R-:W-:Y:S01]  /*e140*/  IMAD.MOV.U32 R8, RZ, RZ, R14 ;  /* 0x000000ffff087224 */ /* 0x000fe200078e000e */
[----:B------:R-:W-:Y:S06]  /*e150*/  BRA `(.L_x_314) ;  /* 0xffffffc8001c7947 */ /* 0x000fec000383ffff */
.L_x_236:
[----:B-1----:R1:W2:Y:S02]  /*e160*/  SYNCS.PHASECHK.TRANS64.TRYWAIT P0, [R23+URZ+0x2d820], R0 ;  /* 0x02d82000170075a7 */ /* 0x0022a4000800017f */
[----:B--2---:R-:W-:Y:S05]  /*e170*/  @!P0 NANOSLEEP.SYNCS 0x989680 ;  /* 0x009896800000895d */ /* 0x004fea0003900000 */
[----:B------:R-:W2:Y:S02]  /*e180*/  @!P0 SYNCS.PHASECHK.TRANS64 P0, [R23+URZ+0x2d820], R0 ;  /* 0x02d82000170085a7 */ /* 0x000ea4000800007f */
[----:B--2---:R-:W-:Y:S05]  /*e190*/  @!P0 BRA `(.L_x_236) ;  /* 0xfffffffc00f08947 */ /* 0x004fea000383ffff */
[----:B------:R-:W-:Y:S05]  /*e1a0*/  BRA `(.L_x_315) ;  /* 0xffffffc800847947 */ /* 0x000fea000383ffff */
.L_x_241:
[----:B0-----:R0:W1:Y:S02]  /*e1b0*/  SYNCS.PHASECHK.TRANS64.TRYWAIT P0, [R5+URZ+0x2d840], R0 ;  /* 0x02d84000050075a7 */ /* 0x001064000800017f */
[----:B-1----:R-:W-:Y:S05]  /*e1c0*/  @!P0 NANOSLEEP.SYNCS 0x989680 ;  /* 0x009896800000895d */ /* 0x002fea0003900000 */
[----:B------:R-:W1:Y:S02]  /*e1d0*/  @!P0 SYNCS.PHASECHK.TRANS64 P0, [R5+URZ+0x2d840], R0 ;  /* 0x02d84000050085a7 */ /* 0x000e64000800007f */
[----:B-1----:R-:W-:Y:S05]  /*e1e0*/  @!P0 BRA `(.L_x_241) ;  /* 0xfffffffc00f08947 */ /* 0x002fea000383ffff */
[----:B------:R-:W-:Y:S05]  /*e1f0*/  BRA `(.L_x_316) ;  /* 0xffffffcc00787947 */ /* 0x000fea000383ffff */
.L_x_242:
[----:B------:R-:W-:Y:S01]  /*e200*/  BSSY B1, `(.L_x_317) ;  /* 0x0000008000017945 */ /* 0x000fe20003800000 */
[----:B------:R-:W-:Y:S01]  /*e210*/  IMAD.MOV.U32 R13, RZ, RZ, R7 ;  /* 0x000000ffff0d7224 */ /* 0x000fe200078e0007 */
[----:B------:R-:W-:Y:S01]  /*e220*/  MOV R11, 0x1c1f ;  /* 0x00001c1f000b7802 */ /* 0x000fe20000000f00 */
[----:B------:R-:W-:Y:S02]  /*e230*/  IMAD.MOV.U32 R12, RZ, RZ, RZ ;  /* 0x000000ffff0c7224 */ /* 0x000fe400078e00ff */
[----:B------:R-:W-:-:S07]  /*e240*/  IMAD.MOV.U32 R15, RZ, RZ, -0x1 ;  /* 0xffffffffff0f7424 */ /* 0x000fce00078e00ff */
[----:B------:R-:W-:Y:S05]  /*e250*/  WARPSYNC.COLLECTIVE R15, `(.L_x_318) ;  /* 0x000000000f087348 */ /* 0x000fea0003c00000 */
[----:B------:R0:W1:Y:S02]  /*e260*/  SHFL.IDX P6, R14, R13, R12, R11 ;  /* 0x0000000c0d0e7389 */ /* 0x00006400000c000b */
[----:B01----:R-:W-:Y:S01]  /*e270*/  ENDCOLLECTIVE ;  /* 0x000000000000791b */ /* 0x003fe20003800000 */
.L_x_318:
[----:B------:R-:W-:Y:S05]  /*e280*/  BSYNC B1 ;  /* 0x0000000000017941 */ /* 0x000fea0003800000 */
.L_x_317:
[----:B------:R-:W0:Y:S01]  /*e290*/  S2R R21, SR_TID.X ;  /* 0x0000000000157919 */ /* 0x000e220000002100 */
[----:B------:R-:W-:Y:S01]  /*e2a0*/  IMAD.MOV.U32 R13, RZ, RZ, R6 ;  /* 0x000000ffff0d7224 */ /* 0x000fe200078e0006 */
[----:B------:R-:W-:Y:S01]  /*e2b0*/  LOP3.LUT R22, R22, 0xffffff7f, RZ, 0xc0, !PT ;  /* 0xffffff7f16167812 */ /* 0x000fe200078ec0ff */
[----:B------:R-:W-:Y:S02]  /*e2c0*/  IMAD.MOV.U32 R12, RZ, RZ, RZ ;  /* 0x000000ffff0c7224 */ /* 0x000fe400078e00ff */
[----:B------:R-:W-:Y:S01]  /*e2d0*/  IMAD.MOV.U32 R11, RZ, RZ, 0x1c1f ;  /* 0x00001c1fff0b7424 */ /* 0x000fe200078e00ff */
[----:B------:R-:W-:Y:S01]  /*e2e0*/  @P1 LOP3.LUT R22, R22, 0x80, RZ, 0xfc, !PT ;  /* 0x0000008016161812 */ /* 0x000fe200078efcff */
[----:B------:R-:W-:Y:S02]  /*e2f0*/  IMAD.MOV.U32 R15, RZ, RZ, -0x1 ;  /* 0xffffffffff0f7424 */ /* 0x000fe400078e00ff */
[----:B------:R-:W-:Y:S01]  /*e300*/  IMAD.MOV.U32 R3, RZ, RZ, R14 ;  /* 0x000000ffff037224 */ /* 0x000fe200078e000e */
[----:B------:R-:W-:Y:S01]  /*e310*/  LOP3.LUT P1, RZ, R22, 0x4, RZ, 0xc0, !PT ;  /* 0x0000000416ff7812 */ /* 0x000fe2000782c0ff */
[----:B------:R-:W-:-:S12]  /*e320*/  IMAD R4, R4, 0x2, R23 ;  /* 0x0000000204047824 */ /* 0x000fd800078e0217 */
[----:B0-----:R-:W-:Y:S05]  /*e330*/  WARPSYNC.COLLECTIVE R15, `(.L_x_319) ;  /* 0x000000000f087348 */ /* 0x001fea0003c00000 */
[----:B------:R1:W2:Y:S02]  /*e340*/  SHFL.IDX P6, R14, R13, R12, R11 ;  /* 0x0000000c0d0e7389 */ /* 0x0002a400000c000b */
[----:B012---:R-:W-:Y:S01]  /*e350*/  ENDCOLLECTIVE ;  /* 0x000000000000791b */ /* 0x007fe20003800000 */
.L_x_319:
        /* <DEDUP_REMOVED lines=8> */
.L_x_320:
[----:B------:R-:W-:-:S04]  /*e3e0*/  SHF.L.U32 R0, R21, 0x1, RZ ;  /* 0x0000000115007819 */ /* 0x000fc800000006ff */
[----:B------:R-:W-:-:S05]  /*e3f0*/  IADD3 R2, P0, R2, R0, RZ ;  /* 0x0000000002027210 */ /* 0x000fca0007f1e0ff */
[----:B------:R-:W-:Y:S02]  /*e400*/  IMAD.X R3, RZ, RZ, R3, P0 ;  /* 0x000000ffff037224 */ /* 0x000fe400000e0603 */
[----:B------:R-:W-:-:S03]  /*e410*/  IMAD.MOV.U32 R13, RZ, RZ, R6 ;  /* 0x000000ffff0d7224 */ /* 0x000fc600078e0006 */
        /* <DEDUP_REMOVED lines=10> */
.L_x_321:
[----:B------:R-:W-:Y:S01]  /*e4c0*/  MOV R13, R7 ;  /* 0x00000007000d7202 */ /* 0x000fe20000000f00 */
[----:B------:R-:W-:Y:S02]  /*e4d0*/  IMAD.MOV.U32 R12, RZ, RZ, 0x2 ;  /* 0x00000002ff0c7424 */ /* 0x000fe400078e00ff */
[----:B------:R-:W-:-:S07]  /*e4e0*/  IMAD.MOV.U32 R2, RZ, RZ, R14 ;  /* 0x000000ffff027224 */ /* 0x000fce00078e000e */
[----:B------:R-:W-:Y:S05]  /*e4f0*/  WARPSYNC.COLLECTIVE R15, `(.L_x_322) ;  /* 0x000000000f087348 */ /* 0x000fea0003c00000 */
[----:B------:R0:W1:Y:S02]  /*e500*/  SHFL.IDX P6, R14, R13, R12, R11 ;  /* 0x0000000c0d0e7389 */ /* 0x00006400000c000b */
[----:B01----:R-:W-:Y:S01]  /*e510*/  ENDCOLLECTIVE ;  /* 0x000000000000791b */ /* 0x003fe20003800000 */
.L_x_322:
        /* <DEDUP_REMOVED lines=13> */
.L_x_323:
[----:B------:R-:W-:Y:S02]  /*e5f0*/  IMAD.MOV.U32 R13, RZ, RZ, R7 ;  /* 0x000000ffff0d7224 */ /* 0x000fe400078e0007 */
[----:B------:R-:W-:Y:S02]  /*e600*/  IMAD.MOV.U32 R12, RZ, RZ, 0x3 ;  /* 0x00000003ff0c7424 */ /* 0x000fe400078e00ff */
[----:B------:R-:W-:-:S07]  /*e610*/  IMAD.MOV.U32 R2, RZ, RZ, R14 ;  /* 0x000000ffff027224 */ /* 0x000fce00078e000e */
[----:B------:R-:W-:Y:S05]  /*e620*/  WARPSYNC.COLLECTIVE R15, `(.L_x_324) ;  /* 0x000000000f087348 */ /* 0x000fea0003c00000 */
[----:B------:R0:W1:Y:S02]  /*e630*/  SHFL.IDX P6, R14, R13, R12, R11 ;  /* 0x0000000c0d0e7389 */ /* 0x00006400000c000b */
[----:B01----:R-:W-:Y:S01]  /*e640*/  ENDCOLLECTIVE ;  /* 0x000000000000791b */ /* 0x003fe20003800000 */
.L_x_324:
[----:B------:R-:W-:-:S05]  /*e650*/  IADD3 R2, P0, R2, R0, RZ ;  /* 0x0000000002027210 */ /* 0x000fca0007f1e0ff */
[----:B------:R-:W-:-:S05]  /*e660*/  IMAD.X R3, RZ, RZ, R21, P0 ;  /* 0x000000ffff037224 */ /* 0x000fca00000e0615 */
[----:B------:R-:W-:Y:S01]  /*e670*/  @!PT LDS RZ, [RZ] ;  /* 0x00000000fffff984 */ /* 0x000fe20000000800 */
[----:B------:R-:W-:Y:S01]  /*e680*/  @!PT LDS RZ, [RZ] ;  /* 0x00000000fffff984 */ /* 0x000fe20000000800 */
[----:B------:R-:W-:Y:S01]  /*e690*/  @!PT LDS RZ, [RZ] ;  /* 0x00000000fffff984 */ /* 0x000fe20000000800 */
[----:B------:R0:W-:Y:S01]  /*e6a0*/  LDGSTS.E.BYPASS.LTC128B.128 [R4+0x16400], desc[UR36][R2.64], !P1 ;  /* 0x1640000002047fae */ /* 0x0001e2000c901d64 */
[----:B------:R-:W-:Y:S02]  /*e6b0*/  MOV R13, R6 ;  /* 0x00000006000d7202 */ /* 0x000fe40000000f00 */
[----:B------:R-:W-:Y:S01]  /*e6c0*/  LOP3.LUT P1, RZ, R22, 0x80, RZ, 0xc0, !PT ;  /* 0x0000008016ff7812 */ /* 0x000fe2000782c0ff */
[----:B------:R0:W-:Y:S04]  /*e6d0*/  LDGSTS.E.BYPASS.LTC128B.128 [R4+0x18400], desc[UR36][R2.64+0x40], !P5 ;  /* 0x1840004002047fae */ /* 0x0001e8000e901d64 */
[----:B------:R0:W-:Y:S01]  /*e6e0*/  LDGSTS.E.BYPASS.LTC128B.128 [R4+0x1a400], desc[UR36][R2.64+0x80], !P4 ;  /* 0x1a40008002047fae */ /* 0x0001e2000e101d64 */
[----:B------:R-:W-:-:S07]  /*e6f0*/  IMAD.MOV.U32 R21, RZ, RZ, R14 ;  /* 0x000000ffff157224 */ /* 0x000fce00078e000e */
[----:B0-----:R-:W-:Y:S05]  /*e700*/  WARPSYNC.COLLECTIVE R15, `(.L_x_325) ;  /* 0x000000000f087348 */ /* 0x001fea0003c00000 */
[----:B------:R1:W2:Y:S02]  /*e710*/  SHFL.IDX P6, R14, R13, R12, R11 ;  /* 0x0000000c0d0e7389 */ /* 0x0002a400000c000b */
[----:B012---:R-:W-:Y:S01]  /*e720*/  ENDCOLLECTIVE ;  /* 0x000000000000791b */ /* 0x007fe20003800000 */
.L_x_325:
[----:B------:R-:W-:Y:S01]  /*e730*/  IMAD.MOV.U32 R2, RZ, RZ, R14 ;  /* 0x000000ffff027224 */ /* 0x000fe200078e000e */
[----:B------:R-:W-:Y:S06]  /*e740*/  BRA `(.L_x_326) ;  /* 0xffffffcc00187947 */ /* 0x000fec000383ffff */
.L_x_247:
[----:B-1----:R1:W2:Y:S02]  /*e750*/  SYNCS.PHASECHK.TRANS64.TRYWAIT P0, [R5+URZ+0x2d860], R2 ;  /* 0x02d86002050075a7 */ /* 0x0022a4000800017f */
[----:B--2---:R-:W-:Y:S05]  /*e760*/  @!P0 NANOSLEEP.SYNCS 0x989680 ;  /* 0x009896800000895d */ /* 0x004fea0003900000 */
[----:B------:R-:W2:Y:S02]  /*e770*/  @!P0 SYNCS.PHASECHK.TRANS64 P0, [R5+URZ+0x2d860], R2 ;  /* 0x02d86002050085a7 */ /* 0x000ea4000800007f */
[----:B--2---:R-:W-:Y:S05]  /*e780*/  @!P0 BRA `(.L_x_247) ;  /* 0xfffffffc00f08947 */ /* 0x004fea000383ffff */
[----:B------:R-:W-:Y:S05]  /*e790*/  BRA `(.L_x_327) ;  /* 0xffffffcc007c7947 */ /* 0x000fea000383ffff */
.L_x_248:
[----:B------:R-:W-:Y:S01]  /*e7a0*/  BSSY B1, `(.L_x_328) ;  /* 0x0000008000017945 */ /* 0x000fe20003800000 */
[----:B------:R-:W-:Y:S02]  /*e7b0*/  IMAD.MOV.U32 R13, RZ, RZ, R25 ;  /* 0x000000ffff0d7224 */ /* 0x000fe400078e0019 */
[----:B------:R-:W-:Y:S02]  /*e7c0*/  IMAD.MOV.U32 R12, RZ, RZ, RZ ;  /* 0x000000ffff0c7224 */ /* 0x000fe400078e00ff */
[----:B------:R-:W-:Y:S02]  /*e7d0*/  IMAD.MOV.U32 R11, RZ, RZ, 0x1c1f ;  /* 0x00001c1fff0b7424 */ /* 0x000fe400078e00ff */
[----:B------:R-:W-:-:S07]  /*e7e0*/  IMAD.MOV.U32 R15, RZ, RZ, -0x1 ;  /* 0xffffffffff0f7424 */ /* 0x000fce00078e00ff */
[----:B-1----:R-:W-:Y:S05]  /*e7f0*/  WARPSYNC.COLLECTIVE R15, `(.L_x_329) ;  /* 0x000000000f087348 */ /* 0x002fea0003c00000 */
[----:B------:R0:W2:Y:S02]  /*e800*/  SHFL.IDX P6, R14, R13, R12, R11 ;  /* 0x0000000c0d0e7389 */ /* 0x0000a400000c000b */
[----:B012---:R-:W-:Y:S01]  /*e810*/  ENDCOLLECTIVE ;  /* 0x000000000000791b */ /* 0x007fe20003800000 */
.L_x_329:
[----:B------:R-:W-:Y:S05]  /*e820*/  BSYNC B1 ;  /* 0x0000000000017941 */ /* 0x000fea0003800000 */
.L_x_328:
[----:B------:R-:W-:Y:S01]  /*e830*/  IMAD.MOV.U32 R13, RZ, RZ, R24 ;  /* 0x000000ffff0d7224 */ /* 0x000fe200078e0018 */
[----:B------:R-:W-:Y:S01]  /*e840*/  MOV R11, 0x1c1f ;  /* 0x00001c1f000b7802 */ /* 0x000fe20000000f00 */
[----:B------:R-:W-:Y:S02]  /*e850*/  IMAD.MOV.U32 R12, RZ, RZ, RZ ;  /* 0x000000ffff0c7224 */ /* 0x000fe400078e00ff */
[----:B------:R-:W-:Y:S02]  /*e860*/  IMAD.MOV.U32 R15, RZ, RZ, -0x1 ;  /* 0xffffffffff0f7424 */ /* 0x000fe400078e00ff */
[----:B------:R-:W-:Y:S02]  /*e870*/  IMAD.MOV.U32 R3, RZ, RZ, R14 ;  /* 0x000000ffff037224 */ /* 0x000fe400078e000e */
[----:B------:R-:W-:-:S07]  /*e880*/  IMAD R4, R4, 0x2, R23 ;  /* 0x0000000204047824 */ /* 0x000fce00078e0217 */
[----:B------:R-:W-:Y:S05]  /*e890*/  WARPSYNC.COLLECTIVE R15, `(.L_x_330) ;  /* 0x000000000f087348 */ /* 0x000fea0003c00000 */
[----:B------:R0:W1:Y:S02]  /*e8a0*/  SHFL.IDX P6, R14, R13, R12, R11 ;  /* 0x0000000c0d0e7389 */ /* 0x00006400000c000b */
[----:B01----:R-:W-:Y:S01]  /*e8b0*/  ENDCOLLECTIVE ;  /* 0x000000000000791b */ /* 0x003fe20003800000 */
.L_x_330:
[----:B------:R-:W-:Y:S02]  /*e8c0*/  IMAD.MOV.U32 R13, RZ, RZ, R25 ;  /* 0x000000ffff0d7224 */ /* 0x000fe400078e0019 */
[----:B------:R-:W-:Y:S02]  /*e8d0*/  IMAD.MOV.U32 R12, RZ, RZ, 0x1 ;  /* 0x00000001ff0c7424 */ /* 0x000fe400078e00ff */
[----:B------:R-:W-:-:S07]  /*e8e0*/  IMAD.MOV.U32 R2, RZ, RZ, R14 ;  /* 0x000000ffff027224 */ /* 0x000fce00078e000e */
[----:B------:R-:W-:Y:S05]  /*e8f0*/  WARPSYNC.COLLECTIVE R15, `(.L_x_331) ;  /* 0x000000000f087348 */ /* 0x000fea0003c00000 */
[----:B------:R0:W1:Y:S02]  /*e900*/  SHFL.IDX P6, R14, R13, R12, R11 ;  /* 0x0000000c0d0e7389 */ /* 0x00006400000c000b */
[----:B01----:R-:W-:Y:S01]  /*e910*/  ENDCOLLECTIVE ;  /* 0x000000000000791b */ /* 0x003fe20003800000 */
.L_x_331:
        /* <DEDUP_REMOVED lines=16> */
.L_x_332:
[----:B------:R-:W-:Y:S02]  /*ea20*/  IMAD.MOV.U32 R13, RZ, RZ, R25 ;  /* 0x000000ffff0d7224 */ /* 0x000fe400078e0019 */
[----:B------:R-:W-:Y:S01]  /*ea30*/  IMAD.MOV.U32 R12, RZ, RZ, 0x2 ;  /* 0x00000002ff0c7424 */ /* 0x000fe200078e00ff */
[----:B------:R-:W-:-:S07]  /*ea40*/  MOV R2, R14 ;  /* 0x0000000e00027202 */ /* 0x000fce0000000f00 */
[----:B------:R-:W-:Y:S05]  /*ea50*/  WARPSYNC.COLLECTIVE R15, `(.L_x_333) ;  /* 0x000000000f087348 */ /* 0x000fea0003c00000 */
[----:B------:R0:W1:Y:S02]  /*ea60*/  SHFL.IDX P6, R14, R13, R12, R11 ;  /* 0x0000000c0d0e7389 */ /* 0x00006400000c000b */
[----:B01----:R-:W-:Y:S01]  /*ea70*/  ENDCOLLECTIVE ;  /* 0x000000000000791b */ /* 0x003fe20003800000 */
.L_x_333:
        /* <DEDUP_REMOVED lines=16> */
.L_x_334:
[----:B------:R-:W-:Y:S01]  /*eb80*/  IMAD.MOV.U32 R13, RZ, RZ, R25 ;  /* 0x000000ffff0d7224 */ /* 0x000fe200078e0019 */
[----:B------:R-:W-:Y:S01]  /*eb90*/  MOV R12, 0x3 ;  /* 0x00000003000c7802 */ /* 0x000fe20000000f00 */
[----:B------:R-:W-:-:S07]  /*eba0*/  IMAD.MOV.U32 R2, RZ, RZ, R14 ;  /* 0x000000ffff027224 */ /* 0x000fce00078e000e */
[----:B------:R-:W-:Y:S05]  /*ebb0*/  WARPSYNC.COLLECTIVE R15, `(.L_x_335) ;  /* 0x000000000f087348 */ /* 0x000fea0003c00000 */
[----:B------:R0:W1:Y:S02]  /*ebc0*/  SHFL.IDX P6, R14, R13, R12, R11 ;  /* 0x0000000c0d0e7389 */ /* 0x00006400000c000b */
[----:B01----:R-:W-:Y:S01]  /*ebd0*/  ENDCOLLECTIVE ;  /* 0x000000000000791b */ /* 0x003fe20003800000 */
.L_x_335:
        /* <DEDUP_REMOVED lines=13> */
.L_x_336:
        /* <DEDUP_REMOVED lines=8> */
.L_x_256:
[----:B-1----:R1:W2:Y:S02]  /*ed30*/  SYNCS.PHASECHK.TRANS64.TRYWAIT P0, [R0+URZ+0x2d860], R3 ;  /* 0x02d86003000075a7 */ /* 0x0022a4000800017f */
[----:B--2---:R-:W-:Y:S05]  /*ed40*/  @!P0 NANOSLEEP.SYNCS 0x989680 ;  /* 0x009896800000895d */ /* 0x004fea0003900000 */
[----:B------:R-:W2:Y:S02]  /*ed50*/  @!P0 SYNCS.PHASECHK.TRANS64 P0, [R0+URZ+0x2d860], R3 ;  /* 0x02d86003000085a7 */ /* 0x000ea4000800007f */
[----:B--2---:R-:W-:Y:S05]  /*ed60*/  @!P0 BRA `(.L_x_256) ;  /* 0xfffffffc00f08947 */ /* 0x004fea000383ffff */
[----:B------:R-:W-:Y:S05]  /*ed70*/  BRA `(.L_x_338) ;  /* 0xffffffd000107947 */ /* 0x000fea000383ffff */
.L_x_257:
        /* <DEDUP_REMOVED lines=8> */
.L_x_340:
[----:B------:R-:W-:Y:S05]  /*ee00*/  BSYNC B0 ;  /* 0x0000000000007941 */ /* 0x000fea0003800000 */
.L_x_339:
[----:B------:R-:W0:Y:S01]  /*ee10*/  S2R R2, SR_TID.X ;  /* 0x0000000000027919 */ /* 0x000e220000002100 */
[----:B------:R-:W-:Y:S01]  /*ee20*/  MOV R13, R24 ;  /* 0x00000018000d7202 */ /* 0x000fe20000000f00 */
[----:B------:R-:W-:Y:S02]  /*ee30*/  IMAD.MOV.U32 R12, RZ, RZ, RZ ;  /* 0x000000ffff0c7224 */ /* 0x000fe400078e00ff */
[----:B------:R-:W-:Y:S02]  /*ee40*/  IMAD.MOV.U32 R11, RZ, RZ, 0x1c1f ;  /* 0x00001c1fff0b7424 */ /* 0x000fe400078e00ff */
[----:B------:R-:W-:Y:S02]  /*ee50*/  IMAD.MOV.U32 R15, RZ, RZ, -0x1 ;  /* 0xffffffffff0f7424 */ /* 0x000fe400078e00ff */
[----:B------:R-:W-:Y:S02]  /*ee60*/  IMAD.MOV.U32 R3, RZ, RZ, R14 ;  /* 0x000000ffff037224 */ /* 0x000fe400078e000e */
[----:B------:R-:W-:-:S07]  /*ee70*/  IMAD R4, R4, 0x2, R23 ;  /* 0x0000000204047824 */ /* 0x000fce00078e0217 */
[----:B0-----:R-:W-:Y:S05]  /*ee80*/  WARPSYNC.COLLECTIVE R15, `(.L_x_341) ;  /* 0x000000000f087348 */ /* 0x001fea0003c00000 */
[----:B------:R1:W2:Y:S02]  /*ee90*/  SHFL.IDX P6, R14, R13, R12, R11 ;  /* 0x0000000c0d0e7389 */ /* 0x0002a400000c000b */
[----:B012---:R-:W-:Y:S01]  /*eea0*/  ENDCOLLECTIVE ;  /* 0x000000000000791b */ /* 0x007fe20003800000 */
.L_x_341:
[----:B------:R-:W-:Y:S01]  /*eeb0*/  ULDC UR4, c[0x0][0x2f4] ;  /* 0x0000bd0000047ab9 */ /* 0x000fe20000000800 */
[----:B------:R-:W-:Y:S01]  /*eec0*/  IMAD.MOV.U32 R13, RZ, RZ, R25 ;  /* 0x000000ffff0d7224 */ /* 0x000fe200078e0019 */
[----:B------:R-:W-:Y:S01]  /*eed0*/  MOV R12, 0x1 ;  /* 0x00000001000c7802 */ /* 0x000fe20000000f00 */
[----:B------:R-:W-:-:S05]  /*eee0*/  IMAD.SHL.U32 R7, R2, 0x8, RZ ;  /* 0x0000000802077824 */ /* 0x000fca00078e00ff */
[----:B------:R-:W-:-:S04]  /*eef0*/  LOP3.LUT R7, R7, 0x18, RZ, 0xc0, !PT ;  /* 0x0000001807077812 */ /* 0x000fc800078ec0ff */
[C---:B------:R-:W-:Y:S01]  /*ef00*/  ISETP.GE.AND P2, PT, R7.reuse, UR4, PT ;  /* 0x0000000407007c0c */ /* 0x040fe2000bf46270 */
[C---:B------:R-:W-:Y:S01]  /*ef10*/  IMAD.SHL.U32 R5, R7.reuse, 0x2, RZ ;  /* 0x0000000207057824 */ /* 0x040fe200078e00ff */
[C---:B------:R-:W-:Y:S02]  /*ef20*/  LOP3.LUT R8, R7.reuse, 0x20, RZ, 0xfc, !PT ;  /* 0x0000002007087812 */ /* 0x040fe400078efcff */
[----:B------:R-:W-:Y:S02]  /*ef30*/  LOP3.LUT R7, R7, 0x40, RZ, 0xfc, !PT ;  /* 0x0000004007077812 */ /* 0x000fe400078efcff */
[----:B------:R-:W-:Y:S02]  /*ef40*/  IADD3 R2, P0, R14, R5, RZ ;  /* 0x000000050e027210 */ /* 0x000fe40007f1e0ff */
[----:B------:R-:W-:Y:S02]  /*ef50*/  ISETP.LT.OR P3, PT, R6, 0x1, P2 ;  /* 0x000000010600780c */ /* 0x000fe40001761670 */
[----:B------:R-:W-:Y:S01]  /*ef60*/  ISETP.GE.AND P1, PT, R8, UR4, PT ;  /* 0x0000000408007c0c */ /* 0x000fe2000bf26270 */
[----:B------:R-:W-:Y:S01]  /*ef70*/  IMAD.X R3, RZ, RZ, R3, P0 ;  /* 0x000000ffff037224 */ /* 0x000fe200000e0603 */
[----:B------:R-:W-:-:S13]  /*ef80*/  ISETP.GE.AND P0, PT, R7, UR4, PT ;  /* 0x0000000407007c0c */ /* 0x000fda000bf06270 */
[----:B------:R-:W-:Y:S05]  /*ef90*/  WARPSYNC.COLLECTIVE R15, `(.L_x_342) ;  /* 0x000000000f087348 */ /* 0x000fea0003c00000 */
[----:B------:R0:W1:Y:S02]  /*efa0*/  SHFL.IDX P6, R14, R13, R12, R11 ;  /* 0x0000000c0d0e7389 */ /* 0x00006400000c000b */
[----:B01----:R-:W-:Y:S01]  /*efb0*/  ENDCOLLECTIVE ;  /* 0x000000000000791b */ /* 0x003fe20003800000 */
.L_x_342:
[C---:B------:R-:W-:Y:S01]  /*efc0*/  ISETP.LT.OR P4, PT, R6.reuse, 0x1, P1 ;  /* 0x000000010600780c */ /* 0x040fe20000f81670 */
[----:B------:R-:W-:Y:S01]  /*efd0*/  @!PT LDS RZ, [RZ] ;  /* 0x00000000fffff984 */ /* 0x000fe20000000800 */
[----:B------:R-:W-:Y:S01]  /*efe0*/  @!PT LDS RZ, [RZ] ;  /* 0x00000000fffff984 */ /* 0x000fe20000000800 */
[----:B------:R-:W-:Y:S01]  /*eff0*/  @!PT LDS RZ, [RZ] ;  /* 0x00000000fffff984 */ /* 0x000fe20000000800 */
[----:B------:R-:W-:Y:S01]  /*f000*/  LDGSTS.E.BYPASS.LTC128B.128 [R4+0x400], desc[UR36][R2.64], !P3 ;  /* 0x0040000002047fae */ /* 0x000fe2000d901d64 */
[----:B------:R-:W-:Y:S01]  /*f010*/  ISETP.LT.OR P3, PT, R6, 0x1, P0 ;  /* 0x000000010600780c */ /* 0x000fe20000761670 */
[----:B------:R-:W-:-:S10]  /*f020*/  IMAD.MOV.U32 R13, RZ, RZ, R24 ;  /* 0x000000ffff0d7224 */ /* 0x000fd400078e0018 */
[----:B------:R-:W-:Y:S04]  /*f030*/  LDGSTS.E.BYPASS.LTC128B.128 [R4+0x2400], desc[UR36][R2.64+0x40], !P4 ;  /* 0x0240004002047fae */ /* 0x000fe8000e101d64 */
[----:B------:R0:W-:Y:S01]  /*f040*/  LDGSTS.E.BYPASS.LTC128B.128 [R4+0x4400], desc[UR36][R2.64+0x80], !P3 ;  /* 0x0440008002047fae */ /* 0x0001e2000d901d64 */
[----:B------:R-:W-:Y:S01]  /*f050*/  ISETP.LT.OR P3, PT, R6, 0x21, P2 ;  /* 0x000000210600780c */ /* 0x000fe20001761670 */
[----:B0-----:R-:W-:-:S12]  /*f060*/  IMAD.MOV.U32 R3, RZ, RZ, R14 ;  /* 0x000000ffff037224 */ /* 0x001fd800078e000e */
[----:B------:R-:W-:Y:S05]  /*f070*/  WARPSYNC.COLLECTIVE R15, `(.L_x_343) ;  /* 0x000000000f087348 */ /* 0x000fea0003c00000 */
[----:B------:R0:W1:Y:S02]  /*f080*/  SHFL.IDX P6, R14, R13, R12, R11 ;  /* 0x0000000c0d0e7389 */ /* 0x00006400000c000b */
[----:B01----:R-:W-:Y:S01]  /*f090*/  ENDCOLLECTIVE ;  /* 0x000000000000791b */ /* 0x003fe20003800000 */
.L_x_343:
[----:B------:R-:W-:Y:S02]  /*f0a0*/  IMAD.MOV.U32 R13, RZ, RZ, R25 ;  /* 0x000000ffff0d7224 */ /* 0x000fe400078e0019 */
[----:B------:R-:W-:Y:S01]  /*f0b0*/  IMAD.MOV.U32 R12, RZ, RZ, 0x2 ;  /* 0x00000002ff0c7424 */ /* 0x000fe200078e00ff */
[----:B------:R-:W-:-:S13]  /*f0c0*/  IADD3 R2, P4, R14, R5, RZ ;  /* 0x000000050e027210 */ /* 0x000fda0007f9e0ff */
[----:B------:R-:W-:Y:S05]  /*f0d0*/  WARPSYNC.COLLECTIVE R15, `(.L_x_344) ;  /* 0x000000000f087348 */ /* 0x000fea0003c00000 */
[----:B------:R0:W1:Y:S02]  /*f0e0*/  SHFL.IDX P6, R14, R13, R12, R11 ;  /* 0x0000000c0d0e7389 */ /* 0x00006400000c000b */
[----:B01----:R-:W-:Y:S01]  /*f0f0*/  ENDCOLLECTIVE ;  /* 0x000000000000791b */ /* 0x003fe20003800000 */
.L_x_344:
[----:B------:R-:W-:Y:S01]  /*f100*/  IMAD.X R3, RZ, RZ, R3, P4 ;  /* 0x000000ffff037224 */ /* 0x000fe200020e0603 */
[----:B------:R-:W-:-:S04]  /*f110*/  ISETP.LT.OR P4, PT, R6, 0x21, P1 ;  /* 0x000000210600780c */ /* 0x000fc80000f81670 */
[----:B------:R-:W-:Y:S01]  /*f120*/  @!PT LDS RZ, [RZ] ;  /* 0x00000000fffff984 */ /* 0x000fe20000000800 */
[----:B------:R-:W-:Y:S01]  /*f130*/  @!PT LDS RZ, [RZ] ;  /* 0x00000000fffff984 */ /* 0x000fe20000000800 */
[----:B------:R-:W-:Y:S01]  /*f140*/  @!PT LDS RZ, [RZ] ;  /* 0x00000000fffff984 */ /* 0x000fe20000000800 */
[----:B------:R-:W-:Y:S01]  /*f150*/  LDGSTS.E.BYPASS.LTC128B.128 [R4+0xc00], desc[UR36][R2.64], !P3 ;  /* 0x00c0000002047fae */ /* 0x000fe2000d901d64 */
[----:B------:R-:W-:Y:S01]  /*f160*/  ISETP.LT.OR P3, PT, R6, 0x21, P0 ;  /* 0x000000210600780c */ /* 0x000fe20000761670 */
[----:B------:R-:W-:-:S07]  /*f170*/  IMAD.MOV.U32 R13, RZ, RZ, R24 ;  /* 0x000000ffff0d7224 */ /* 0x000fce00078e0018 */
[----:B------:R-:W-:Y:S05]  /*f180*/  LDGSTS.E.BYPASS.LTC128B.128 [R4+0x2c00], desc[UR36][R2.64+0x40], !P4 ;  /* 0x02c0004002047fae */ /* 0x000fea000e101d64 */
[----:B------:R0:W-:Y:S01]  /*f190*/  LDGSTS.E.BYPASS.LTC128B.128 [R4+0x4c00], desc[UR36][R2.64+0x80], !P3 ;  /* 0x04c0008002047fae */ /* 0x0001e2000d901d64 */
[----:B------:R-:W-:Y:S01]  /*f1a0*/  ISETP.LT.OR P3, PT, R6, 0x41, P2 ;  /* 0x000000410600780c */ /* 0x000fe20001761670 */
[----:B0-----:R-:W-:-:S12]  /*f1b0*/  IMAD.MOV.U32 R3, RZ, RZ, R14 ;  /* 0x000000ffff037224 */ /* 0x001fd800078e000e */
[----:B------:R-:W-:Y:S05]  /*f1c0*/  WARPSYNC.COLLECTIVE R15, `(.L_x_345) ;  /* 0x000000000f087348 */ /* 0x000fea0003c00000 */
[----:B------:R0:W1:Y:S02]  /*f1d0*/  SHFL.IDX P6, R14, R13, R12, R11 ;  /* 0x0000000c0d0e7389 */ /* 0x00006400000c000b */
[----:B01----:R-:W-:Y:S01]  /*f1e0*/  ENDCOLLECTIVE ;  /* 0x000000000000791b */ /* 0x003fe20003800000 */
.L_x_345:
[----:B------:R-:W-:Y:S01]  /*f1f0*/  MOV R13, R25 ;  /* 0x00000019000d7202 */ /* 0x000fe20000000f00 */
[----:B------:R-:W-:Y:S01]  /*f200*/  IMAD.MOV.U32 R12, RZ, RZ, 0x3 ;  /* 0x00000003ff0c7424 */ /* 0x000fe200078e00ff */
[----:B------:R-:W-:-:S13]  /*f210*/  IADD3 R2, P4, R14, R5, RZ ;  /* 0x000000050e027210 */ /* 0x000fda0007f9e0ff */
[----:B------:R-:W-:Y:S05]  /*f220*/  WARPSYNC.COLLECTIVE R15, `(.L_x_346) ;  /* 0x000000000f087348 */ /* 0x000fea0003c00000 */
[----:B------:R0:W1:Y:S02]  /*f230*/  SHFL.IDX P6, R14, R13, R12, R11 ;  /* 0x0000000c0d0e7389 */ /* 0x00006400000c000b */
[----:B01----:R-:W-:Y:S01]  /*f240*/  ENDCOLLECTIVE ;  /* 0x000000000000791b */ /* 0x003fe20003800000 */
.L_x_346:
[----:B------:R-:W-:Y:S01]  /*f250*/  IMAD.X R3, RZ, RZ, R3, P4 ;  /* 0x000000ffff037224 */ /* 0x000fe200020e0603 */
[----:B------:R-:W-:-:S04]  /*f260*/  ISETP.LT.OR P4, PT, R6, 0x41, P1 ;  /* 0x000000410600780c */ /* 0x000fc80000f81670 */
[----:B------:R-:W-:Y:S01]  /*f270*/  @!PT LDS RZ, [RZ] ;  /* 0x00000000fffff984 */ /* 0x000fe20000000800 */
[----:B------:R-:W-:Y:S01]  /*f280*/  @!PT LDS RZ, [RZ] ;  /* 0x00000000fffff984 */ /* 0x000fe20000000800 */
[----:B------:R-:W-:Y:S01]  /*f290*/  @!PT LDS RZ, [RZ] ;  /* 0x00000000fffff984 */ /* 0x000fe20000000800 */
[----:B------:R0:W-:Y:S01]  /*f2a0*/  LDGSTS.E.BYPASS.LTC128B.128 [R4+0x1400], desc[UR36][R2.64], !P3 ;  /* 0x0140000002047fae */ /* 0x0001e2000d901d64 */
[----:B------:R-:W-:Y:S01]  /*f2b0*/  ISETP.LT.OR P3, PT, R6, 0x41, P0 ;  /* 0x000000410600780c */ /* 0x000fe20000761670 */
[----:B------:R-:W-:-:S07]  /*f2c0*/  IMAD.MOV.U32 R13, RZ, RZ, R24 ;  /* 0x000000ffff0d7224 */ /* 0x000fce00078e0018 */
[----:B------:R0:W-:Y:S05]  /*f2d0*/  LDGSTS.E.BYPASS.LTC128B.128 [R4+0x3400], desc[UR36][R2.64+0x40], !P4 ;  /* 0x0340004002047fae */ /* 0x0001ea000e101d64 */
[----:B------:R0:W-:Y:S01]  /*f2e0*/  LDGSTS.E.BYPASS.LTC128B.128 [R4+0x5400], desc[UR36][R2.64+0x80], !P3 ;  /* 0x0540008002047fae */ /* 0x0001e2000d901d64 */
[----:B------:R-:W-:-:S07]  /*f2f0*/  IMAD.MOV.U32 R25, RZ, RZ, R14 ;  /* 0x000000ffff197224 */ /* 0x000fce00078e000e */
[----:B0-----:R-:W-:Y:S05]  /*f300*/  WARPSYNC.COLLECTIVE R15, `(.L_x_347) ;  /* 0x000000000f087348 */ /* 0x001fea0003c00000 */
[----:B------:R1:W2:Y:S02]  /*f310*/  SHFL.IDX P6, R14, R13, R12, R11 ;  /* 0x0000000c0d0e7389 */ /* 0x0002a400000c000b */
[----:B012---:R-:W-:Y:S01]  /*f320*/  ENDCOLLECTIVE ;  /* 0x000000000000791b */ /* 0x007fe20003800000 */
.L_x_347:
[----:B------:R-:W-:Y:S05]  /*f330*/  BRA `(.L_x_348) ;  /* 0xffffffcc00847947 */ /* 0x000fea000383ffff */
.L_x_262:
        /* <DEDUP_REMOVED lines=8> */
.L_x_350:
[----:B------:R-:W-:Y:S05]  /*f3c0*/  BSYNC B0 ;  /* 0x0000000000007941 */ /* 0x000fea0003800000 */
.L_x_349:
[----:B------:R-:W-:Y:S01]  /*f3d0*/  MOV R13, R16 ;  /* 0x00000010000d7202 */ /* 0x000fe20000000f00 */
[----:B------:R-:W-:Y:S02]  /*f3e0*/  IMAD.MOV.U32 R12, RZ, RZ, 0x1 ;  /* 0x00000001ff0c7424 */ /* 0x000fe400078e00ff */
[----:B------:R-:W-:Y:S02]  /*f3f0*/  IMAD.MOV.U32 R11, RZ, RZ, 0x1f ;  /* 0x0000001fff0b7424 */ /* 0x000fe400078e00ff */
[----:B------:R-:W-:Y:S02]  /*f400*/  IMAD.MOV.U32 R15, RZ, RZ, -0x1 ;  /* 0xffffffffff0f7424 */ /* 0x000fe400078e00ff */
[----:B------:R-:W-:Y:S02]  /*f410*/  IMAD.IADD R5, R19, 0x1, R8 ;  /* 0x0000000113057824 */ /* 0x000fe400078e0208 */
[----:B------:R-:W-:-:S07]  /*f420*/  IMAD.MOV.U32 R0, RZ, RZ, R14 ;  /* 0x000000ffff007224 */ /* 0x000fce00078e000e */
[----:B------:R-:W-:Y:S05]  /*f430*/  WARPSYNC.COLLECTIVE R15, `(.L_x_351) ;  /* 0x000000000f087348 */ /* 0x000fea0003c00000 */
[----:B------:R0:W1:Y:S02]  /*f440*/  SHFL.IDX P6, R14, R13, R12, R11 ;  /* 0x0000000c0d0e7389 */ /* 0x00006400000c000b */
[----:B01----:R-:W-:Y:S01]  /*f450*/  ENDCOLLECTIVE ;  /* 0x000000000000791b */ /* 0x003fe20003800000 */
.L_x_351:
[----:B------:R-:W-:Y:S02]  /*f460*/  ULDC UR4, c[0x0][0xc3c] ;  /* 0x00030f0000047ab9 */ /* 0x000fe40000000800 */
[----:B------:R-:W-:-:S13]  /*f470*/  ISETP.GE.OR P1, PT, R5, UR4, !P0 ;  /* 0x0000000405007c0c */ /* 0x000fda000c726670 */
[----:B------:R-:W0:Y:S01]  /*f480*/  @!P1 LDC.64 R2, c[0x0][0xc80] ;  /* 0x00032000ff029b82 */ /* 0x000e220000000a00 */
[----:B------:R-:W-:Y:S01]  /*f490*/  MOV R11, RZ ;  /* 0x000000ff000b7202 */ /* 0x000fe20000000f00 */
[----:B------:R-:W-:Y:S02]  /*f4a0*/  IMAD.MOV.U32 R4, RZ, RZ, R14 ;  /* 0x000000ffff047224 */ /* 0x000fe400078e000e */
[----:B0-----:R-:W-:-:S06]  /*f4b0*/  @!P1 IMAD.WIDE R2, R5, 0x4, R2 ;  /* 0x0000000405029825 */ /* 0x001fcc00078e0202 */
[----:B------:R0:W2:Y:S01]  /*f4c0*/  @!P1 LDG.E R3, desc[UR36][R2.64] ;  /* 0x0000002402039981 */ /* 0x0000a2000c1e1900 */
[C---:B------:R-:W-:Y:S02]  /*f4d0*/  ISETP.GE.U32.AND P2, PT, R8.reuse, 0x2, PT ;  /* 0x000000020800780c */ /* 0x040fe40003f46070 */
[C---:B------:R-:W-:Y:S02]  /*f4e0*/  ISETP.GE.U32.AND P3, PT, R8.reuse, 0x4, PT ;  /* 0x000000040800780c */ /* 0x040fe40003f66070 */
[C---:B------:R-:W-:Y:S02]  /*f4f0*/  ISETP.GE.U32.AND P4, PT, R8.reuse, 0x8, PT ;  /* 0x000000080800780c */ /* 0x040fe40003f86070 */
[C---:B------:R-:W-:Y:S01]  /*f500*/  ISETP.GE.U32.AND P5, PT, R8.reuse, 0x10, PT ;  /* 0x000000100800780c */ /* 0x040fe20003fa6070 */
[----:B0-----:R-:W-:Y:S02]  /*f510*/  IMAD.MOV.U32 R2, RZ, RZ, RZ ;  /* 0x000000ffff027224 */ /* 0x001fe400078e00ff */
[----:B--2---:R-:W-:Y:S01]  /*f520*/  @!P1 IMAD.MOV.U32 R2, RZ, RZ, R3 ;  /* 0x000000ffff029224 */ /* 0x004fe200078e0003 */
[----:B------:R-:W-:-:S03]  /*f530*/  ISETP.NE.AND P1, PT, R8, RZ, PT ;  /* 0x000000ff0800720c */ /* 0x000fc60003f25270 */
[----:B------:R-:W-:-:S10]  /*f540*/  IMAD.MOV.U32 R13, RZ, RZ, R2 ;  /* 0x000000ffff0d7224 */ /* 0x000fd400078e0002 */
[----:B------:R-:W-:Y:S05]  /*f550*/  WARPSYNC.COLLECTIVE R15, `(.L_x_352) ;  /* 0x000000000f087348 */ /* 0x000fea0003c00000 */
[----:B------:R0:W1:Y:S02]  /*f560*/  SHFL.UP P6, R14, R13, R12, R11 ;  /* 0x0400000c0d0e7389 */ /* 0x00006400000c000b */
[----:B01----:R-:W-:Y:S01]  /*f570*/  ENDCOLLECTIVE ;  /* 0x000000000000791b */ /* 0x003fe20003800000 */
.L_x_352:
[----:B------:R-:W-:Y:S01]  /*f580*/  IMAD.MOV.U32 R12, RZ, RZ, 0x2 ;  /* 0x00000002ff0c7424 */ /* 0x000fe200078e00ff */
[----:B------:R-:W-:-:S05]  /*f590*/  SEL R5, R14, RZ, P1 ;  /* 0x000000ff0e057207 */ /* 0x000fca0000800000 */
[----:B------:R-:W-:-:S04]  /*f5a0*/  IMAD.IADD R5, R2, 0x1, R5 ;  /* 0x0000000102057824 */ /* 0x000fc800078e0205 */
[----:B------:R-:W-:-:S07]  /*f5b0*/  IMAD.MOV.U32 R13, RZ, RZ, R5 ;  /* 0x000000ffff0d7224 */ /* 0x000fce00078e0005 */
[----:B------:R-:W-:Y:S05]  /*f5c0*/  WARPSYNC.COLLECTIVE R15, `(.L_x_353) ;  /* 0x000000000f087348 */ /* 0x000fea0003c00000 */
[----:B------:R0:W1:Y:S02]  /*f5d0*/  SHFL.UP P6, R14, R13, R12, R11 ;  /* 0x0400000c0d0e7389 */ /* 0x00006400000c000b */
[----:B01----:R-:W-:Y:S01]  /*f5e0*/  ENDCOLLECTIVE ;  /* 0x000000000000791b */ /* 0x003fe20003800000 */
.L_x_353:
[----:B------:R-:W-:Y:S01]  /*f5f0*/  IMAD.MOV.U32 R12, RZ, RZ, 0x4 ;  /* 0x00000004ff0c7424 */ /* 0x000fe200078e00ff */
[----:B------:R-:W-:-:S05]  /*f600*/  SEL R6, R14, RZ, P2 ;  /* 0x000000ff0e067207 */ /* 0x000fca0001000000 */
[----:B------:R-:W-:-:S04]  /*f610*/  IMAD.IADD R6, R5, 0x1, R6 ;  /* 0x0000000105067824 */ /* 0x000fc800078e0206 */
[----:B------:R-:W-:-:S07]  /*f620*/  IMAD.MOV.U32 R13, RZ, RZ, R6 ;  /* 0x000000ffff0d7224 */ /* 0x000fce00078e0006 */
[----:B------:R-:W-:Y:S05]  /*f630*/  WARPSYNC.COLLECTIVE R15, `(.L_x_354) ;  /* 0x000000000f087348 */ /* 0x000fea0003c00000 */
[----:B------:R0:W1:Y:S02]  /*f640*/  SHFL.UP P6, R14, R13, R12, R11 ;  /* 0x0400000c0d0e7389 */ /* 0x00006400000c000b */
[----:B01----:R-:W-:Y:S01]  /*f650*/  ENDCOLLECTIVE ;  /* 0x000000000000791b */ /* 0x003fe20003800000 */
.L_x_354:
[----:B------:R-:W-:Y:S02]  /*f660*/  MOV R12, 0x8 ;  /* 0x00000008000c7802 */ /* 0x000fe40000000f00 */
[----:B------:R-:W-:-:S05]  /*f670*/  SEL R7, R14, RZ, P3 ;  /* 0x000000ff0e077207 */ /* 0x000fca0001800000 */
[----:B------:R-:W-:-:S04]  /*f680*/  IMAD.IADD R7, R6, 0x1, R7 ;  /* 0x0000000106077824 */ /* 0x000fc800078e0207 */
[----:B------:R-:W-:-:S07]  /*f690*/  IMAD.MOV.U32 R13, RZ, RZ, R7 ;  /* 0x000000ffff0d7224 */ /* 0x000fce00078e0007 */
[----:B------:R-:W-:Y:S05]  /*f6a0*/  WARPSYNC.COLLECTIVE R15, `(.L_x_355) ;  /* 0x000000000f087348 */ /* 0x000fea0003c00000 */
[----:B------:R0:W1:Y:S02]  /*f6b0*/  SHFL.UP P6, R14, R13, R12, R11 ;  /* 0x0400000c0d0e7389 */ /* 0x00006400000c000b */
[----:B01----:R-:W-:Y:S01]  /*f6c0*/  ENDCOLLECTIVE ;  /* 0x000000000000791b */ /* 0x003fe20003800000 */
.L_x_355:
[----:B------:R-:W-:Y:S01]  /*f6d0*/  IMAD.MOV.U32 R12, RZ, RZ, 0x10 ;  /* 0x00000010ff0c7424 */ /* 0x000fe200078e00ff */
[----:B------:R-:W-:-:S05]  /*f6e0*/  SEL R14, R14, RZ, P4 ;  /* 0x000000ff0e0e7207 */ /* 0x000fca0002000000 */
[----:B------:R-:W-:-:S04]  /*f6f0*/  IMAD.IADD R5, R7, 0x1, R14 ;  /* 0x0000000107057824 */ /* 0x000fc800078e020e */
[----:B------:R-:W-:-:S07]  /*f700*/  IMAD.MOV.U32 R13, RZ, RZ, R5 ;  /* 0x000000ffff0d7224 */ /* 0x000fce00078e0005 */
[----:B------:R-:W-:Y:S05]  /*f710*/  WARPSYNC.COLLECTIVE R15, `(.L_x_356) ;  /* 0x000000000f087348 */ /* 0x000fea0003c00000 */
[----:B------:R0:W1:Y:S02]  /*f720*/  SHFL.UP P6, R14, R13, R12, R11 ;  /* 0x0400000c0d0e7389 */ /* 0x00006400000c000b */
[----:B01----:R-:W-:Y:S01]  /*f730*/  ENDCOLLECTIVE ;  /* 0x000000000000791b */ /* 0x003fe20003800000 */
.L_x_356:
[----:B------:R-:W-:Y:S02]  /*f740*/  IMAD.MOV.U32 R12, RZ, RZ, 0x1f ;  /* 0x0000001fff0c7424 */ /* 0x000fe400078e00ff */
[----:B------:R-:W-:Y:S01]  /*f750*/  IMAD.MOV.U32 R11, RZ, RZ, 0x1f ;  /* 0x0000001fff0b7424 */ /* 0x000fe200078e00ff */
[----:B------:R-:W-:-:S05]  /*f760*/  SEL R14, R14, RZ, P5 ;  /* 0x000000ff0e0e7207 */ /* 0x000fca0002800000 */
[----:B------:R-:W-:-:S04]  /*f770*/  IMAD.IADD R3, R5, 0x1, R14 ;  /* 0x0000000105037824 */ /* 0x000fc800078e020e */
[----:B------:R-:W-:-:S07]  /*f780*/  IMAD.MOV.U32 R13, RZ, RZ, R3 ;  /* 0x000000ffff0d7224 */ /* 0x000fce00078e0003 */
[----:B------:R-:W-:Y:S05]  /*f790*/  WARPSYNC.COLLECTIVE R15, `(.L_x_357) ;  /* 0x000000000f087348 */ /* 0x000fea0003c00000 */
[----:B------:R0:W1:Y:S02]  /*f7a0*/  SHFL.IDX P6, R14, R13, R12, R11 ;  /* 0x0000000c0d0e7389 */ /* 0x00006400000c000b */
[----:B01----:R-:W-:Y:S01]  /*f7b0*/  ENDCOLLECTIVE ;  /* 0x000000000000791b */ /* 0x003fe20003800000 */
.L_x_357:
[----:B------:R-:W-:Y:S05]  /*f7c0*/  BRA `(.L_x_358) ;  /* 0xffffffcc00987947 */ /* 0x000fea000383ffff */
.L_x_267:
[----:B------:R-:W-:Y:S01]  /*f7d0*/  BSSY B0, `(.L_x_359) ;  /* 0x0000008000007945 */ /* 0x000fe20003800000 */
[----:B-----5:R-:W-:Y:S01]  /*f7e0*/  IMAD.MOV.U32 R13, RZ, RZ, R2 ;  /* 0x000000ffff0d7224 */ /* 0x020fe200078e0002 */
[----:B------:R-:W-:Y:S01]  /*f7f0*/  MOV R12, 0x1 ;  /* 0x00000001000c7802 */ /* 0x000fe20000000f00 */
[----:B------:R-:W-:Y:S02]  /*f800*/  IMAD.MOV.U32 R11, RZ, RZ, RZ ;  /* 0x000000ffff0b7224 */ /* 0x000fe400078e00ff */
[----:B------:R-:W-:-:S07]  /*f810*/  IMAD.MOV.U32 R15, RZ, RZ, -0x1 ;  /* 0xffffffffff0f7424 */ /* 0x000fce00078e00ff */
[----:B01----:R-:W-:Y:S05]  /*f820*/  WARPSYNC.COLLECTIVE R15, `(.L_x_360) ;  /* 0x000000000f087348 */ /* 0x003fea0003c00000 */
[----:B------:R2:W3:Y:S02]  /*f830*/  SHFL.UP P6, R14, R13, R12, R11 ;  /* 0x0400000c0d0e7389 */ /* 0x0004e400000c000b */
[----:B0123--:R-:W-:Y:S01]  /*f840*/  ENDCOLLECTIVE ;  /* 0x000000000000791b */ /* 0x00ffe20003800000 */
.L_x_360:
[----:B------:R-:W-:Y:S05]  /*f850*/  BSYNC B0 ;  /* 0x0000000000007941 */ /* 0x000fea0003800000 */
.L_x_359:
[----:B------:R-:W-:Y:S01]  /*f860*/  SEL R13, R14, RZ, P1 ;  /* 0x000000ff0e0d7207 */ /* 0x000fe20000800000 */
[----:B------:R-:W-:Y:S02]  /*f870*/  IMAD.MOV.U32 R12, RZ, RZ, 0x2 ;  /* 0x00000002ff0c7424 */ /* 0x000fe400078e00ff */
[----:B------:R-:W-:Y:S02]  /*f880*/  IMAD.MOV.U32 R11, RZ, RZ, RZ ;  /* 0x000000ffff0b7224 */ /* 0x000fe400078e00ff */
[----:B------:R-:W-:Y:S02]  /*f890*/  IMAD.IADD R13, R2, 0x1, R13 ;  /* 0x00000001020d7824 */ /* 0x000fe400078e020d */
[----:B------:R-:W-:-:S07]  /*f8a0*/  IMAD.MOV.U32 R15, RZ, RZ, -0x1 ;  /* 0xffffffffff0f7424 */ /* 0x000fce00078e00ff */
[----:B------:R-:W-:Y:S05]  /*f8b0*/  WARPSYNC.COLLECTIVE R15, `(.L_x_361) ;  /* 0x000000000f087348 */ /* 0x000fea0003c00000 */
[----:B------:R0:W1:Y:S02]  /*f8c0*/  SHFL.UP P6, R14, R13, R12, R11 ;  /* 0x0400000c0d0e7389 */ /* 0x00006400000c000b */
[----:B01----:R-:W-:Y:S01]  /*f8d0*/  ENDCOLLECTIVE ;  /* 0x000000000000791b */ /* 0x003fe20003800000 */
.L_x_361:
[----:B------:R-:W-:Y:S02]  /*f8e0*/  MOV R12, 0x4 ;  /* 0x00000004000c7802 */ /* 0x000fe40000000f00 */
[----:B------:R-:W-:-:S05]  /*f8f0*/  SEL R14, R14, RZ, P2 ;  /* 0x000000ff0e0e7207 */ /* 0x000fca0001000000 */
[----:B------:R-:W-:-:S04]  /*f900*/  IMAD.IADD R3, R13, 0x1, R14 ;  /* 0x000000010d037824 */ /* 0x000fc800078e020e */
[----:B------:R-:W-:-:S07]  /*f910*/  IMAD.MOV.U32 R13, RZ, RZ, R3 ;  /* 0x000000ffff0d7224 */ /* 0x000fce00078e0003 */
[----:B------:R-:W-:Y:S05]  /*f920*/  WARPSYNC.COLLECTIVE R15, `(.L_x_362) ;  /* 0x000000000f087348 */ /* 0x000fea0003c00000 */
[----:B------:R0:W1:Y:S02]  /*f930*/  SHFL.UP P6, R14, R13, R12, R11 ;  /* 0x0400000c0d0e7389 */ /* 0x00006400000c000b */
[----:B01----:R-:W-:Y:S01]  /*f940*/  ENDCOLLECTIVE ;  /* 0x000000000000791b */ /* 0x003fe20003800000 */
.L_x_362:
[----:B------:R-:W-:Y:S01]  /*f950*/  IMAD.MOV.U32 R12, RZ, RZ, 0x8 ;  /* 0x00000008ff0c7424 */ /* 0x000fe200078e00ff */
[----:B------:R-:W-:-:S05]  /*f960*/  SEL R14, R14, RZ, P3 ;  /* 0x000000ff0e0e7207 */ /* 0x000fca0001800000 */
[----:B------:R-:W-:-:S04]  /*f970*/  IMAD.IADD R5, R3, 0x1, R14 ;  /* 0x0000000103057824 */ /* 0x000fc800078e020e */
[----:B------:R-:W-:-:S07]  /*f980*/  IMAD.MOV.U32 R13, RZ, RZ, R5 ;  /* 0x000000ffff0d7224 */ /* 0x000fce00078e0005 */
[----:B------:R-:W-:Y:S05]  /*f990*/  WARPSYNC.COLLECTIVE R15, `(.L_x_363) ;  /* 0x000000000f087348 */ /* 0x000fea0003c00000 */
[----:B------:R0:W1:Y:S02]  /*f9a0*/  SHFL.UP P6, R14, R13, R12, R11 ;  /* 0x0400000c0d0e7389 */ /* 0x00006400000c000b */
[----:B01----:R-:W-:Y:S01]  /*f9b0*/  ENDCOLLECTIVE ;  /* 0x000000000000791b */ /* 0x003fe20003800000 */
.L_x_363:
[----:B------:R-:W-:Y:S01]  /*f9c0*/  IMAD.MOV.U32 R12, RZ, RZ, 0x10 ;  /* 0x00000010ff0c7424 */ /* 0x000fe200078e00ff */
[----:B------:R-:W-:-:S05]  /*f9d0*/  SEL R6, R14, RZ, P4 ;  /* 0x000000ff0e067207 */ /* 0x000fca0002000000 */
[----:B------:R-:W-:-:S04]  /*f9e0*/  IMAD.IADD R6, R5, 0x1, R6 ;  /* 0x0000000105067824 */ /* 0x000fc800078e0206 */
[----:B------:R-:W-:-:S07]  /*f9f0*/  IMAD.MOV.U32 R13, RZ, RZ, R6 ;  /* 0x000000ffff0d7224 */ /* 0x000fce00078e0006 */
[----:B------:R-:W-:Y:S05]  /*fa00*/  WARPSYNC.COLLECTIVE R15, `(.L_x_364) ;  /* 0x000000000f087348 */ /* 0x000fea0003c00000 */
[----:B------:R0:W1:Y:S02]  /*fa10*/  SHFL.UP P6, R14, R13, R12, R11 ;  /* 0x0400000c0d0e7389 */ /* 0x00006400000c000b */
[----:B01----:R-:W-:Y:S01]  /*fa20*/  ENDCOLLECTIVE ;  /* 0x000000000000791b */ /* 0x003fe20003800000 */
.L_x_364:
[----:B------:R-:W-:Y:S01]  /*fa30*/  MOV R12, 0x1f ;  /* 0x0000001f000c7802 */ /* 0x000fe20000000f00 */
[----:B------:R-:W-:Y:S01]  /*fa40*/  IMAD.MOV.U32 R11, RZ, RZ, 0x1f ;  /* 0x0000001fff0b7424 */ /* 0x000fe200078e00ff */
[----:B------:R-:W-:-:S05]  /*fa50*/  SEL R3, R14, RZ, P5 ;  /* 0x000000ff0e037207 */ /* 0x000fca0002800000 */
[----:B------:R-:W-:-:S04]  /*fa60*/  IMAD.IADD R3, R6, 0x1, R3 ;  /* 0x0000000106037824 */ /* 0x000fc800078e0203 */
[----:B------:R-:W-:-:S07]  /*fa70*/  IMAD.MOV.U32 R13, RZ, RZ, R3 ;  /* 0x000000ffff0d7224 */ /* 0x000fce00078e0003 */
[----:B------:R-:W-:Y:S05]  /*fa80*/  WARPSYNC.COLLECTIVE R15, `(.L_x_365) ;  /* 0x000000000f087348 */ /* 0x000fea0003c00000 */
[----:B------:R0:W1:Y:S02]  /*fa90*/  SHFL.IDX P6, R14, R13, R12, R11 ;  /* 0x0000000c0d0e7389 */ /* 0x00006400000c000b */
[----:B01----:R-:W-:Y:S01]  /*faa0*/  ENDCOLLECTIVE ;  /* 0x000000000000791b */ /* 0x003fe20003800000 */
.L_x_365:
[----:B------:R-:W-:Y:S05]  /*fab0*/  BRA `(.L_x_366) ;  /* 0xffffffcc00787947 */ /* 0x000fea000383ffff */
.L_x_269:
[----:B------:R-:W-:Y:S01]  /*fac0*/  BSSY B0, `(.L_x_367) ;  /* 0x0000006000007945 */ /* 0x000fe20003800000 */
[----:B------:R-:W-:Y:S01]  /*fad0*/  PLOP3.LUT P6, PT, P6, PT, PT, 0x8, 0x0 ;  /* 0x000000000000781c */ /* 0x000fe200037ce170 */
[----:B------:R-:W-:-:S12]  /*fae0*/  IMAD.MOV.U32 R15, RZ, RZ, -0x1 ;  /* 0xffffffffff0f7424 */ /* 0x000fd800078e00ff */
[----:B0-----:R-:W-:Y:S05]  /*faf0*/  WARPSYNC.COLLECTIVE R15, `(.L_x_368) ;  /* 0x000000000f087348 */ /* 0x001fea0003c00000 */
[----:B------:R-:W-:Y:S01]  /*fb00*/  VOTE.ANY R14, PT, P6 ;  /* 0x00000000000e7806 */ /* 0x000fe200030e0100 */
[----:B0-----:R-:W-:Y:S06]  /*fb10*/  ENDCOLLECTIVE ;  /* 0x000000000000791b */ /* 0x001fec0003800000 */
.L_x_368:
[----:B------:R-:W-:Y:S05]  /*fb20*/  BSYNC B0 ;  /* 0x0000000000007941 */ /* 0x000fea0003800000 */
.L_x_367:
[----:B------:R-:W-:Y:S02]  /*fb30*/  IMAD.MOV.U32 R6, RZ, RZ, R14 ;  /* 0x000000ffff067224 */ /* 0x000fe400078e000e */
[----:B------:R-:W-:Y:S02]  /*fb40*/  IMAD.MOV.U32 R13, RZ, RZ, R2 ;  /* 0x000000ffff0d7224 */ /* 0x000fe400078e0002 */
[----:B------:R-:W0:Y:S01]  /*fb50*/  POPC R4, R6 ;  /* 0x0000000600047309 */ /* 0x000e220000000000 */
[----:B------:R-:W-:Y:S02]  /*fb60*/  IMAD.MOV.U32 R11, RZ, RZ, 0x1f ;  /* 0x0000001fff0b7424 */ /* 0x000fe400078e00ff */
[----:B------:R-:W-:Y:S02]  /*fb70*/  IMAD.MOV.U32 R15, RZ, RZ, -0x1 ;  /* 0xffffffffff0f7424 */ /* 0x000fe400078e00ff */
[----:B0-----:R-:W-:-:S07]  /*fb80*/  IMAD.MOV.U32 R12, RZ, RZ, R4 ;  /* 0x000000ffff0c7224 */ /* 0x001fce00078e0004 */
[----:B------:R-:W-:Y:S05]  /*fb90*/  WARPSYNC.COLLECTIVE R15, `(.L_x_369) ;  /* 0x000000000f087348 */ /* 0x000fea0003c00000 */
[----:B------:R0:W1:Y:S02]  /*fba0*/  SHFL.IDX P6, R14, R13, R12, R11 ;  /* 0x0000000c0d0e7389 */ /* 0x00006400000c000b */
[----:B01----:R-:W-:Y:S01]  /*fbb0*/  ENDCOLLECTIVE ;  /* 0x000000000000791b */ /* 0x003fe20003800000 */
.L_x_369:
[----:B------:R-:W-:Y:S01]  /*fbc0*/  IMAD.MOV.U32 R17, RZ, RZ, R14 ;  /* 0x000000ffff117224 */ /* 0x000fe200078e000e */
[----:B------:R-:W-:Y:S06]  /*fbd0*/  BRA `(.L_x_370) ;  /* 0xffffffcc00687947 */ /* 0x000fec000383ffff */
.L_x_271:
[----:B------:R-:W-:Y:S01]  /*fbe0*/  BSSY B0, `(.L_x_371) ;  /* 0x0000007000007945 */ /* 0x000fe20003800000 */
[----:B------:R-:W-:Y:S01]  /*fbf0*/  MOV R13, R3 ;  /* 0x00000003000d7202 */ /* 0x000fe20000000f00 */
[----:B------:R-:W-:Y:S02]  /*fc00*/  IMAD.MOV.U32 R11, RZ, RZ, 0x1f ;  /* 0x0000001fff0b7424 */ /* 0x000fe400078e00ff */
[----:B------:R-:W-:-:S07]  /*fc10*/  IMAD.MOV.U32 R15, RZ, RZ, -0x1 ;  /* 0xffffffffff0f7424 */ /* 0x000fce00078e00ff */
[----:B012---:R-:W-:Y:S05]  /*fc20*/  WARPSYNC.COLLECTIVE R15, `(.L_x_372) ;  /* 0x000000000f087348 */ /* 0x007fea0003c00000 */
[----:B------:R3:W4:Y:S02]  /*fc30*/  SHFL.IDX P6, R14, R13, R12, R11 ;  /* 0x0000000c0d0e7389 */ /* 0x00072400000c000b */
[----:B01234-:R-:W-:Y:S01]  /*fc40*/  ENDCOLLECTIVE ;  /* 0x000000000000791b */ /* 0x01ffe20003800000 */
.L_x_372:
[----:B------:R-:W-:Y:S05]  /*fc50*/  BSYNC B0 ;  /* 0x0000000000007941 */ /* 0x000fea0003800000 */
.L_x_371:
[----:B------:R-:W-:Y:S05]  /*fc60*/  BRA `(.L_x_270) ;  /* 0xffffffcc00607947 */ /* 0x000fea000383ffff */
.L_x_275:
[----:B0-----:R0:W2:Y:S02]  /*fc70*/  SYNCS.PHASECHK.TRANS64.TRYWAIT P0, [R5+URZ+0x2d820], R0 ;  /* 0x02d82000050075a7 */ /* 0x0010a4000800017f */
[----:B--2---:R-:W-:Y:S05]  /*fc80*/  @!P0 NANOSLEEP.SYNCS 0x989680 ;  /* 0x009896800000895d */ /* 0x004fea0003900000 */
[----:B------:R-:W2:Y:S02]  /*fc90*/  @!P0 SYNCS.PHASECHK.TRANS64 P0, [R5+URZ+0x2d820], R0 ;  /* 0x02d82000050085a7 */ /* 0x000ea4000800007f */
[----:B--2---:R-:W-:Y:S05]  /*fca0*/  @!P0 BRA `(.L_x_275) ;  /* 0xfffffffc00f08947 */ /* 0x004fea000383ffff */
[----:B------:R-:W-:Y:S05]  /*fcb0*/  BRA `(.L_x_373) ;  /* 0xffffffd0004c7947 */ /* 0x000fea000383ffff */
.L_x_276:
[----:B------:R-:W2:Y:S01]  /*fcc0*/  S2R R2, SR_TID.X ;  /* 0x0000000000027919 */ /* 0x000ea20000002100 */
[----:B------:R-:W-:Y:S01]  /*fcd0*/  BSSY B0, `(.L_x_374) ;  /* 0x000000a000007945 */ /* 0x000fe20003800000 */
[----:B------:R-:W-:Y:S02]  /*fce0*/  IMAD.MOV.U32 R12, RZ, RZ, RZ ;  /* 0x000000ffff0c7224 */ /* 0x000fe400078e00ff */
[----:B------:R-:W-:Y:S02]  /*fcf0*/  IMAD.MOV.U32 R11, RZ, RZ, 0x1f ;  /* 0x0000001fff0b7424 */ /* 0x000fe400078e00ff */
[----:B------:R-:W-:Y:S01]  /*fd00*/  IMAD.MOV.U32 R15, RZ, RZ, -0x1 ;  /* 0xffffffffff0f7424 */ /* 0x000fe200078e00ff */
[----:B--2---:R-:W-:-:S04]  /*fd10*/  SHF.R.U32.HI R2, RZ, 0x5, R2 ;  /* 0x00000005ff027819 */ /* 0x004fc80000011602 */
[----:B------:R-:W-:-:S05]  /*fd20*/  LOP3.LUT R2, R2, 0x3, RZ, 0xc0, !PT ;  /* 0x0000000302027812 */ /* 0x000fca00078ec0ff */
[----:B------:R-:W-:-:S07]  /*fd30*/  IMAD.MOV.U32 R13, RZ, RZ, R2 ;  /* 0x000000ffff0d7224 */ /* 0x000fce00078e0002 */
[----:B01----:R-:W-:Y:S05]  /*fd40*/  WARPSYNC.COLLECTIVE R15, `(.L_x_375) ;  /* 0x000000000f087348 */ /* 0x003fea0003c00000 */
[----:B------:R2:W3:Y:S02]  /*fd50*/  SHFL.IDX P6, R14, R13, R12, R11 ;  /* 0x0000000c0d0e7389 */ /* 0x0004e400000c000b */
[----:B0123--:R-:W-:Y:S01]  /*fd60*/  ENDCOLLECTIVE ;  /* 0x000000000000791b */ /* 0x00ffe20003800000 */
.L_x_375:
[----:B------:R-:W-:Y:S05]  /*fd70*/  BSYNC B0 ;  /* 0x0000000000007941 */ /* 0x000fea0003800000 */
.L_x_374:
[----:B------:R-:W-:Y:S05]  /*fd80*/  BRA `(.L_x_376) ;  /* 0xffffffd000347947 */ /* 0x000fea000383ffff */
.L_x_279:
[----:B------:R-:W-:Y:S01]  /*fd90*/  BSSY B1, `(.L_x_377) ;  /* 0x0000006000017945 */ /* 0x000fe20003800000 */
[----:B------:R-:W-:-:S07]  /*fda0*/  IMAD.MOV.U32 R15, RZ, RZ, -0x1 ;  /* 0xffffffffff0f7424 */ /* 0x000fce00078e00ff */
[----:B01----:R-:W-:Y:S05]  /*fdb0*/  WARPSYNC.COLLECTIVE R15, `(.L_x_378) ;  /* 0x000000000f0c7348 */ /* 0x003fea0003c00000 */
[----:B------:R-:W-:Y:S02]  /*fdc0*/  ELECT P6, UR62, PT ;  /* 0x00000000003e782f */ /* 0x000fe400038c0000 */
[----:B------:R-:W-:Y:S01]  /*fdd0*/  MOV R14, UR62 ;  /* 0x0000003e000e7c02 */ /* 0x000fe20008000f00 */
[----:B01----:R-:W-:Y:S10]  /*fde0*/  ENDCOLLECTIVE ;  /* 0x000000000000791b */ /* 0x003ff40003800000 */
.L_x_378:
[----:B------:R-:W-:Y:S05]  /*fdf0*/  BSYNC B1 ;  /* 0x0000000000017941 */ /* 0x000fea0003800000 */
.L_x_377:
[----:B------:R-:W-:Y:S05]  /*fe00*/  BRA `(.L_x_379) ;  /* 0xffffffd0002c7947 */ /* 0x000fea000383ffff */
.L_x_281:
[----:B0-----:R0:W2:Y:S02]  /*fe10*/  SYNCS.PHASECHK.TRANS64.TRYWAIT P1, [R3+URZ+0x2d840], R2 ;  /* 0x02d84002030075a7 */ /* 0x0010a4000802017f */
[----:B--2---:R-:W-:Y:S05]  /*fe20*/  @!P1 NANOSLEEP.SYNCS 0x989680 ;  /* 0x009896800000995d */ /* 0x004fea0003900000 */
[----:B------:R-:W2:Y:S02]  /*fe30*/  @!P1 SYNCS.PHASECHK.TRANS64 P1, [R3+URZ+0x2d840], R2 ;  /* 0x02d84002030095a7 */ /* 0x000ea4000802007f */
[----:B--2---:R-:W-:Y:S05]  /*fe40*/  @!P1 BRA `(.L_x_281) ;  /* 0xfffffffc00f09947 */ /* 0x004fea000383ffff */
[----:B------:R-:W-:Y:S05]  /*fe50*/  BRA `(.L_x_380) ;  /* 0xffffffd0004c7947 */ /* 0x000fea000383ffff */
.L_x_283:
[----:B--2---:R2:W3:Y:S02]  /*fe60*/  SYNCS.PHASECHK.TRANS64.TRYWAIT P1, [R5+URZ+0x2d840], R0 ;  /* 0x02d84000050075a7 */ /* 0x0044e4000802017f */
[----:B---3--:R-:W-:Y:S05]  /*fe70*/  @!P1 NANOSLEEP.SYNCS 0x989680 ;  /* 0x009896800000995d */ /* 0x008fea0003900000 */
[----:B------:R-:W3:Y:S02]  /*fe80*/  @!P1 SYNCS.PHASECHK.TRANS64 P1, [R5+URZ+0x2d840], R0 ;  /* 0x02d84000050095a7 */ /* 0x000ee4000802007f */
[----:B---3--:R-:W-:Y:S05]  /*fe90*/  @!P1 BRA `(.L_x_283) ;  /* 0xfffffffc00f09947 */ /* 0x008fea000383ffff */
[----:B------:R-:W-:Y:S05]  /*fea0*/  BRA `(.L_x_381) ;  /* 0xffffffd000587947 */ /* 0x000fea000383ffff */
.L_x_285:
[----:B---3--:R3:W4:Y:S02]  /*feb0*/  SYNCS.PHASECHK.TRANS64.TRYWAIT P1, [R3+URZ+0x2d860], R2 ;  /* 0x02d86002030075a7 */ /* 0x008724000802017f */
[----:B----4-:R-:W-:Y:S05]  /*fec0*/  @!P1 NANOSLEEP.SYNCS 0x989680 ;  /* 0x009896800000995d */ /* 0x010fea0003900000 */
[----:B------:R-:W4:Y:S02]  /*fed0*/  @!P1 SYNCS.PHASECHK.TRANS64 P1, [R3+URZ+0x2d860], R2 ;  /* 0x02d86002030095a7 */ /* 0x000f24000802007f */
[----:B----4-:R-:W-:Y:S05]  /*fee0*/  @!P1 BRA `(.L_x_285) ;  /* 0xfffffffc00f09947 */ /* 0x010fea000383ffff */
[----:B------:R-:W-:Y:S05]  /*fef0*/  BRA `(.L_x_382) ;  /* 0xffffffd000547947 */ /* 0x000fea000383ffff */
.L_x_383:
        /* <DEDUP_REMOVED lines=16> */
.L_x_2729:


//--------------------- .text._ZN7cutlass13device_kernelIN5flash11enable_sm90INS1_16FlashAttnFwdSm90INS1_25CollectiveMainloopFwdSm90ILi2EN4cute5tupleIJNS5_1CILi1EEES8_S8_EEENS6_IJNS7_ILi192EEENS7_ILi128EEENS7_ILi96EEEEEELi96ENS_10bfloat16_tEfNS_4arch4Sm90ELb0ELb0ELb0ELb1ELb1ELb1ELb0ELb0ELb1ELb1ELb0ELb0EEENS1_21CollectiveEpilogueFwdINS6_IJSA_SC_SB_EEES9_SE_SG_Li384ELb1ELb1ELb0ELb0EEENS1_36VarlenDynamicPersistentTileSchedulerILi192ELi128ELi384ELi128ELb0ELb1ELb1ELb0ELb1ELb1EEEEEEEEEvNT_6ParamsE --------------------------
	.section	.text._ZN7cutlass13device_kernelIN5flash11enable_sm90INS1_16FlashAttnFwdSm90INS1_25CollectiveMainloopFwdSm90ILi2EN4cute5tupleIJNS5_1CILi1EEES8_S8_EEENS6_IJNS7_ILi192EEENS7_ILi128EEENS7_ILi96EEEEEELi96ENS_10bfloat16_tEfNS_4arch4Sm90ELb0ELb0ELb0ELb1ELb1ELb1ELb0ELb0ELb1ELb1ELb0ELb0EEENS1_21CollectiveEpilogueFwdINS6_IJSA_SC_SB_EEES9_SE_SG_Li384ELb1ELb1ELb0ELb0EEENS1_36VarlenDynamicPersistentTileSchedulerILi192ELi128ELi384ELi128ELb0ELb1ELb1ELb0ELb1ELb1EEEEEEEEEvNT_6ParamsE,"ax",@progbits
	.align	128
.text._ZN7cutlass13device_kernelIN5flash11enable_sm90INS1_16FlashAttnFwdSm90INS1_25CollectiveMainloopFwdSm90ILi2EN4cute5tupleIJNS5_1CILi1EEES8_S8_EEENS6_IJNS7_ILi192EEENS7_ILi128EEENS7_ILi96EEEEEELi96ENS_10bfloat16_tEfNS_4arch4Sm90ELb0ELb0ELb0ELb1ELb1ELb1ELb0ELb0ELb1ELb1ELb0ELb0EEENS1_21CollectiveEpilogueFwdINS6_IJSA_SC_SB_EEES9_SE_SG_Li384ELb1ELb1ELb0ELb0EEENS1_36VarlenDynamicPersistentTileSchedulerILi192ELi128ELi384ELi128ELb0ELb1ELb1ELb0ELb1ELb1EEEEEEEEEvNT_6ParamsE:
        .type           _ZN7cutlass13device_kernelIN5flash11enable_sm90INS1_16FlashAttnFwdSm90INS1_25CollectiveMainloopFwdSm90ILi2EN4cute5tupleIJNS5_1CILi1EEES8_S8_EEENS6_IJNS7_ILi192EEENS7_ILi128EEENS7_ILi96EEEEEELi96ENS_10bfloat16_tEfNS_4arch4Sm90ELb0ELb0ELb0ELb1ELb1ELb1ELb0ELb0ELb1ELb1ELb0ELb0EEENS1_21CollectiveEpilogueFwdINS6_IJSA_SC_SB_EEES9_SE_SG_Li384ELb1ELb1ELb0ELb0EEENS1_36VarlenDynamicPersistentTileSchedulerILi192ELi128ELi384ELi128ELb0ELb1ELb1ELb0ELb1ELb1EEEEEEEEEvNT_6ParamsE,@function
        .size           _ZN7cutlass13device_kernelIN5flash11enable_sm90INS1_16FlashAttnFwdSm90INS1_25CollectiveMainloopFwdSm90ILi2EN4cute5tupleIJNS5_1CILi1EEES8_S8_EEENS6_IJNS7_ILi192EEENS7_ILi128EEENS7_ILi96EEEEEELi96ENS_10bfloat16_tEfNS_4arch4Sm90ELb0ELb0ELb0ELb1ELb1ELb1ELb0ELb0ELb1ELb1ELb0ELb0EEENS1_21CollectiveEpilogueFwdINS6_IJSA_SC_SB_EEES9_SE_SG_Li384ELb1ELb1ELb0ELb0EEENS1_36VarlenDynamicPersistentTileSchedulerILi192ELi128ELi384ELi128ELb0ELb1ELb1ELb0ELb1ELb1EEEEEEEEEvNT_6ParamsE,(.L_x_2730 - _ZN7cutlass13device_kernelIN5flash11enable_sm90INS1_16FlashAttnFwdSm90INS1_25CollectiveMainloopFwdSm90ILi2EN4cute5tupleIJNS5_1CILi1EEES8_S8_EEENS6_IJNS7_ILi192EEENS7_ILi128EEENS7_ILi96EEEEEELi96ENS_10bfloat16_tEfNS_4arch4Sm90ELb0ELb0ELb0ELb1ELb1ELb1ELb0ELb0ELb1ELb1ELb0ELb0EEENS1_21CollectiveEpilogueFwdINS6_IJSA_SC_SB_EEES9_SE_SG_Li384ELb1ELb1ELb0ELb0EEENS1_36VarlenDynamicPersistentTileSchedulerILi192ELi128ELi384ELi128ELb0ELb1ELb1ELb0ELb1ELb1EEEEEEEEEvNT_6ParamsE)
        .other          _ZN7cutlass13device_kernelIN5flash11enable_sm90INS1_16FlashAttnFwdSm90INS1_25CollectiveMainloopFwdSm90ILi2EN4cute5tupleIJNS5_1CILi1EEES8_S8_EEENS6_IJNS7_ILi192EEENS7_ILi128EEENS7_ILi96EEEEEELi96ENS_10bfloat16_tEfNS_4arch4Sm90ELb0ELb0ELb0ELb1ELb1ELb1ELb0ELb0ELb1ELb1ELb0ELb0EEENS1_21CollectiveEpilogueFwdINS6_IJSA_SC_SB_EEES9_SE_SG_Li384ELb1ELb1ELb0ELb0EEENS1_36VarlenDynamicPersistentTileSchedulerILi192ELi128ELi384ELi128ELb0ELb1ELb1ELb0ELb1ELb1EEEEEEEEEvNT_6ParamsE,@"STO_CUDA_ENTRY STV_DEFAULT"
_ZN7cutlass13device_kernelIN5flash11enable_sm90INS1_16FlashAttnFwdSm90INS1_25CollectiveMainloopFwdSm90ILi2EN4cute5tupleIJNS5_1CILi1EEES8_S8_EEENS6_IJNS7_ILi192EEENS7_ILi128EEENS7_ILi96EEEEEELi96ENS_10bfloat16_tEfNS_4arch4Sm90ELb0ELb0ELb0ELb1ELb1ELb1ELb0ELb0ELb1ELb1ELb0ELb0EEENS1_21CollectiveEpilogueFwdINS6_IJSA_SC_SB_EEES9_SE_SG_Li384ELb1ELb1ELb0ELb0EEENS1_36VarlenDynamicPersistentTileSchedulerILi192ELi128ELi384ELi128ELb0ELb1ELb1ELb0ELb1ELb1EEEEEEEEEvNT_6ParamsE:
[----:B------:R-:W0:Y:S02]  /*0000*/  LDC R1, c[0x0][0x28] ;  /* 0x00000a00ff017b82 */ /* 0x000e240000000800 */
[----:B0-----:R-:W-:Y:S01]  /*0010*/  VIADD R1, R1, 0xffffff68 ;  /* 0xffffff6801017836 */ /* 0x001fe20000000000 */
[----:B------:R-:W0:Y:S01]  /*0020*/  S2R R3, SR_TID.X ;  /* 0x0000000000037919 */ /* 0x000e220000002100 */
[----:B------:R-:W-:Y:S01]  /*0030*/  ELECT P0, URZ, PT ;  /* 0x00000000003f782f */ /* 0x000fe20003800000 */
[----:B------:R-:W-:Y:S01]  /*0040*/  BSSY B0, `(.L_x_384) ;  /* 0x000000e000007945 */ /* 0x000fe20003800000 */
[--C-:B0-----:R-:W-:Y:S02]  /*0050*/  SHF.R.U32.HI R0, RZ, 0x5, R3.reuse ;  /* 0x00000005ff007819 */ /* 0x101fe40000011603 */
[----:B------:R-:W-:-:S03]  /*0060*/  SHF.R.U32.HI R3, RZ, 0x7, R3 ;  /* 0x00000007ff037819 */ /* 0x000fc60000011603 */
[----:B------:R-:W0:Y:S02]  /*0070*/  SHFL.IDX PT, R2, R0, RZ, 0x1f ;  /* 0x00001fff00027589 */ /* 0x000e2400000e0000 */
[----:B0-----:R-:W-:-:S13]  /*0080*/  ISETP.EQ.AND P0, PT, R2, RZ, P0 ;  /* 0x000000ff0200720c */ /* 0x001fda0000702270 */
[----:B------:R-:W-:Y:S05]  /*0090*/  @!P0 BRA `(.L_x_385) ;  /* 0x0000000000208947 */ /* 0x000fea0003800000 */
[----:B------:R-:W-:Y:S02]  /*00a0*/  ULDC.64 UR4, c[0x0][0x198] ;  /* 0x0000660000047ab9 */ /* 0x000fe40000000a00 */
[----:B------:R-:W-:Y:S02]  /*00b0*/  UIADD3 UR6, UP0, UR4, 0x570, URZ ;  /* 0x0000057004067890 */ /* 0x000fe4000ff1e03f */
[----:B------:R-:W-:Y:S02]  /*00c0*/  UIADD3 UR4, UP1, UR4, 0x670, URZ ;  /* 0x0000067004047890 */ /* 0x000fe4000ff3e03f */
[----:B------:R-:W-:Y:S02]  /*00d0*/  UIADD3.X UR7, URZ, UR5, URZ, UP0, !UPT ;  /* 0x000000053f077290 */ /* 0x000fe400087fe43f */
[----:B------:R-:W-:-:S07]  /*00e0*/  UIADD3.X UR5, URZ, UR5, URZ, UP1, !UPT ;  /* 0x000000053f057290 */ /* 0x000fce0008ffe43f */
[----:B------:R0:W-:Y:S02]  /*00f0*/  UTMACCTL.PF [UR6] ;  /* 0x00000000060079b9 */ /* 0x0001e40008040000 */
[----:B------:R0:W-:Y:S02]  /*0100*/  UTMACCTL.PF [UR4] ;  /* 0x00000000040079b9 */ /* 0x0001e40008040000 */
[----:B0-----:R-:W-:Y:S01]  /*0110*/  NOP ;  /* 0x0000000000007918 */ /* 0x001fe20000000000 */
.L_x_385:
[----:B------:R-:W-:Y:S05]  /*0120*/  BSYNC B0 ;  /* 0x0000000000007941 */ /* 0x000fea0003800000 */
.L_x_384:
[----:B------:R-:W-:Y:S01]  /*0130*/  VOTEU.ANY UP0, P0 ;  /* 0x00000000003f7886 */ /* 0x000fe20000000100 */
[----:B------:R-:W0:Y:S01]  /*0140*/  SHFL.IDX PT, R3, R3, RZ, 0x1f ;  /* 0x00001fff03037589 */ /* 0x000e2200000e0000 */
[----:B------:R-:W-:Y:S01]  /*0150*/  UMOV UR4, 0x80 ;  /* 0x0000008000047882 */ /* 0x000fe20000000000 */
[----:B------:R-:W-:Y:S01]  /*0160*/  UMOV UR7, 0x180 ;  /* 0x0000018000077882 */ /* 0x000fe20000000000 */
[----:B------:R-:W-:Y:S01]  /*0170*/  VOTEU.ANY UP1, P0 ;  /* 0x00000000003f7886 */ /* 0x000fe20000020100 */
[----:B------:R-:W1:Y:S01]  /*0180*/  @UP0 S2UR UR8, SR_CgaCtaId ;  /* 0x00000000000809c3 */ /* 0x000e620000008800 */
[----:B------:R-:W2:Y:S01]  /*0190*/  SHFL.IDX PT, R2, R0, RZ, 0x1f ;  /* 0x00001fff00027589 */ /* 0x000ea200000e0000 */
[----:B------:R-:W-:Y:S01]  /*01a0*/  @UP0 UMOV UR6, 0x400 ;  /* 0x0000040000060882 */ /* 0x000fe20000000000 */
[----:B------:R-:W-:-:S04]  /*01b0*/  @UP0 UIADD3 UR4, -UR4, 0x100000, URZ ;  /* 0x0010000004040890 */ /* 0x000fc8000fffe13f */
[----:B------:R-:W-:Y:S02]  /*01c0*/  @UP0 USHF.L.U32 UR5, UR4, 0xb, URZ ;  /* 0x0000000b04050899 */ /* 0x000fe4000800063f */
[----:B------:R-:W-:Y:S01]  /*01d0*/  @UP0 USHF.L.U32 UR4, UR4, 0x1, URZ ;  /* 0x0000000104040899 */ /* 0x000fe2000800063f */
[----:B------:R-:W-:Y:S01]  /*01e0*/  VOTEU.ANY UP2, P0 ;  /* 0x00000000003f7886 */ /* 0x000fe20000040100 */
[----:B0-----:R-:W-:Y:S01]  /*01f0*/  R2UR UR9, R3 ;  /* 0x00000000030972ca */ /* 0x001fe200000e0000 */
[----:B-1----:R-:W-:Y:S01]  /*0200*/  @UP0 ULEA UR8, UR8, UR6, 0x18 ;  /* 0x0000000608080291 */ /* 0x002fe2000f8ec03f */
[----:B--2---:R-:W-:Y:S01]  /*0210*/  ISETP.NE.AND P1, PT, R2, RZ, PT ;  /* 0x000000ff0200720c */ /* 0x004fe20003f25270 */
[----:B------:R-:W-:-:S04]  /*0220*/  @UP0 UIADD3 UR6, -UR7, 0x100000, URZ ;  /* 0x0010000007060890 */ /* 0x000fc8000fffe13f */
[----:B------:R-:W-:Y:S02]  /*0230*/  @UP0 USHF.L.U32 UR7, UR6, 0xb, URZ ;  /* 0x0000000b06070899 */ /* 0x000fe4000800063f */
[----:B------:R-:W-:-:S04]  /*0240*/  @UP0 USHF.L.U32 UR6, UR6, 0x1, URZ ;  /* 0x0000000106060899 */ /* 0x000fc8000800063f */
[----:B------:R-:W-:Y:S01]  /*0250*/  UISETP.NE.AND UP0, UPT, UR9, URZ, UPT ;  /* 0x0000003f0900728c */ /* 0x000fe2000bf05270 */
[----:B------:R-:W0:Y:S02]  /*0260*/  FENCE.VIEW.ASYNC.S ;  /* 0x00000000000073c6 */ /* 0x000e240000000000 */
[----:B0-----:R0:W1:Y:S05]  /*0270*/  @UP1 SYNCS.EXCH.64 URZ, [UR8+0x2d800], UR4 ;  /* 0x02d80004083f15b2 */ /* 0x00106a0008000100 */
[----:B------:R0:W2:Y:S01]  /*0280*/  @UP2 SYNCS.EXCH.64 URZ, [UR8+0x2d820], UR6 ;  /* 0x02d82006083f25b2 */ /* 0x0000a20008000100 */
        /* <DEDUP_REMOVED lines=14> */
[----:B0-----:R3:W4:Y:S08]  /*0370*/  SYNCS.EXCH.64 URZ, [UR8+0x2d830], UR4 ;  /* 0x02d83004083f75b2 */ /* 0x0017300008000100 */
[----:B------:R3:W0:Y:S01]  /*0380*/  SYNCS.EXCH.64 URZ, [UR8+0x2d840], UR6 ;  /* 0x02d84006083f75b2 */ /* 0x0006220008000100 */
[----:B------:R3:W0:Y:S01]  /*0390*/  SYNCS.EXCH.64 URZ, [UR8+0x2d838], UR4 ;  /* 0x02d83804083f75b2 */ /* 0x0006220008000100 */
[----:B------:R3:W0:Y:S02]  /*03a0*/  SYNCS.EXCH.64 URZ, [UR8+0x2d848], UR6 ;  /* 0x02d84806083f75b2 */ /* 0x0006240008000100 */
[----:B---3--:R-:W-:Y:S01]  /*03b0*/  NOP ;  /* 0x0000000000007918 */ /* 0x008fe20000000000 */
.L_x_386:
[----:B------:R-:W3:Y:S01]  /*03c0*/  SHFL.IDX PT, R2, R0, RZ, 0x1f ;  /* 0x00001fff00027589 */ /* 0x000ee200000e0000 */
[----:B------:R-:W-:Y:S01]  /*03d0*/  NOP ;  /* 0x0000000000007918 */ /* 0x000fe20000000000 */
[----:B---3--:R-:W-:-:S13]  /*03e0*/  ISETP.NE.AND P0, PT, R2, RZ, PT ;  /* 0x000000ff0200720c */ /* 0x008fda0003f05270 */
        /* <DEDUP_REMOVED lines=17> */
[----:B------:R3:W0:Y:S02]  /*0500*/  SYNCS.EXCH.64 URZ, [UR8+0x2d868], UR6 ;  /* 0x02d86806083f75b2 */ /* 0x0006240008000100 */
[----:B---3--:R-:W-:Y:S01]  /*0510*/  NOP ;  /* 0x0000000000007918 */ /* 0x008fe20000000000 */
.L_x_387:
[----:B------:R-:W3:Y:S01]  /*0520*/  SHFL.IDX PT, R2, R0, RZ, 0x1f ;  /* 0x00001fff00027589 */ /* 0x000ee200000e0000 */
[----:B------:R-:W-:Y:S01]  /*0530*/  NOP ;  /* 0x0000000000007918 */ /* 0x000fe20000000000 */
[----:B---3--:R-:W-:-:S13]  /*0540*/  ISETP.NE.AND P0, PT, R2, RZ, PT ;  /* 0x000000ff0200720c */ /* 0x008fda0003f05270 */
        /* <DEDUP_REMOVED lines=13> */
[----:B------:R3:W0:Y:S02]  /*0620*/  SYNCS.EXCH.64 URZ, [UR6+0x2d888], UR4 ;  /* 0x02d88804063f75b2 */ /* 0x0006240008000100 */
[----:B---3--:R-:W-:Y:S01]  /*0630*/  NOP ;  /* 0x0000000000007918 */ /* 0x008fe20000000000 */
.L_x_388:
        /* <DEDUP_REMOVED lines=22> */
.L_x_389:
        /* <DEDUP_REMOVED lines=22> */
.L_x_390:
[----:B------:R-:W-:Y:S01]  /*0900*/  PLOP3.LUT P0, PT, PT, PT, UP0, 0x80, 0x0 ;  /* 0x000000000000781c */ /* 0x000fe20003f0f008 */
[----:B------:R-:W-:Y:S01]  /*0910*/  UMOV UR36, 0x1 ;  /* 0x0000000100247882 */ /* 0x000fe20000000000 */
[----:B------:R-:W-:Y:S01]  /*0920*/  NOP ;  /* 0x0000000000007918 */ /* 0x000fe20000000000 */
[----:B------:R-:W-:Y:S01]  /*0930*/  USEL UR36, UR36, 0x2, !UP0 ;  /* 0x0000000224247887 */ /* 0x000fe2000c000000 */
[----:B------:R-:W-:Y:S01]  /*0940*/  BSSY B9, `(.L_x_391) ;  /* 0x0001866000097945 */ /* 0x000fe20003800000 */
[----:B------:R-:W-:Y:S01]  /*0950*/  ULDC.64 UR42, c[0x0][0x208] ;  /* 0x00008200002a7ab9 */ /* 0x000fe20000000a00 */
[----:B012-4-:R-:W-:Y:S07]  /*0960*/  BAR.SYNC.DEFER_BLOCKING 0x0 ;  /* 0x0000000000007b1d */ /* 0x017fee0000010000 */
[----:B------:R-:W-:Y:S05]  /*0970*/  @!P0 BRA `(.L_x_392) ;  /* 0x0000011c00408947 */ /* 0x000fea0003800000 */
.L_x_393:
[----:B------:R-:W-:-:S08]  /*0980*/  NOP ;  /* 0x0000000000007918 */ /* 0x000fd00000000000 */
[----:B------:R-:W0:Y:S02]  /*0990*/  USETMAXREG.TRY_ALLOC.CTAPOOL UP0, 0xa0 ;  /* 0x000000a0000079c8 */ /* 0x000e240008000600 */
[----:B0-----:R-:W-:-:S13]  /*09a0*/  PLOP3.LUT P0, PT, PT, PT, UP0, 0x80, 0x0 ;  /* 0x000000000000781c */ /* 0x001fda0003f0f008 */
[----:B------:R-:W-:Y:S05]  /*09b0*/  @!P0 BRA `(.L_x_393) ;  /* 0xfffffffc00f08947 */ /* 0x000fea000383ffff */
[----:B------:R-:W0:Y:S01]  /*09c0*/  S2R R0, SR_TID.X ;  /* 0x0000000000007919 */ /* 0x000e220000002100 */
[----:B------:R-:W1:Y:S01]  /*09d0*/  S2UR UR39, SR_CgaCtaId ;  /* 0x00000000002779c3 */ /* 0x000e620000008800 */
[----:B------:R-:W-:Y:S01]  /*09e0*/  UMOV UR4, 0x400 ;  /* 0x0000040000047882 */ /* 0x000fe20000000000 */
[----:B------:R-:W-:-:S06]  /*09f0*/  LOP3.LUT R23, R23, 0xffffffef, RZ, 0xc0, !PT ;  /* 0xffffffef17177812 */ /* 0x000fcc00078ec0ff */
[----:B------:R-:W-:Y:S06]  /*0a00*/  BAR.ARV 0x8, 0x200 ;  /* 0x0208000000007b1d */ /* 0x000fec0000002000 */
[----:B-1----:R-:W-:-:S06]  /*0a10*/  ULEA UR4, UR39, UR4, 0x18 ;  /* 0x0000000427047291 */ /* 0x002fcc000f8ec03f */
[----:B------:R-:W-:Y:S01]  /*0a20*/  IMAD.U32 R2, RZ, RZ, UR4 ;  /* 0x00000004ff027e24 */ /* 0x000fe2000f8e00ff */
[----:B0-----:R-:W-:Y:S01]  /*0a30*/  SHF.R.U32.HI R0, RZ, 0x7, R0 ;  /* 0x00000007ff007819 */ /* 0x001fe20000011600 */
[----:B------:R-:W-:-:S03]  /*0a40*/  ULDC UR4, c[0x0][0xc3c] ;  /* 0x00030f0000047ab9 */ /* 0x000fc60000000800 */
[----:B------:R-:W-:-:S13]  /*0a50*/  ISETP.NE.AND P0, PT, R0, 0x1, PT ;  /* 0x000000010000780c */ /* 0x000fda0003f05270 */
[----:B------:R-:W-:Y:S01]  /*0a60*/  @P0 LOP3.LUT R23, R23, 0x10, RZ, 0xfc, !PT ;  /* 0x0000001017170812 */ /* 0x000fe200078efcff */
[----:B------:R-:W-:Y:S08]  /*0a70*/  @!P0 BAR.ARV 0x9, 0x100 ;  /* 0x0244000000008b1d */ /* 0x000ff00000002000 */
[----:B------:R-:W-:Y:S06]  /*0a80*/  BAR.SYNC.DEFER_BLOCKING 0x5, 0x200 ;  /* 0x0148000000007b1d */ /* 0x000fec0000010000 */
[----:B------:R-:W0:Y:S02]  /*0a90*/  LDS.128 R32, [R2+0x2d8d0] ;  /* 0x02d8d00002207984 */ /* 0x000e240000000c00 */
[----:B------:R-:W-:Y:S06]  /*0aa0*/  BAR.ARV 0x4, 0x200 ;  /* 0x0108000000007b1d */ /* 0x000fec0000002000 */
[----:B0-----:R-:W-:-:S13]  /*0ab0*/  ISETP.GE.AND P0, PT, R35, UR4, PT ;  /* 0x0000000423007c0c */ /* 0x001fda000bf06270 */
[----:B------:R-:W-:Y:S05]  /*0ac0*/  @P0 BRA `(.L_x_394) ;  /* 0x0000018400340947 */ /* 0x000fea0003800000 */
[----:B------:R-:W0:Y:S01]  /*0ad0*/  S2R R0, SR_TID.X ;  /* 0x0000000000007919 */ /* 0x000e220000002100 */
[----:B------:R-:W-:Y:S01]  /*0ae0*/  IMAD.MOV.U32 R19, RZ, RZ, -0x2 ;  /* 0xfffffffeff137424 */ /* 0x000fe200078e00ff */
[----:B------:R-:W-:Y:S01]  /*0af0*/  R2UR UR38, R2 ;  /* 0x00000000022672ca */ /* 0x000fe200000e0000 */
[----:B------:R-:W-:Y:S01]  /*0b00*/  IMAD.MOV.U32 R137, RZ, RZ, RZ ;  /* 0x000000ffff897224 */ /* 0x000fe200078e00ff */
[----:B------:R-:W-:Y:S01]  /*0b10*/  ULOP3.LUT UR40, UR36, 0x1, URZ, 0xfc, !UPT ;  /* 0x0000000124287892 */ /* 0x000fe2000f8efc3f */
[----:B------:R-:W-:Y:S01]  /*0b20*/  IMAD.MOV.U32 R150, RZ, RZ, RZ ;  /* 0x000000ffff967224 */ /* 0x000fe200078e00ff */
[----:B------:R-:W-:Y:S01]  /*0b30*/  UMOV UR37, URZ ;  /* 0x0000003f00257c82 */ /* 0x000fe20008000000 */
[----:B------:R-:W-:-:S08]  /*0b40*/  IMAD.MOV.U32 R139, RZ, RZ, RZ ;  /* 0x000000ffff8b7224 */ /* 0x000fd000078e00ff */
[----:B------:R-:W-:Y:S01]  /*0b50*/  UIADD3 UR38, UR38, 0xc400, URZ ;  /* 0x0000c40026267890 */ /* 0x000fe2000fffe03f */
[----:B0-----:R-:W-:-:S05]  /*0b60*/  VIADD R21, R0, 0xffffff80 ;  /* 0xffffff8000157836 */ /* 0x001fca0000000000 */
[-C--:B------:R-:W-:Y:S02]  /*0b70*/  LEA.HI R5, R21, R21.reuse, RZ, 0x1 ;  /* 0x0000001515057211 */ /* 0x080fe400078f08ff */
[----:B------:R-:W-:Y:S02]  /*0b80*/  SHF.R.S32.HI R0, RZ, 0x1f, R21 ;  /* 0x0000001fff007819 */ /* 0x000fe40000011415 */
[----:B------:R-:W-:Y:S02]  /*0b90*/  LOP3.LUT R3, R5, 0xfffffffe, RZ, 0xc0, !PT ;  /* 0xfffffffe05037812 */ /* 0x000fe400078ec0ff */
[----:B------:R-:W-:Y:S02]  /*0ba0*/  LEA.HI R4, R0, R21, RZ, 0x4 ;  /* 0x0000001500047211 */ /* 0x000fe400078f20ff */
[----:B------:R-:W-:Y:S01]  /*0bb0*/  SHF.R.S32.HI R138, RZ, 0x1, R5 ;  /* 0x00000001ff8a7819 */ /* 0x000fe20000011405 */
[----:B------:R-:W-:Y:S01]  /*0bc0*/  IMAD.IADD R22, R21, 0x1, -R3 ;  /* 0x0000000115167824 */ /* 0x000fe200078e0a03 */
[----:B------:R-:W-:-:S02]  /*0bd0*/  SHF.R.S32.HI R3, RZ, 0x4, R4 ;  /* 0x00000004ff037819 */ /* 0x000fc40000011404 */
[----:B------:R-:W-:Y:S01]  /*0be0*/  LEA.HI R6, R5, R138, RZ, 0x1 ;  /* 0x0000008a05067211 */ /* 0x000fe200078f08ff */
[----:B------:R-:W-:Y:S01]  /*0bf0*/  IMAD.SHL.U32 R140, R22, 0x4, RZ ;  /* 0x00000004168c7824 */ /* 0x000fe200078e00ff */
[----:B------:R-:W-:Y:S02]  /*0c00*/  LEA.HI R5, R4, R3, RZ, 0x1 ;  /* 0x0000000304057211 */ /* 0x000fe400078f08ff */
[----:B------:R-:W-:Y:S01]  /*0c10*/  LOP3.LUT R7, R6, 0x7fffffe, RZ, 0xc0, !PT ;  /* 0x07fffffe06077812 */ /* 0x000fe200078ec0ff */
[C---:B------:R-:W-:Y:S01]  /*0c20*/  VIADD R8, R140.reuse, 0x10 ;  /* 0x000000108c087836 */ /* 0x040fe20000000000 */
[----:B------:R-:W-:Y:S01]  /*0c30*/  LOP3.LUT R6, R5, 0x1ffffffe, RZ, 0xc0, !PT ;  /* 0x1ffffffe05067812 */ /* 0x000fe200078ec0ff */
[----:B------:R-:W-:Y:S01]  /*0c40*/  VIADD R20, R140, 0x20 ;  /* 0x000000208c147836 */ /* 0x000fe20000000000 */
[----:B------:R-:W-:Y:S01]  /*0c50*/  LOP3.LUT R4, R4, 0xfffffff0, RZ, 0xc0, !PT ;  /* 0xfffffff004047812 */ /* 0x000fe200078ec0ff */
[----:B------:R-:W-:Y:S01]  /*0c60*/  IMAD.IADD R9, R140, 0x1, R8 ;  /* 0x000000018c097824 */ /* 0x000fe200078e0208 */
[----:B------:R0:W-:Y:S01]  /*0c70*/  STL [R1+0x18], R8 ;  /* 0x0000180801007387 */ /* 0x0001e20000100800 */
[----:B------:R-:W-:-:S02]  /*0c80*/  IMAD.IADD R6, R3, 0x1, -R6 ;  /* 0x0000000103067824 */ /* 0x000fc400078e0a06 */
[----:B------:R-:W-:Y:S01]  /*0c90*/  IMAD.IADD R5, R140, 0x1, R20 ;  /* 0x000000018c057824 */ /* 0x000fe200078e0214 */
[----:B------:R-:W-:Y:S01]  /*0ca0*/  SHF.R.S32.HI R10, RZ, 0x1f, R9 ;  /* 0x0000001fff0a7819 */ /* 0x000fe20000011409 */
[----:B------:R-:W-:Y:S01]  /*0cb0*/  IMAD.IADD R4, R21, 0x1, -R4 ;  /* 0x0000000115047824 */ /* 0x000fe200078e0a04 */
[----:B------:R-:W-:Y:S01]  /*0cc0*/  STL [R1+0x24], R20 ;  /* 0x0000241401007387 */ /* 0x000fe20000100800 */
[----:B------:R-:W-:Y:S01]  /*0cd0*/  IMAD.SHL.U32 R6, R6, 0x8, RZ ;  /* 0x0000000806067824 */ /* 0x000fe200078e00ff */
[----:B------:R-:W-:Y:S01]  /*0ce0*/  SHF.R.S32.HI R12, RZ, 0x1f, R5 ;  /* 0x0000001fff0c7819 */ /* 0x000fe20000011405 */
[----:B0-----:R-:W-:Y:S01]  /*0cf0*/  IMAD.IADD R8, R138, 0x1, -R7 ;  /* 0x000000018a087824 */ /* 0x001fe200078e0a07 */
[----:B------:R-:W-:Y:S02]  /*0d00*/  LEA.HI R148, R10, R9, RZ, 0x3 ;  /* 0x000000090a947211 */ /* 0x000fe400078f18ff */
[----:B------:R-:W-:Y:S01]  /*0d10*/  LEA.HI R14, R12, R5, RZ, 0x3 ;  /* 0x000000050c0e7211 */ /* 0x000fe200078f18ff */
[----:B------:R-:W-:Y:S01]  /*0d20*/  IMAD R145, R3, 0x8, R8 ;  /* 0x0000000803917824 */ /* 0x000fe200078e0208 */
[----:B------:R-:W-:-:S02]  /*0d30*/  LEA.HI R3, R0, R21, RZ, 0x7 ;  /* 0x0000001500037211 */ /* 0x000fc400078f38ff */
[----:B------:R-:W-:Y:S01]  /*0d40*/  LEA.HI R16, R12, R5, RZ, 0x5 ;  /* 0x000000050c107211 */ /* 0x000fe200078f28ff */
[----:B------:R-:W-:Y:S01]  /*0d50*/  IMAD.SHL.U32 R145, R145, 0x20, RZ ;  /* 0x0000002091917824 */ /* 0x000fe200078e00ff */
[----:B------:R-:W-:Y:S02]  /*0d60*/  LOP3.LUT R8, R3, 0xffffff80, RZ, 0xc0, !PT ;  /* 0xffffff8003087812 */ /* 0x000fe400078ec0ff */
[----:B------:R-:W-:Y:S02]  /*0d70*/  SHF.R.S32.HI R18, RZ, 0x7, R3 ;  /* 0x00000007ff127819 */ /* 0x000fe40000011403 */
[----:B------:R-:W-:Y:S01]  /*0d80*/  SHF.R.S32.HI R3, RZ, 0x1f, R4 ;  /* 0x0000001fff037819 */ /* 0x000fe20000011404 */
[----:B------:R-:W-:Y:S01]  /*0d90*/  IMAD.IADD R24, R21, 0x1, -R8 ;  /* 0x0000000115187824 */ /* 0x000fe200078e0a08 */
[----:B------:R-:W-:Y:S02]  /*0da0*/  LEA.HI R15, R10, R9, RZ, 0x5 ;  /* 0x000000090a0f7211 */ /* 0x000fe400078f28ff */
[----:B------:R-:W-:-:S02]  /*0db0*/  LEA.HI R5, R0, R21, RZ, 0x5 ;  /* 0x0000001500057211 */ /* 0x000fc400078f28ff */
[----:B------:R-:W-:Y:S02]  /*0dc0*/  LEA.HI R7, R0, R21, RZ, 0x2 ;  /* 0x0000001500077211 */ /* 0x000fe400078f10ff */
[----:B------:R-:W-:Y:S02]  /*0dd0*/  SHF.R.S32.HI R9, RZ, 0x1f, R24 ;  /* 0x0000001fff097819 */ /* 0x000fe40000011418 */
[----:B------:R-:W-:Y:S02]  /*0de0*/  LEA.HI R3, R3, R4, RZ, 0x3 ;  /* 0x0000000403037211 */ /* 0x000fe400078f18ff */
[--C-:B------:R-:W-:Y:S02]  /*0df0*/  SHF.R.S32.HI R25, RZ, 0x2, R7.reuse ;  /* 0x00000002ff197819 */ /* 0x100fe40000011407 */
[----:B------:R-:W-:Y:S02]  /*0e00*/  SHF.R.S32.HI R8, RZ, 0x1f, R7 ;  /* 0x0000001fff087819 */ /* 0x000fe40000011407 */
[----:B------:R-:W-:-:S02]  /*0e10*/  SHF.R.S32.HI R0, RZ, 0x5, R5 ;  /* 0x00000005ff007819 */ /* 0x000fc40000011405 */
[----:B------:R-:W-:Y:S02]  /*0e20*/  LEA.HI R10, R9, R24, RZ, 0x2 ;  /* 0x00000018090a7211 */ /* 0x000fe400078f10ff */
[C---:B------:R-:W-:Y:S01]  /*0e30*/  LOP3.LUT R5, R3.reuse, 0xfffffff8, RZ, 0xc0, !PT ;  /* 0xfffffff803057812 */ /* 0x040fe200078ec0ff */
[----:B------:R-:W-:Y:S01]  /*0e40*/  IMAD.SHL.U32 R3, R3, 0x40, RZ ;  /* 0x0000004003037824 */ /* 0x000fe200078e00ff */
[----:B------:R-:W-:Y:S01]  /*0e50*/  LEA.HI R13, R8, R25, RZ, 0x2 ;  /* 0x00000019080d7211 */ /* 0x000fe200078f10ff */
[----:B------:R-:W-:Y:S01]  /*0e60*/  IMAD.HI R8, R18, 0x55555556, RZ ;  /* 0x5555555612087827 */ /* 0x000fe200078e02ff */
[--C-:B------:R-:W-:Y:S02]  /*0e70*/  SHF.R.S32.HI R11, RZ, 0x2, R10.reuse ;  /* 0x00000002ff0b7819 */ /* 0x100fe4000001140a */
[----:B------:R-:W-:Y:S01]  /*0e80*/  SHF.R.S32.HI R12, RZ, 0x1f, R10 ;  /* 0x0000001fff0c7819 */ /* 0x000fe2000001140a */
[----:B------:R-:W-:Y:S01]  /*0e90*/  IMAD.IADD R5, R4, 0x1, -R5 ;  /* 0x0000000104057824 */ /* 0x000fe200078e0a05 */
[----:B------:R-:W-:Y:S01]  /*0ea0*/  LOP3.LUT R10, R10, 0x7ffffffc, RZ, 0xc0, !PT ;  /* 0x7ffffffc0a0a7812 */ /* 0x000fe200078ec0ff */
[----:B------:R-:W-:Y:S01]  /*0eb0*/  IMAD R17, R0, 0x10, R4 ;  /* 0x0000001000117824 */ /* 0x000fe200078e0204 */
[----:B------:R-:W-:-:S02]  /*0ec0*/  LOP3.LUT R3, R3, 0x7ffffe00, RZ, 0xc0, !PT ;  /* 0x7ffffe0003037812 */ /* 0x000fc400078ec0ff */
[----:B------:R-:W-:Y:S01]  /*0ed0*/  LOP3.LUT R13, R13, 0xfffffffc, RZ, 0xc0, !PT ;  /* 0xfffffffc0d0d7812 */ /* 0x000fe200078ec0ff */
[----:B------:R-:W-:Y:S01]  /*0ee0*/  IMAD.IADD R10, R24, 0x1, -R10 ;  /* 0x00000001180a7824 */ /* 0x000fe200078e0a0a */
[----:B------:R-:W-:Y:S01]  /*0ef0*/  LEA.HI R12, R12, R11, RZ, 0x3 ;  /* 0x0000000b0c0c7211 */ /* 0x000fe200078f18ff */
[----:B------:R-:W-:Y:S01]  /*0f00*/  IMAD R3, R0, 0x400, R3 ;  /* 0x0000040000037824 */ /* 0x000fe200078e0203 */
[----:B------:R-:W-:Y:S01]  /*0f10*/  LEA.HI R9, R9, R24, RZ, 0x5 ;  /* 0x0000001809097211 */ /* 0x000fe200078f28ff */
[----:B------:R-:W-:Y:S01]  /*0f20*/  IMAD.IADD R0, R25, 0x1, -R13 ;  /* 0x0000000119007824 */ /* 0x000fe200078e0a0d */
[----:B------:R-:W-:Y:S01]  /*0f30*/  LOP3.LUT R12, R12, 0xfffffff8, RZ, 0xc0, !PT ;  /* 0xfffffff80c0c7812 */ /* 0x000fe200078ec0ff */
[----:B------:R-:W-:Y:S01]  /*0f40*/  IMAD R4, R10, R19, 0x80 ;  /* 0x000000800a047424 */ /* 0x000fe200078e0213 */
[C---:B------:R-:W-:Y:S01]  /*0f50*/  R2P PR, R5.reuse, 0x6 ;  /* 0x0000000605007804 */ /* 0x040fe20000000000 */
[----:B------:R-:W-:Y:S01]  /*0f60*/  IMAD.SHL.U32 R5, R5, 0x40, RZ ;  /* 0x0000004005057824 */ /* 0x000fe200078e00ff */
[----:B------:R-:W-:Y:S01]  /*0f70*/  LEA.HI R8, R8, R8, RZ, 0x1 ;  /* 0x0000000808087211 */ /* 0x000fe200078f08ff */
[----:B------:R-:W-:Y:S01]  /*0f80*/  IMAD.SHL.U32 R143, R0, 0x40, RZ ;  /* 0x00000040008f7824 */ /* 0x000fe200078e00ff */
[----:B------:R-:W-:Y:S01]  /*0f90*/  SHF.R.S32.HI R9, RZ, 0x5, R9 ;  /* 0x00000005ff097819 */ /* 0x000fe20000011409 */
[----:B------:R-:W-:Y:S01]  /*0fa0*/  IMAD.IADD R12, R11, 0x1, -R12 ;  /* 0x000000010b0c7824 */ /* 0x000fe200078e0a0c */
[----:B------:R-:W-:Y:S01]  /*0fb0*/  LOP3.LUT R5, R5, 0x1c0, RZ, 0xc0, !PT ;  /* 0x000001c005057812 */ /* 0x000fe200078ec0ff */
[----:B------:R0:W-:Y:S01]  /*0fc0*/  STL [R1+0x88], R4 ;  /* 0x0000880401007387 */ /* 0x0001e20000100800 */
[----:B------:R-:W-:Y:S01]  /*0fd0*/  LOP3.LUT R7, R7, 0xfffffffc, RZ, 0xc0, !PT ;  /* 0xfffffffc07077812 */ /* 0x000fe200078ec0ff */
[----:B------:R-:W-:Y:S01]  /*0fe0*/  IMAD R8, R8, -0x3, R18 ;  /* 0xfffffffd08087824 */ /* 0x000fe200078e0212 */
[----:B------:R-:W-:Y:S01]  /*0ff0*/  LOP3.LUT R143, R143, 0xc0, RZ, 0xc0, !PT ;  /* 0x000000c08f8f7812 */ /* 0x000fe200078ec0ff */
[----:B------:R1:W-:Y:S01]  /*1000*/  STL [R1+0x48], R0 ;  /* 0x0000480001007387 */ /* 0x0003e20000100800 */
[----:B------:R-:W-:Y:S01]  /*1010*/  IMAD R9, R9, 0x10, R12 ;  /* 0x0000001009097824 */ /* 0x000fe200078e020c */
[----:B------:R-:W-:Y:S01]  /*1020*/  SHF.R.S32.HI R16, RZ, 0x5, R16 ;  /* 0x00000005ff107819 */ /* 0x000fe20000011410 */
[----:B------:R-:W-:Y:S01]  /*1030*/  IMAD.IADD R21, R21, 0x1, -R7 ;  /* 0x0000000115157824 */ /* 0x000fe200078e0a07 */
[----:B------:R-:W-:Y:S01]  /*1040*/  SHF.R.U32.HI R144, RZ, 0x3, R143 ;  /* 0x00000003ff907819 */ /* 0x000fe2000001168f */
[----:B------:R-:W-:Y:S01]  /*1050*/  IMAD R10, R8, 0x40, R9 ;  /* 0x00000040080a7824 */ /* 0x000fe200078e0209 */
[C---:B------:R-:W-:Y:S01]  /*1060*/  LOP3.LUT R13, R143.reuse, 0x18, R14, 0xf8, !PT ;  /* 0x000000188f0d7812 */ /* 0x040fe200078ef80e */
[C---:B------:R-:W-:Y:S01]  /*1070*/  VIADD R7, R140.reuse, 0x28 ;  /* 0x000000288c077836 */ /* 0x040fe20000000000 */
[----:B------:R-:W-:Y:S01]  /*1080*/  LOP3.LUT R11, R143, 0x18, R148, 0xf8, !PT ;  /* 0x000000188f0b7812 */ /* 0x000fe200078ef894 */
[----:B0-----:R-:W-:Y:S01]  /*1090*/  VIADD R4, R140, 0x8 ;  /* 0x000000088c047836 */ /* 0x001fe20000000000 */
[-C--:B------:R-:W-:Y:S01]  /*10a0*/  LOP3.LUT R13, R13, R144.reuse, RZ, 0x3c, !PT ;  /* 0x000000900d0d7212 */ /* 0x080fe200078e3cff */
[--C-:B-1----:R-:W-:Y:S01]  /*10b0*/  IMAD.U32 R0, R17, 0x20, R6.reuse ;  /* 0x0000002011007824 */ /* 0x102fe200078e0006 */
[----:B------:R-:W-:Y:S01]  /*10c0*/  LOP3.LUT R6, R5, 0x8, R6, 0xf8, !PT ;  /* 0x0000000805067812 */ /* 0x000fe200078ef806 */
[----:B------:R-:W-:Y:S01]  /*10d0*/  IMAD R16, R16, 0x1800, R145 ;  /* 0x0000180010107824 */ /* 0x000fe200078e0291 */
[----:B------:R-:W-:Y:S01]  /*10e0*/  SHF.R.U32.HI R5, RZ, 0x3, R5 ;  /* 0x00000003ff057819 */ /* 0x000fe20000011605 */
[----:B------:R-:W-:Y:S01]  /*10f0*/  IMAD.MOV.U32 R18, RZ, RZ, RZ ;  /* 0x000000ffff127224 */ /* 0x000fe200078e00ff */
[----:B------:R0:W-:Y:S01]  /*1100*/  STL [R1+0x90], R0 ;  /* 0x0000900001007387 */ /* 0x0001e20000100800 */
[----:B------:R-:W-:Y:S01]  /*1110*/  IMAD.IADD R13, R16, 0x1, R13 ;  /* 0x00000001100d7824 */ /* 0x000fe200078e020d */
[----:B------:R-:W-:Y:S01]  /*1120*/  LOP3.LUT R6, R6, R5, RZ, 0x3c, !PT ;  /* 0x0000000506067212 */ /* 0x000fe200078e3cff */
[----:B------:R-:W-:Y:S01]  /*1130*/  VIADD R5, R140, 0x18 ;  /* 0x000000188c057836 */ /* 0x000fe20000000000 */
[----:B------:R-:W-:Y:S01]  /*1140*/  STL [R1+0x84], R10 ;  /* 0x0000840a01007387 */ /* 0x000fe20000100800 */
[----:B------:R-:W-:Y:S01]  /*1150*/  IMAD.SHL.U32 R16, R22, 0x8, RZ ;  /* 0x0000000816107824 */ /* 0x000fe200078e00ff */
[----:B------:R-:W-:Y:S01]  /*1160*/  LOP3.LUT R11, R11, R144, RZ, 0x3c, !PT ;  /* 0x000000900b0b7212 */ /* 0x000fe200078e3cff */
[----:B------:R-:W-:Y:S01]  /*1170*/  IMAD.IADD R3, R3, 0x1, R6 ;  /* 0x0000000103037824 */ /* 0x000fe200078e0206 */
[----:B------:R-:W-:Y:S01]  /*1180*/  STL [R1+0x28], R7 ;  /* 0x0000280701007387 */ /* 0x000fe20000100800 */
[----:B------:R-:W-:Y:S01]  /*1190*/  IMAD.MOV.U32 R6, RZ, RZ, 0x40 ;  /* 0x00000040ff067424 */ /* 0x000fe200078e00ff */
[----:B0-----:R-:W-:Y:S01]  /*11a0*/  SHF.R.S32.HI R0, RZ, 0x5, R15 ;  /* 0x00000005ff007819 */ /* 0x001fe2000001140f */
[----:B------:R-:W-:Y:S01]  /*11b0*/  IMAD R9, R3, 0x2, R2 ;  /* 0x0000000203097824 */ /* 0x000fe200078e0202 */
[----:B------:R0:W-:Y:S01]  /*11c0*/  STL [R1+0x20], R4 ;  /* 0x0000200401007387 */ /* 0x0001e20000100800 */
[----:B------:R-:W-:Y:S01]  /*11d0*/  VIADD R22, R16, 0x30 ;  /* 0x0000003010167836 */ /* 0x000fe20000000000 */
[----:B------:R-:W-:Y:S01]  /*11e0*/  SEL R6, R6, 0xffffffc0, !P2 ;  /* 0xffffffc006067807 */ /* 0x000fe20005000000 */
[----:B------:R-:W-:Y:S01]  /*11f0*/  IMAD R0, R0, 0x1800, R145 ;  /* 0x0000180000007824 */ /* 0x000fe200078e0291 */
[----:B------:R1:W-:Y:S01]  /*1200*/  STL [R1+0x1c], R5 ;  /* 0x00001c0501007387 */ /* 0x0003e20000100800 */
[----:B------:R-:W-:Y:S01]  /*1210*/  VIADD R3, R9, 0x21800 ;  /* 0x0002180009037836 */ /* 0x000fe20000000000 */
[----:B------:R-:W-:Y:S01]  /*1220*/  SHF.R.S32.HI R17, RZ, 0x1f, R16 ;  /* 0x0000001fff117819 */ /* 0x000fe20000011410 */
[----:B------:R-:W-:Y:S01]  /*1230*/  IMAD.IADD R11, R0, 0x1, R11 ;  /* 0x00000001000b7824 */ /* 0x000fe200078e020b */
[----:B------:R-:W-:Y:S01]  /*1240*/  LEA.HI R0, R21, R21, RZ, 0x1 ;  /* 0x0000001515007211 */ /* 0x000fe200078f08ff */
[C---:B------:R-:W-:Y:S01]  /*1250*/  VIADD R19, R16.reuse, 0x40 ;  /* 0x0000004010137836 */ /* 0x040fe20000000000 */
[----:B0-----:R-:W-:Y:S01]  /*1260*/  SHF.R.S32.HI R4, RZ, 0x1f, R20 ;  /* 0x0000001fff047819 */ /* 0x001fe20000011414 */
[----:B------:R-:W-:Y:S01]  /*1270*/  VIADD R136, R16, 0x50 ;  /* 0x0000005010887836 */ /* 0x000fe20000000000 */
[----:B------:R-:W-:-:S02]  /*1280*/  LOP3.LUT R0, R0, 0x1ffffffe, RZ, 0xc0, !PT ;  /* 0x1ffffffe00007812 */ /* 0x000fc400078ec0ff */
[----:B-1----:R-:W-:Y:S02]  /*1290*/  SHF.R.S32.HI R5, RZ, 0x1f, R7 ;  /* 0x0000001fff057819 */ /* 0x002fe40000011407 */
[----:B------:R-:W-:Y:S01]  /*12a0*/  SHF.L.U64.HI R8, R20, 0x1, R4 ;  /* 0x0000000114087819 */ /* 0x000fe20000010204 */
[----:B------:R-:W-:Y:S01]  /*12b0*/  IMAD.IADD R0, R21, 0x1, -R0 ;  /* 0x0000000115007824 */ /* 0x000fe200078e0a00 */
[----:B------:R-:W-:Y:S02]  /*12c0*/  SHF.L.U64.HI R4, R7, 0x1, R5 ;  /* 0x0000000107047819 */ /* 0x000fe40000010205 */
[C-C-:B------:R-:W-:Y:S01]  /*12d0*/  LOP3.LUT R5, R143.reuse, 0x8, R16.reuse, 0xf8, !PT ;  /* 0x000000088f057812 */ /* 0x140fe200078ef810 */
[----:B------:R0:W-:Y:S01]  /*12e0*/  STL [R1+0x70], R8 ;  /* 0x0000700801007387 */ /* 0x0001e20000100800 */
[----:B------:R-:W-:Y:S02]  /*12f0*/  LOP3.LUT R7, R143, 0x18, R16, 0xf8, !PT ;  /* 0x000000188f077812 */ /* 0x000fe400078ef810 */
[----:B------:R-:W-:Y:S01]  /*1300*/  SHF.R.S32.HI R153, RZ, 0x1f, R22 ;  /* 0x0000001fff997819 */ /* 0x000fe20000011416 */
[----:B------:R1:W-:Y:S01]  /*1310*/  STL [R1+0x74], R4 ;  /* 0x0000740401007387 */ /* 0x0003e20000100800 */
[----:B------:R-:W-:-:S02]  /*1320*/  SHF.R.S32.HI R152, RZ, 0x1f, R19 ;  /* 0x0000001fff987819 */ /* 0x000fc40000011413 */
[----:B------:R-:W-:Y:S01]  /*1330*/  SHF.R.S32.HI R151, RZ, 0x1f, R136 ;  /* 0x0000001fff977819 */ /* 0x000fe20000011488 */
[----:B------:R-:W-:Y:S01]  /*1340*/  STL [R1+0x2c], R9 ;  /* 0x00002c0901007387 */ /* 0x000fe20000100800 */
[----:B------:R-:W-:Y:S02]  /*1350*/  SHF.R.S32.HI R148, RZ, 0x3, R148 ;  /* 0x00000003ff947819 */ /* 0x000fe40000011494 */
[-C--:B0-----:R-:W-:Y:S02]  /*1360*/  LOP3.LUT R8, R7, R144.reuse, RZ, 0x3c, !PT ;  /* 0x0000009007087212 */ /* 0x081fe400078e3cff */
[----:B------:R-:W-:Y:S02]  /*1370*/  LEA R7, R11, UR38, 0x1 ;  /* 0x000000260b077c11 */ /* 0x000fe4000f8e08ff */
[----:B-1----:R-:W-:Y:S01]  /*1380*/  LOP3.LUT R4, R5, R144, RZ, 0x3c, !PT ;  /* 0x0000009005047212 */ /* 0x002fe200078e3cff */
[----:B------:R-:W-:Y:S01]  /*1390*/  IMAD.IADD R8, R145, 0x1, R8 ;  /* 0x0000000191087824 */ /* 0x000fe200078e0208 */
[----:B------:R-:W-:-:S02]  /*13a0*/  LEA R5, R13, UR38, 0x1 ;  /* 0x000000260d057c11 */ /* 0x000fc4000f8e08ff */
[----:B------:R-:W-:Y:S01]  /*13b0*/  SHF.R.S32.HI R149, RZ, 0x3, R14 ;  /* 0x00000003ff957819 */ /* 0x000fe2000001140e */
[----:B------:R-:W-:-:S05]  /*13c0*/  IMAD.IADD R4, R145, 0x1, R4 ;  /* 0x0000000191047824 */ /* 0x000fca00078e0204 */
[----:B------:R0:W-:Y:S04]  /*13d0*/  STL [R1+0x44], R4 ;  /* 0x0000440401007387 */ /* 0x0001e80000100800 */
[----:B------:R1:W-:Y:S04]  /*13e0*/  STL [R1+0x7c], R7 ;  /* 0x00007c0701007387 */ /* 0x0003e80000100800 */
[----:B------:R2:W-:Y:S01]  /*13f0*/  STL [R1+0x78], R5 ;  /* 0x0000780501007387 */ /* 0x0005e20000100800 */
[----:B0-----:R-:W-:Y:S02]  /*1400*/  VIADD R4, R9, 0x21820 ;  /* 0x0002182009047836 */ /* 0x001fe40000000000 */
[----:B------:R-:W-:Y:S01]  /*1410*/  @P1 VIADD R4, R3, 0xffffffe0 ;  /* 0xffffffe003041836 */ /* 0x000fe20000000000 */
[----:B-1----:R-:W-:Y:S01]  /*1420*/  LEA R7, R8, UR38, 0x1 ;  /* 0x0000002608077c11 */ /* 0x002fe2000f8e08ff */
[----:B--2---:R-:W-:-:S04]  /*1430*/  IMAD R5, R0, 0x8, R10 ;  /* 0x0000000800057824 */ /* 0x004fc800078e020a */
[----:B------:R-:W-:Y:S01]  /*1440*/  STL [R1+0x80], R7 ;  /* 0x0000800701007387 */ /* 0x000fe20000100800 */
[----:B------:R-:W-:Y:S02]  /*1450*/  IMAD.IADD R0, R3, 0x1, R6 ;  /* 0x0000000103007824 */ /* 0x000fe400078e0206 */
[----:B------:R-:W-:Y:S01]  /*1460*/  IMAD.IADD R3, R6, 0x1, R4 ;  /* 0x0000000106037824 */ /* 0x000fe200078e0204 */
[----:B------:R-:W-:Y:S04]  /*1470*/  STL [R1+0x4c], R4 ;  /* 0x00004c0401007387 */ /* 0x000fe80000100800 */
[----:B------:R-:W-:Y:S04]  /*1480*/  STL [R1+0x8c], R5 ;  /* 0x00008c0501007387 */ /* 0x000fe80000100800 */
[----:B------:R0:W-:Y:S04]  /*1490*/  STL [R1+0x34], R0 ;  /* 0x0000340001007387 */ /* 0x0001e80000100800 */
[----:B------:R1:W-:Y:S01]  /*14a0*/  STL [R1+0x30], R3 ;  /* 0x0000300301007387 */ /* 0x0003e20000100800 */
[----:B0-----:R-:W-:-:S05]  /*14b0*/  VIADD R0, R4, 0x6000 ;  /* 0x0000600004007836 */ /* 0x001fca0000000000 */
[----:B------:R1:W-:Y:S02]  /*14c0*/  STL [R1+0x50], R0 ;  /* 0x0000500001007387 */ /* 0x0003e40000100800 */
.L_x_536:
[----:B0-----:R-:W0:Y:S02]  /*14d0*/  LDC.64 R4, c[0x0][0xc88] ;  /* 0x00032200ff047b82 */ /* 0x001e240000000a00 */
[----:B0-----:R-:W-:-:S05]  /*14e0*/  IMAD.WIDE R4, R35, 0x4, R4 ;  /* 0x0000000423047825 */ /* 0x001fca00078e0204 */
[----:B-12---:R-:W2:Y:S01]  /*14f0*/  LDG.E R0, desc[UR42][R4.64] ;  /* 0x0000002a04007981 */ /* 0x006ea2000c1e1900 */
[----:B------:R-:W-:Y:S05]  /*1500*/  YIELD ;  /* 0x0000000000007946 */ /* 0x000fea0003800000 */
[----:B------:R-:W-:Y:S01]  /*1510*/  ULDC.64 UR4, c[0x0][0xa28] ;  /* 0x00028a0000047ab9 */ /* 0x000fe20000000a00 */
[----:B------:R-:W-:Y:S01]  /*1520*/  ULDC.64 UR8, c[0x0][0xa18] ;  /* 0x0002860000087ab9 */ /* 0x000fe20000000a00 */
[----:B------:R-:W-:Y:S01]  /*1530*/  ISETP.NE.U32.AND P1, PT, RZ, UR4, PT ;  /* 0x00000004ff007c0c */ /* 0x000fe2000bf25070 */
[----:B------:R-:W-:Y:S01]  /*1540*/  ULDC.64 UR6, c[0x0][0xa08] ;  /* 0x0002820000067ab9 */ /* 0x000fe20000000a00 */
[----:B------:R-:W-:Y:S01]  /*1550*/  IMAD.MOV.U32 R87, RZ, RZ, RZ ;  /* 0x000000ffff577224 */ /* 0x000fe200078e00ff */
[----:B------:R-:W-:-:S02]  /*1560*/  ISETP.NE.U32.AND P0, PT, RZ, UR6, PT ;  /* 0x00000006ff007c0c */ /* 0x000fc4000bf05070 */
[----:B------:R-:W-:Y:S02]  /*1570*/  ISETP.NE.AND.EX P1, PT, RZ, UR5, PT, P1 ;  /* 0x00000005ff007c0c */ /* 0x000fe4000bf25310 */
[----:B------:R-:W-:Y:S02]  /*1580*/  ISETP.NE.AND.EX P0, PT, RZ, UR7, PT, P0 ;  /* 0x00000007ff007c0c */ /* 0x000fe4000bf05300 */
[----:B--2---:R-:W-:Y:S01]  /*1590*/  SHF.R.S32.HI R3, RZ, 0x1f, R0 ;  /* 0x0000001fff037819 */ /* 0x004fe20000011400 */
[----:B------:R-:W-:Y:S08]  /*15a0*/  STL [R1+0x60], R0 ;  /* 0x0000600001007387 */ /* 0x000ff00000100800 */
[C---:B----4-:R-:W-:Y:S01]  /*15b0*/  @P1 LEA R6, P2, R0.reuse, UR4, 0x2 ;  /* 0x0000000400061c11 */ /* 0x050fe2000f8410ff */
[C---:B------:R-:W-:Y:S01]  /*15c0*/  IMAD.SHL.U32 R30, R0.reuse, 0x4, RZ ;  /* 0x00000004001e7824 */ /* 0x040fe200078e00ff */
[C-C-:B------:R-:W-:Y:S01]  /*15d0*/  SHF.L.U64.HI R29, R0.reuse, 0x2, R3.reuse ;  /* 0x00000002001d7819 */ /* 0x140fe20000010203 */
[----:B------:R0:W-:Y:S01]  /*15e0*/  STL [R1+0x6c], R3 ;  /* 0x00006c0301007387 */ /* 0x0001e20000100800 */
[----:B---3--:R-:W-:-:S02]  /*15f0*/  @P1 LEA.HI.X R7, R0, UR5, R3, 0x2, P2 ;  /* 0x0000000500071c11 */ /* 0x008fc400090f1403 */
[----:B------:R-:W-:Y:S01]  /*1600*/  ISETP.NE.U32.AND P2, PT, RZ, UR8, PT ;  /* 0x00000008ff007c0c */ /* 0x000fe2000bf45070 */
[----:B------:R-:W-:Y:S01]  /*1610*/  ULDC UR4, c[0x0][0x288] ;  /* 0x0000a20000047ab9 */ /* 0x000fe20000000800 */
[C---:B------:R-:W-:Y:S01]  /*1620*/  IADD3 R8, P3, R30.reuse, UR6, RZ ;  /* 0x000000061e087c10 */ /* 0x040fe2000ff7e0ff */
[----:B------:R1:W-:Y:S01]  /*1630*/  STL [R1+0x58], R30 ;  /* 0x0000581e01007387 */ /* 0x0003e20000100800 */
[----:B------:R-:W-:Y:S01]  /*1640*/  ISETP.NE.AND.EX P2, PT, RZ, UR9, PT, P2 ;  /* 0x00000009ff007c0c */ /* 0x000fe2000bf45320 */
[----:B0-----:R-:W-:Y:S01]  /*1650*/  IMAD.MOV.U32 R3, RZ, RZ, RZ ;  /* 0x000000ffff037224 */ /* 0x001fe200078e00ff */
[C---:B------:R-:W-:Y:S01]  /*1660*/  IADD3.X R9, R29.reuse, UR7, RZ, P3, !PT ;  /* 0x000000071d097c10 */ /* 0x040fe20009ffe4ff */
[----:B------:R-:W-:Y:S01]  /*1670*/  IMAD.U32 R100, RZ, RZ, UR4 ;  /* 0x00000004ff647e24 */ /* 0x000fe2000f8e00ff */
[----:B------:R-:W-:Y:S01]  /*1680*/  ULDC.64 UR4, c[0x0][0x418] ;  /* 0x0001060000047ab9 */ /* 0x000fe20000000a00 */
[----:B------:R1:W-:Y:S04]  /*1690*/  STL [R1+0x5c], R29 ;  /* 0x00005c1d01007387 */ /* 0x0003e80000100800 */
[----:B------:R1:W5:Y:S04]  /*16a0*/  @P1 LDG.E R3, desc[UR42][R6.64] ;  /* 0x0000002a06031981 */ /* 0x000368000c1e1900 */
[----:B------:R-:W-:Y:S01]  /*16b0*/  @P2 IADD3 R4, P1, R30, UR8, RZ ;  /* 0x000000081e042c10 */ /* 0x000fe2000ff3e0ff */
[----:B------:R1:W5:Y:S03]  /*16c0*/  @P0 LDG.E R87, desc[UR42][R8.64] ;  /* 0x0000002a08570981 */ /* 0x000366000c1e1900 */
[----:B------:R-:W-:-:S05]  /*16d0*/  @P2 IADD3.X R5, R29, UR9, RZ, P1, !PT ;  /* 0x000000091d052c10 */ /* 0x000fca0008ffe4ff */
[----:B------:R1:W5:Y:S01]  /*16e0*/  @P2 LDG.E R100, desc[UR42][R4.64] ;  /* 0x0000002a04642981 */ /* 0x000362000c1e1900 */
[----:B------:R-:W-:Y:S01]  /*16f0*/  UISETP.NE.U32.AND UP0, UPT, UR4, URZ, UPT ;  /* 0x0000003f0400728c */ /* 0x000fe2000bf05070 */
[----:B------:R-:W-:Y:S02]  /*1700*/  IMAD.MOV.U32 R25, RZ, RZ, R0 ;  /* 0x000000ffff197224 */ /* 0x000fe400078e0000 */
[----:B------:R-:W-:Y:S01]  /*1710*/  ULDC UR4, c[0x0][0x424] ;  /* 0x0001090000047ab9 */ /* 0x000fe20000000800 */
[----:B------:R-:W-:-:S03]  /*1720*/  UISETP.NE.AND.EX UP0, UPT, UR5, URZ, UPT, UP0 ;  /* 0x0000003f0500728c */ /* 0x000fc6000bf05300 */
[----:B------:R-:W-:Y:S01]  /*1730*/  ULDC UR5, c[0x0][0x2f0] ;  /* 0x0000bc0000057ab9 */ /* 0x000fe20000000800 */
[----:B------:R-:W-:-:S04]  /*1740*/  USEL UR4, UR4, 0x1, UP0 ;  /* 0x0000000104047887 */ /* 0x000fc80008000000 */
[----:B------:R-:W-:-:S03]  /*1750*/  UIMAD UR4, UR4, UR5, URZ ;  /* 0x00000005040472a4 */ /* 0x000fc6000f8e023f */
[----:B------:R-:W-:Y:S02]  /*1760*/  ULDC UR5, c[0x0][0x348] ;  /* 0x0000d20000057ab9 */ /* 0x000fe40000000800 */
[----:B------:R-:W-:Y:S02]  /*1770*/  IMAD.U32 R24, RZ, RZ, UR5 ;  /* 0x00000005ff187e24 */ /* 0x000fe4000f8e00ff */
[----:B------:R-:W-:Y:S01]  /*1780*/  IMAD.U32 R28, RZ, RZ, UR4 ;  /* 0x00000004ff1c7e24 */ /* 0x000fe2000f8e00ff */
[----:B-1----:R-:W-:Y:S06]  /*1790*/  @P2 BRA `(.L_x_395) ;  /* 0x0000000000242947 */ /* 0x002fec0003800000 */
[----:B------:R-:W-:Y:S02]  /*17a0*/  ULDC.64 UR4, c[0x0][0xa00] ;  /* 0x0002800000047ab9 */ /* 0x000fe40000000a00 */
[----:B------:R-:W-:-:S04]  /*17b0*/  ISETP.NE.U32.AND P1, PT, RZ, UR4, PT ;  /* 0x00000004ff007c0c */ /* 0x000fc8000bf25070 */
[----:B------:R-:W-:-:S13]  /*17c0*/  ISETP.NE.AND.EX P1, PT, RZ, UR5, PT, P1 ;  /* 0x00000005ff007c0c */ /* 0x000fda000bf25310 */
[----:B------:R-:W-:Y:S05]  /*17d0*/  @!P1 BRA `(.L_x_395) ;  /* 0x0000000000149947 */ /* 0x000fea0003800000 */
[----:B------:R-:W0:Y:S02]  /*17e0*/  LDC.64 R4, c[0x0][0xa00] ;  /* 0x00028000ff047b82 */ /* 0x000e240000000a00 */
[----:B0-----:R-:W-:-:S05]  /*17f0*/  IMAD.WIDE R4, R25, 0x4, R4 ;  /* 0x0000000419047825 */ /* 0x001fca00078e0204 */
[----:B-----5:R-:W2:Y:S04]  /*1800*/  LDG.E R100, desc[UR42][R4.64] ;  /* 0x0000002a04647981 */ /* 0x020ea8000c1e1900 */
[----:B------:R-:W2:Y:S02]  /*1810*/  LDG.E R7, desc[UR42][R4.64+0x4] ;  /* 0x0000042a04077981 */ /* 0x000ea4000c1e1900 */
[----:B--2---:R-:W-:-:S07]  /*1820*/  IMAD.IADD R100, R7, 0x1, -R100 ;  /* 0x0000000107647824 */ /* 0x004fce00078e0a64 */
.L_x_395:
[----:B------:R-:W-:Y:S01]  /*1830*/  ULDC.64 UR4, c[0x0][0xa20] ;  /* 0x0002880000047ab9 */ /* 0x000fe20000000a00 */
[----:B------:R0:W-:Y:S01]  /*1840*/  STL [R1+0x64], R33 ;  /* 0x0000642101007387 */ /* 0x0001e20000100800 */
[----:B------:R-:W-:-:S03]  /*1850*/  ISETP.NE.U32.AND P1, PT, RZ, UR4, PT ;  /* 0x00000004ff007c0c */ /* 0x000fc6000bf25070 */
[----:B------:R0:W-:Y:S01]  /*1860*/  STL [R1+0x54], R34 ;  /* 0x0000542201007387 */ /* 0x0001e20000100800 */
[----:B------:R-:W-:-:S13]  /*1870*/  ISETP.NE.AND.EX P1, PT, RZ, UR5, PT, P1 ;  /* 0x00000005ff007c0c */ /* 0x000fda000bf25310 */
[----:B0-----:R-:W-:Y:S05]  /*1880*/  @!P1 BRA `(.L_x_396) ;  /* 0x0000000000109947 */ /* 0x001fea0003800000 */
[----:B------:R-:W-:-:S04]  /*1890*/  IADD3 R4, P0, R30, UR4, RZ ;  /* 0x000000041e047c10 */ /* 0x000fc8000ff1e0ff */
[----:B------:R-:W-:-:S05]  /*18a0*/  IADD3.X R5, R29, UR5, RZ, P0, !PT ;  /* 0x000000051d057c10 */ /* 0x000fca00087fe4ff */
[----:B------:R0:W5:Y:S01]  /*18b0*/  LDG.E R28, desc[UR42][R4.64] ;  /* 0x0000002a041c7981 */ /* 0x000162000c1e1900 */
[----:B------:R-:W-:Y:S05]  /*18c0*/  BRA `(.L_x_397) ;  /* 0x0000000000107947 */ /* 0x000fea0003800000 */
.L_x_396:
[----:B------:R-:W-:Y:S05]  /*18d0*/  @!P0 BRA `(.L_x_397) ;  /* 0x00000000000c8947 */ /* 0x000fea0003800000 */
[----:B------:R-:W2:Y:S04]  /*18e0*/  LDG.E R5, desc[UR42][R8.64] ;  /* 0x0000002a08057981 */ /* 0x000ea8000c1e1900 */
[----:B------:R-:W2:Y:S02]  /*18f0*/  LDG.E R28, desc[UR42][R8.64+0x4] ;  /* 0x0000042a081c7981 */ /* 0x000ea4000c1e1900 */
[----:B--2---:R-:W-:-:S07]  /*1900*/  IMAD.IADD R28, R28, 0x1, -R5 ;  /* 0x000000011c1c7824 */ /* 0x004fce00078e0a05 */
.L_x_397:
[----:B------:R-:W-:Y:S02]  /*1910*/  ULDC.64 UR4, c[0x0][0xa10] ;  /* 0x0002840000047ab9 */ /* 0x000fe40000000a00 */
[----:B------:R-:W-:-:S04]  /*1920*/  ISETP.NE.U32.AND P0, PT, RZ, UR4, PT ;  /* 0x00000004ff007c0c */ /* 0x000fc8000bf05070 */
[----:B------:R-:W-:Y:S01]  /*1930*/  ISETP.NE.AND.EX P0, PT, RZ, UR5, PT, P0 ;  /* 0x00000005ff007c0c */ /* 0x000fe2000bf05300 */
[----:B-----5:R-:W-:Y:S01]  /*1940*/  IMAD.IADD R11, R28, 0x1, -R3 ;  /* 0x000000011c0b7824 */ /* 0x020fe200078e0a03 */
[----:B------:R-:W-:-:S11]  /*1950*/  ULDC.64 UR4, c[0x0][0xa30] ;  /* 0x00028c0000047ab9 */ /* 0x000fd60000000a00 */
[----:B0-----:R-:W0:Y:S02]  /*1960*/  @P0 LDC.64 R4, c[0x0][0xa10] ;  /* 0x00028400ff040b82 */ /* 0x001e240000000a00 */
[----:B0-----:R-:W-:-:S05]  /*1970*/  @P0 IMAD.WIDE R4, R25, 0x4, R4 ;  /* 0x0000000419040825 */ /* 0x001fca00078e0204 */
[----:B------:R-:W2:Y:S04]  /*1980*/  @P0 LDG.E R0, desc[UR42][R4.64] ;  /* 0x0000002a04000981 */ /* 0x000ea8000c1e1900 */
[----:B------:R-:W2:Y:S01]  /*1990*/  @P0 LDG.E R9, desc[UR42][R4.64+0x4] ;  /* 0x0000042a04090981 */ /* 0x000ea2000c1e1900 */
[----:B------:R-:W-:Y:S01]  /*19a0*/  IMAD.MOV R74, RZ, RZ, -R11 ;  /* 0x000000ffff4a7224 */ /* 0x000fe200078e0a0b */
[----:B------:R-:W-:Y:S01]  /*19b0*/  ISETP.NE.U32.AND P1, PT, RZ, UR4, PT ;  /* 0x00000004ff007c0c */ /* 0x000fe2000bf25070 */
[----:B------:R-:W-:-:S03]  /*19c0*/  IMAD.MOV.U32 R97, RZ, RZ, R28 ;  /* 0x000000ffff617224 */ /* 0x000fc600078e001c */
[----:B------:R-:W-:Y:S02]  /*19d0*/  VIMNMX R74, RZ, R74, !PT ;  /* 0x0000004aff4a7248 */ /* 0x000fe40007fe0100 */
[----:B------:R-:W-:-:S13]  /*19e0*/  ISETP.NE.AND.EX P1, PT, RZ, UR5, PT, P1 ;  /* 0x00000005ff007c0c */ /* 0x000fda000bf25310 */
[----:B------:R-:W-:-:S04]  /*19f0*/  @P1 IADD3 R6, P2, R30, UR4, RZ ;  /* 0x000000041e061c10 */ /* 0x000fc8000ff5e0ff */
[----:B------:R-:W-:-:S05]  /*1a00*/  @P1 IADD3.X R7, R29, UR5, RZ, P2, !PT ;  /* 0x000000051d071c10 */ /* 0x000fca00097fe4ff */
[----:B------:R0:W5:Y:S01]  /*1a10*/  @P1 LDG.E R97, desc[UR42][R6.64] ;  /* 0x0000002a06611981 */ /* 0x000162000c1e1900 */
[----:B--2---:R-:W-:-:S04]  /*1a20*/  @P0 IMAD.IADD R24, R9, 0x1, -R0 ;  /* 0x0000000109180824 */ /* 0x004fc800078e0a00 */
[----:B------:R-:W-:-:S04]  /*1a30*/  IMAD.IADD R101, R11, 0x1, R24 ;  /* 0x000000010b657824 */ /* 0x000fc800078e0218 */
[----:B------:R-:W-:-:S05]  /*1a40*/  VIADD R0, R101, 0x7f ;  /* 0x0000007f65007836 */ /* 0x000fca0000000000 */
[----:B------:R-:W-:-:S04]  /*1a50*/  SHF.R.S32.HI R3, RZ, 0x1f, R0 ;  /* 0x0000001fff037819 */ /* 0x000fc80000011400 */
[----:B------:R-:W-:-:S04]  /*1a60*/  LEA.HI R3, R3, R0, RZ, 0x7 ;  /* 0x0000000003037211 */ /* 0x000fc800078f38ff */
[----:B------:R-:W-:-:S04]  /*1a70*/  LOP3.LUT R5, R3, 0xffffff80, RZ, 0xc0, !PT ;  /* 0xffffff8003057812 */ /* 0x000fc800078ec0ff */
[----:B------:R-:W-:-:S04]  /*1a80*/  VIADDMNMX R5, R5, -R11, R24, PT ;  /* 0x8000000b05057246 */ /* 0x000fc80003800118 */
[----:B------:R-:W-:Y:S02]  /*1a90*/  ISETP.GT.AND P0, PT, R5, R74, PT ;  /* 0x0000004a0500720c */ /* 0x000fe40003f04270 */
[----:B------:R-:W-:-:S05]  /*1aa0*/  SHF.R.U32.HI R74, RZ, 0x7, R74 ;  /* 0x00000007ff4a7819 */ /* 0x000fca000001164a */
[----:B------:R-:W-:-:S06]  /*1ab0*/  IMAD.MOV.U32 R26, RZ, RZ, R74 ;  /* 0x000000ffff1a7224 */ /* 0x000fcc00078e004a */
[----:B------:R-:W-:-:S05]  /*1ac0*/  @P0 VIADD R0, R5, 0x7f ;  /* 0x0000007f05000836 */ /* 0x000fca0000000000 */
[----:B------:R-:W-:-:S04]  /*1ad0*/  @P0 SHF.R.S32.HI R5, RZ, 0x1f, R0 ;  /* 0x0000001fff050819 */ /* 0x000fc80000011400 */
[----:B------:R-:W-:Y:S02]  /*1ae0*/  @P0 LEA.HI R5, R5, R0, RZ, 0x7 ;  /* 0x0000000005050211 */ /* 0x000fe400078f38ff */
[----:B------:R-:W-:Y:S02]  /*1af0*/  SHF.R.S32.HI R0, RZ, 0x7, R3 ;  /* 0x00000007ff007819 */ /* 0x000fe40000011403 */
[----:B------:R-:W-:Y:S02]  /*1b00*/  @P0 SHF.R.S32.HI R26, RZ, 0x7, R5 ;  /* 0x00000007ff1a0819 */ /* 0x000fe40000011405 */
[----:B------:R-:W-:Y:S01]  /*1b10*/  PLOP3.LUT P0, PT, PT, PT, PT, 0x80, 0x0 ;  /* 0x000000000000781c */ /* 0x000fe20003f0f070 */
[----:B------:R0:W-:Y:S01]  /*1b20*/  STL [R1+0x68], R0 ;  /* 0x0000680001007387 */ /* 0x0001e20000100800 */
[----:B------:R-:W-:-:S13]  /*1b30*/  ISETP.GT.AND P1, PT, R26, R74, PT ;  /* 0x0000004a1a00720c */ /* 0x000fda0003f24270 */
[----:B0-----:R-:W-:Y:S05]  /*1b40*/  @!P1 BRA `(.L_x_398) ;  /* 0x00000054003c9947 */ /* 0x001fea0003800000 */
[----:B------:R-:W-:Y:S01]  /*1b50*/  VIADD R0, R2, 0x15400 ;  /* 0x0001540002007836 */ /* 0x000fe20000000000 */
[----:B------:R-:W-:Y:S04]  /*1b60*/  BSSY B6, `(.L_x_399) ;  /* 0x0000013000067945 */ /* 0x000fe80003800000 */
[----:B------:R-:W-:-:S13]  /*1b70*/  LOP3.LUT P0, RZ, R0, 0x1bf, RZ, 0xc0, !PT ;  /* 0x000001bf00ff7812 */ /* 0x000fda000780c0ff */
[----:B------:R-:W-:Y:S05]  /*1b80*/  @!P0 BRA `(.L_x_400) ;  /* 0x0000000000408947 */ /* 0x000fea0003800000 */
[----:B------:R-:W-:Y:S01]  /*1b90*/  MOV R14, 0x0 ;  /* 0x00000000000e7802 */ /* 0x000fe20000000f00 */
[----:B------:R-:W-:Y:S01]  /*1ba0*/  ULDC.64 UR4, c[0x4][0x88] ;  /* 0x0100220000047ab9 */ /* 0x000fe20000000a00 */
[----:B------:R-:W-:Y:S01]  /*1bb0*/  ULDC.64 UR6, c[0x4][0x18] ;  /* 0x0100060000067ab9 */ /* 0x000fe20000000a00 */
[----:B------:R-:W-:Y:S02]  /*1bc0*/  IMAD.U32 R4, RZ, RZ, UR4 ;  /* 0x00000004ff047e24 */ /* 0x000fe4000f8e00ff */
[----:B------:R-:W-:Y:S01]  /*1bd0*/  IMAD.U32 R5, RZ, RZ, UR5 ;  /* 0x00000005ff057e24 */ /* 0x000fe2000f8e00ff */
[----:B------:R-:W0:Y:S01]  /*1be0*/  LDC.64 R14, c[0x4][R14] ;  /* 0x010000000e0e7b82 */ /* 0x000e220000000a00 */
[----:B------:R-:W-:Y:S01]  /*1bf0*/  ULDC.64 UR4, c[0x4][0x90] ;  /* 0x0100240000047ab9 */ /* 0x000fe20000000a00 */
        /* <DEDUP_REMOVED lines=8> */
[----:B0----5:R-:W-:Y:S05]  /*1c80*/  CALL.ABS.NOINC R14 ;  /* 0x000000000e007343 */ /* 0x021fea0003c00000 */
.L_x_400:
[----:B------:R-:W-:Y:S05]  /*1c90*/  BSYNC B6 ;  /* 0x0000000000067941 */ /* 0x000fea0003800000 */
.L_x_399:
        /* <DEDUP_REMOVED lines=20> */
.L_x_402:
[----:B------:R-:W-:Y:S05]  /*1de0*/  BSYNC B6 ;  /* 0x0000000000067941 */ /* 0x000fea0003800000 */
.L_x_401:
[----:B------:R-:W-:Y:S01]  /*1df0*/  ULDC.64 UR4, c[0x0][0x9f8] ;  /* 0x00027e0000047ab9 */ /* 0x000fe20000000a00 */
[----:B------:R-:W2:Y:S01]  /*1e00*/  LDL R21, [R1+0x48] ;  /* 0x0000480001157983 */ /* 0x000ea20000100800 */
[----:B------:R-:W-:Y:S01]  /*1e10*/  ISETP.NE.U32.AND P0, PT, RZ, UR4, PT ;  /* 0x00000004ff007c0c */ /* 0x000fe2000bf05070 */
[----:B------:R-:W0:Y:S03]  /*1e20*/  S2R R20, SR_TID.X ;  /* 0x0000000000147919 */ /* 0x000e260000002100 */
[----:B------:R-:W-:Y:S01]  /*1e30*/  ISETP.NE.AND.EX P0, PT, RZ, UR5, PT, P0 ;  /* 0x00000005ff007c0c */ /* 0x000fe2000bf05300 */
[----:B------:R-:W-:Y:S01]  /*1e40*/  VIADD R0, R16, 0x10 ;  /* 0x0000001010007836 */ /* 0x000fe20000000000 */
[----:B------:R-:W1:Y:S08]  /*1e50*/  LDC.64 R88, c[0x0][0x408] ;  /* 0x00010200ff587b82 */ /* 0x000e700000000a00 */
[----:B------:R-:W3:Y:S03]  /*1e60*/  LDC R99, c[0x0][0x3f4] ;  /* 0x0000fd00ff637b82 */ /* 0x000ee60000000800 */
[----:B------:R-:W-:-:S04]  /*1e70*/  @P0 IADD3 R4, P1, R30, UR4, RZ ;  /* 0x000000041e040c10 */ /* 0x000fc8000ff3e0ff */
[----:B------:R-:W-:-:S05]  /*1e80*/  @P0 IADD3.X R5, R29, UR5, RZ, P1, !PT ;  /* 0x000000051d050c10 */ /* 0x000fca0008ffe4ff */
[----:B------:R1:W4:Y:S01]  /*1e90*/  @P0 LDG.E R25, desc[UR42][R4.64] ;  /* 0x0000002a04190981 */ /* 0x000322000c1e1900 */
[----:B0-----:R-:W-:-:S04]  /*1ea0*/  SHF.R.U32.HI R20, RZ, 0x7, R20 ;  /* 0x00000007ff147819 */ /* 0x001fc80000011614 */
[----:B------:R-:W-:-:S13]  /*1eb0*/  ISETP.NE.AND P6, PT, R20, 0x1, PT ;  /* 0x000000011400780c */ /* 0x000fda0003fc5270 */
[----:B------:R-:W-:Y:S05]  /*1ec0*/  @!P6 WARPSYNC.ALL ;  /* 0x000000000000e948 */ /* 0x000fea0003800000 */
[----:B------:R-:W-:Y:S02]  /*1ed0*/  ULDC UR4, c[0x0][0x2f4] ;  /* 0x0000bd0000047ab9 */ /* 0x000fe40000000800 */
[----:B------:R-:W-:Y:S02]  /*1ee0*/  ISETP.GE.AND P1, PT, R0, UR4, PT ;  /* 0x0000000400007c0c */ /* 0x000fe4000bf26270 */
[----:B------:R-:W-:Y:S02]  /*1ef0*/  ISETP.GE.AND P0, PT, R16, UR4, PT ;  /* 0x0000000410007c0c */ /* 0x000fe4000bf06270 */
[----:B------:R-:W-:-:S02]  /*1f00*/  SEL R6, RZ, 0xffffffff, P1 ;  /* 0xffffffffff067807 */ /* 0x000fc40000800000 */
[----:B------:R-:W-:-:S03]  /*1f10*/  SEL R3, RZ, 0x1, P0 ;  /* 0x00000001ff037807 */ /* 0x000fc60000000000 */
[----:B------:R-:W-:-:S05]  /*1f20*/  IMAD.SHL.U32 R6, R6, 0x2, RZ ;  /* 0x0000000206067824 */ /* 0x000fca00078e00ff */
[----:B------:R-:W-:Y:S02]  /*1f30*/  LOP3.LUT R8, R6, 0x2, R3, 0xe2, !PT ;  /* 0x0000000206087812 */ /* 0x000fe400078ee203 */
[----:B------:R-:W0:Y:S01]  /*1f40*/  LDC.64 R6, c[0x0][0x3f8] ;  /* 0x0000fe00ff067b82 */ /* 0x000e220000000a00 */
[----:B------:R-:W-:Y:S01]  /*1f50*/  SHF.R.S32.HI R9, RZ, 0x1f, R138 ;  /* 0x0000001fff097819 */ /* 0x000fe2000001148a */
[----:B------:R-:W-:Y:S01]  /*1f60*/  VIADD R3, R16, 0x20 ;  /* 0x0000002010037836 */ /* 0x000fe20000000000 */
[----:B------:R-:W-:-:S03]  /*1f70*/  ISETP.GE.AND P1, PT, R22, UR4, PT ;  /* 0x0000000416007c0c */ /* 0x000fc6000bf26270 */
[-C--:B-1----:R-:W-:Y:S01]  /*1f80*/  IMAD R4, R9, R88.reuse, RZ ;  /* 0x0000005809047224 */ /* 0x082fe200078e02ff */
[----:B------:R-:W-:Y:S01]  /*1f90*/  ISETP.GE.AND P0, PT, R3, UR4, PT ;  /* 0x0000000403007c0c */ /* 0x000fe2000bf06270 */
[----:B------:R-:W1:Y:S01]  /*1fa0*/  S2R R15, SR_TID.X ;  /* 0x00000000000f7919 */ /* 0x000e620000002100 */
[----:B------:R-:W-:Y:S01]  /*1fb0*/  SHF.R.S32.HI R141, RZ, 0x1f, R140 ;  /* 0x0000001fff8d7819 */ /* 0x000fe2000001148c */
[C---:B------:R-:W-:Y:S01]  /*1fc0*/  IMAD R11, R138.reuse, R89, R4 ;  /* 0x000000598a0b7224 */ /* 0x040fe200078e0204 */
[----:B------:R-:W-:Y:S02]  /*1fd0*/  SEL R4, RZ, 0x8, P1 ;  /* 0x00000008ff047807 */ /* 0x000fe40000800000 */
[----:B------:R-:W-:Y:S02]  /*1fe0*/  SEL R5, RZ, 0x4, P0 ;  /* 0x00000004ff057807 */ /* 0x000fe40000000000 */
[----:B------:R-:W-:Y:S01]  /*1ff0*/  ISETP.GE.AND P0, PT, R19, UR4, PT ;  /* 0x0000000413007c0c */ /* 0x000fe2000bf06270 */
[----:B------:R-:W-:Y:S01]  /*2000*/  IMAD.WIDE.U32 R70, R138, R88, R16 ;  /* 0x000000588a467225 */ /* 0x000fe200078e0010 */
[----:B------:R-:W-:-:S02]  /*2010*/  LOP3.LUT R4, R4, R8, R5, 0xfe, !PT ;  /* 0x0000000804047212 */ /* 0x000fc400078efe05 */
[----:B------:R-:W-:Y:S01]  /*2020*/  SEL R5, RZ, 0x10, P0 ;  /* 0x00000010ff057807 */ /* 0x000fe20000000000 */
[----:B------:R-:W-:Y:S01]  /*2030*/  IMAD.WIDE.U32 R68, R138, R88, R140 ;  /* 0x000000588a447225 */ /* 0x000fe200078e008c */
[-C--:B---3--:R-:W-:Y:S02]  /*2040*/  ISETP.GE.AND P0, PT, R16, R99.reuse, PT ;  /* 0x000000631000720c */ /* 0x088fe40003f06270 */
[----:B------:R-:W-:Y:S01]  /*2050*/  ISETP.GE.AND P3, PT, R0, R99, PT ;  /* 0x000000630000720c */ /* 0x000fe20003f66270 */
[----:B0-----:R-:W-:Y:S02]  /*2060*/  IMAD R9, R9, R6, RZ ;  /* 0x0000000609097224 */ /* 0x001fe400078e02ff */
[----:B------:R-:W-:Y:S02]  /*2070*/  IMAD.IADD R71, R71, 0x1, R11 ;  /* 0x0000000147477824 */ /* 0x000fe400078e020b */
[----:B------:R-:W-:Y:S02]  /*2080*/  IMAD.IADD R69, R11, 0x1, R69 ;  /* 0x000000010b457824 */ /* 0x000fe400078e0245 */
[----:B------:R-:W-:Y:S01]  /*2090*/  IMAD.IADD R87, R87, 0x1, R28 ;  /* 0x0000000157577824 */ /* 0x000fe200078e021c */
[----:B------:R-:W-:Y:S01]  /*20a0*/  LOP3.LUT R28, R4, R5, RZ, 0xfc, !PT ;  /* 0x00000005041c7212 */ /* 0x000fe200078efcff */
[----:B------:R-:W-:Y:S01]  /*20b0*/  IMAD R11, R138, R7, R9 ;  /* 0x000000078a0b7224 */ /* 0x000fe200078e0209 */
[----:B------:R-:W-:-:S02]  /*20c0*/  ISETP.GE.AND P2, PT, R3, R99, PT ;  /* 0x000000630300720c */ /* 0x000fc40003f46270 */
[C---:B------:R-:W-:Y:S02]  /*20d0*/  SEL R5, R99.reuse, RZ, P0 ;  /* 0x000000ff63057207 */ /* 0x040fe40000000000 */
[C---:B------:R-:W-:Y:S02]  /*20e0*/  SEL R9, R99.reuse, RZ, P3 ;  /* 0x000000ff63097207 */ /* 0x040fe40001800000 */
[----:B------:R-:W-:Y:S01]  /*20f0*/  SEL R4, R99, RZ, P2 ;  /* 0x000000ff63047207 */ /* 0x000fe20001000000 */
[----:B------:R-:W-:Y:S01]  /*2100*/  IMAD.IADD R5, R16, 0x1, R5 ;  /* 0x0000000110057824 */ /* 0x000fe200078e0205 */
[----:B------:R-:W-:Y:S01]  /*2110*/  LOP3.LUT R23, R23, 0xfffffffe, RZ, 0xc0, !PT ;  /* 0xfffffffe17177812 */ /* 0x000fe200078ec0ff */
[----:B------:R-:W-:Y:S02]  /*2120*/  IMAD.IADD R9, R0, 0x1, R9 ;  /* 0x0000000100097824 */ /* 0x000fe400078e0209 */
[----:B------:R-:W-:Y:S01]  /*2130*/  IMAD.WIDE.U32 R66, R138, R6, R16 ;  /* 0x000000068a427225 */ /* 0x000fe200078e0010 */
[----:B------:R-:W-:-:S02]  /*2140*/  @P3 LOP3.LUT R23, R23, 0x1, RZ, 0xfc, !PT ;  /* 0x0000000117173812 */ /* 0x000fc400078efcff */
[----:B------:R-:W-:Y:S01]  /*2150*/  SHF.R.S32.HI R8, RZ, 0x1f, R9 ;  /* 0x0000001fff087819 */ /* 0x000fe20000011409 */
[----:B------:R-:W-:-:S04]  /*2160*/  IMAD.WIDE.U32 R64, R138, R6, R140 ;  /* 0x000000068a407225 */ /* 0x000fc800078e008c */
[----:B------:R-:W-:Y:S01]  /*2170*/  IMAD.IADD R10, R3, 0x1, R4 ;  /* 0x00000001030a7824 */ /* 0x000fe200078e0204 */
[----:B------:R-:W-:Y:S01]  /*2180*/  SHF.R.S32.HI R4, RZ, 0x1f, R5 ;  /* 0x0000001fff047819 */ /* 0x000fe20000011405 */
[----:B------:R-:W-:Y:S01]  /*2190*/  IMAD.IADD R67, R67, 0x1, R11 ;  /* 0x0000000143437824 */ /* 0x000fe200078e020b */
[----:B------:R-:W-:Y:S01]  /*21a0*/  LOP3.LUT R23, R23, 0xfffffffd, RZ, 0xc0, !PT ;  /* 0xfffffffd17177812 */ /* 0x000fe200078ec0ff */
[----:B------:R-:W-:Y:S01]  /*21b0*/  IMAD.IADD R65, R11, 0x1, R65 ;  /* 0x000000010b417824 */ /* 0x000fe200078e0241 */
[----:B------:R-:W-:Y:S02]  /*21c0*/  SHF.R.S32.HI R11, RZ, 0x1f, R10 ;  /* 0x0000001fff0b7819 */ /* 0x000fe4000001140a */
[----:B------:R-:W-:Y:S02]  /*21d0*/  LEA.HI R73, R4, R5, RZ, 0x3 ;  /* 0x0000000504497211 */ /* 0x000fe400078f18ff */
[----:B------:R-:W-:Y:S02]  /*21e0*/  LEA.HI R72, R8, R9, RZ, 0x3 ;  /* 0x0000000908487211 */ /* 0x000fe400078f18ff */
[----:B------:R-:W-:-:S02]  /*21f0*/  LEA.HI R5, R4, R5, RZ, 0x5 ;  /* 0x0000000504057211 */ /* 0x000fc400078f28ff */
[----:B------:R-:W-:Y:S02]  /*2200*/  LEA.HI R9, R8, R9, RZ, 0x5 ;  /* 0x0000000908097211 */ /* 0x000fe400078f28ff */
[----:B------:R-:W-:Y:S02]  /*2210*/  @P2 LOP3.LUT R23, R23, 0x2, RZ, 0xfc, !PT ;  /* 0x0000000217172812 */ /* 0x000fe400078efcff */
[-C--:B------:R-:W-:Y:S01]  /*2220*/  LEA.HI R4, R11, R10.reuse, RZ, 0x3 ;  /* 0x0000000a0b047211 */ /* 0x080fe200078f18ff */
[----:B------:R-:W-:Y:S01]  /*2230*/  IMAD.SHL.U32 R8, R5, 0x80, RZ ;  /* 0x0000008005087824 */ /* 0x000fe200078e00ff */
[----:B------:R-:W-:Y:S01]  /*2240*/  LEA.HI R11, R11, R10, RZ, 0x5 ;  /* 0x0000000a0b0b7211 */ /* 0x000fe200078f28ff */
[----:B------:R-:W-:Y:S01]  /*2250*/  IMAD.SHL.U32 R10, R9, 0x80, RZ ;  /* 0x00000080090a7824 */ /* 0x000fe200078e00ff */
[----:B-----5:R-:W-:Y:S01]  /*2260*/  SHF.R.S32.HI R13, RZ, 0x1f, R97 ;  /* 0x0000001fff0d7819 */ /* 0x020fe20000011461 */
[----:B-1----:R-:W-:Y:S01]  /*2270*/  VIADD R29, R15, 0xffffff80 ;  /* 0xffffff800f1d7836 */ /* 0x002fe20000000000 */
[----:B------:R-:W-:-:S02]  /*2280*/  LOP3.LUT R5, R143, 0x18, R73, 0xf8, !PT ;  /* 0x000000188f057812 */ /* 0x000fc400078ef849 */
[----:B------:R-:W-:Y:S02]  /*2290*/  LOP3.LUT R9, R143, 0x18, R72, 0xf8, !PT ;  /* 0x000000188f097812 */ /* 0x000fe400078ef848 */
[----:B------:R-:W-:Y:S01]  /*22a0*/  LOP3.LUT R23, R23, 0xfffffffb, RZ, 0xc0, !PT ;  /* 0xfffffffb17177812 */ /* 0x000fe200078ec0ff */
[----:B------:R-:W-:Y:S01]  /*22b0*/  IMAD R14, R13, R88, RZ ;  /* 0x000000580d0e7224 */ /* 0x000fe200078e02ff */
[----:B------:R-:W-:Y:S02]  /*22c0*/  LOP3.LUT R8, R8, 0xfffff000, RZ, 0xc0, !PT ;  /* 0xfffff00008087812 */ /* 0x000fe400078ec0ff */
[-C--:B------:R-:W-:Y:S02]  /*22d0*/  LOP3.LUT R5, R5, R144.reuse, RZ, 0x3c, !PT ;  /* 0x0000009005057212 */ /* 0x080fe400078e3cff */
[----:B------:R-:W-:Y:S02]  /*22e0*/  LOP3.LUT R10, R10, 0xfffff000, RZ, 0xc0, !PT ;  /* 0xfffff0000a0a7812 */ /* 0x000fe400078ec0ff */
[----:B------:R-:W-:-:S02]  /*22f0*/  LOP3.LUT R9, R9, R144, RZ, 0x3c, !PT ;  /* 0x0000009009097212 */ /* 0x000fc400078e3cff */
[----:B------:R-:W-:Y:S01]  /*2300*/  LEA.HI R15, R29, R29, RZ, 0x1 ;  /* 0x0000001d1d0f7211 */ /* 0x000fe200078f08ff */
[----:B------:R-:W-:Y:S01]  /*2310*/  IMAD.SHL.U32 R12, R11, 0x80, RZ ;  /* 0x000000800b0c7824 */ /* 0x000fe200078e00ff */
[--C-:B------:R-:W-:Y:S01]  /*2320*/  IADD3 R96, R5, R8, R145.reuse ;  /* 0x0000000805607210 */ /* 0x100fe20007ffe091 */
[----:B------:R-:W-:Y:S01]  /*2330*/  IMAD R8, R13, R6, RZ ;  /* 0x000000060d087224 */ /* 0x000fe200078e02ff */
[----:B------:R-:W-:Y:S01]  /*2340*/  IADD3 R95, R9, R10, R145 ;  /* 0x0000000a095f7210 */ /* 0x000fe20007ffe091 */
[----:B------:R-:W-:Y:S01]  /*2350*/  IMAD R9, R97, R89, R14 ;  /* 0x0000005961097224 */ /* 0x000fe200078e020e */
[----:B------:R-:W-:Y:S01]  /*2360*/  LOP3.LUT R15, R15, 0xfffffffe, RZ, 0xc0, !PT ;  /* 0xfffffffe0f0f7812 */ /* 0x000fe200078ec0ff */
[----:B------:R-:W-:Y:S01]  /*2370*/  IMAD.WIDE.U32 R70, R97, R88, R70 ;  /* 0x0000005861467225 */ /* 0x000fe200078e0046 */
[----:B------:R-:W-:-:S03]  /*2380*/  LOP3.LUT R11, R143, 0x18, R4, 0xf8, !PT ;  /* 0x000000188f0b7812 */ /* 0x000fc600078ef804 */
[----:B------:R-:W-:Y:S01]  /*2390*/  IMAD.WIDE.U32 R68, R97, R88, R68 ;  /* 0x0000005861447225 */ /* 0x000fe200078e0044 */
[----:B------:R-:W-:Y:S02]  /*23a0*/  LOP3.LUT R12, R12, 0xfffff000, RZ, 0xc0, !PT ;  /* 0xfffff0000c0c7812 */ /* 0x000fe400078ec0ff */
[----:B------:R-:W-:Y:S01]  /*23b0*/  LOP3.LUT R11, R11, R144, RZ, 0x3c, !PT ;  /* 0x000000900b0b7212 */ /* 0x000fe200078e3cff */
[C---:B------:R-:W-:Y:S01]  /*23c0*/  IMAD R81, R97.reuse, R7, R8 ;  /* 0x0000000761517224 */ /* 0x040fe200078e0208 */
[----:B------:R-:W-:Y:S01]  /*23d0*/  LOP3.LUT R10, R72, 0xfffffff8, RZ, 0xc0, !PT ;  /* 0xfffffff8480a7812 */ /* 0x000fe200078ec0ff */
[----:B------:R-:W-:-:S04]  /*23e0*/  IMAD.WIDE.U32 R66, R97, R6, R66 ;  /* 0x0000000661427225 */ /* 0x000fc800078e0042 */
[----:B------:R-:W-:Y:S01]  /*23f0*/  VIADD R102, R20, 0x8 ;  /* 0x0000000814667836 */ /* 0x000fe20000000000 */
[----:B------:R-:W-:Y:S01]  /*2400*/  LOP3.LUT R20, R4, 0xfffffff8, RZ, 0xc0, !PT ;  /* 0xfffffff804147812 */ /* 0x000fe200078ec0ff */
[----:B------:R-:W-:Y:S02]  /*2410*/  IMAD.IADD R86, R71, 0x1, R9 ;  /* 0x0000000147567824 */ /* 0x000fe400078e0209 */
[----:B------:R-:W-:Y:S01]  /*2420*/  IMAD.IADD R84, R9, 0x1, R69 ;  /* 0x0000000109547824 */ /* 0x000fe200078e0245 */
[----:B------:R-:W-:Y:S01]  /*2430*/  LOP3.LUT R9, R73, 0xfffffff8, RZ, 0xc0, !PT ;  /* 0xfffffff849097812 */ /* 0x000fe200078ec0ff */
[----:B------:R-:W-:Y:S01]  /*2440*/  IMAD.WIDE.U32 R64, R97, R6, R64 ;  /* 0x0000000661407225 */ /* 0x000fe200078e0040 */
[----:B------:R-:W-:-:S03]  /*2450*/  SHF.L.U64.HI R89, R88, 0x7, R89 ;  /* 0x0000000758597819 */ /* 0x000fc60000010259 */
[----:B------:R-:W-:Y:S01]  /*2460*/  IMAD.IADD R15, R29, 0x1, -R15 ;  /* 0x000000011d0f7824 */ /* 0x000fe200078e0a0f */
[----:B------:R-:W-:Y:S01]  /*2470*/  SHF.L.U64.HI R90, R6, 0x7, R7 ;  /* 0x00000007065a7819 */ /* 0x000fe20000010207 */
[----:B------:R-:W-:Y:S01]  /*2480*/  IMAD.SHL.U32 R5, R88, 0x80, RZ ;  /* 0x0000008058057824 */ /* 0x000fe200078e00ff */
[----:B------:R-:W-:Y:S01]  /*2490*/  IADD3 R94, R11, R12, R145 ;  /* 0x0000000c0b5e7210 */ /* 0x000fe20007ffe091 */
[----:B------:R-:W-:Y:S01]  /*24a0*/  IMAD.IADD R85, R67, 0x1, R81 ;  /* 0x0000000143557824 */ /* 0x000fe200078e0251 */
[----:B------:R-:W-:Y:S01]  /*24b0*/  SHF.R.S32.HI R7, RZ, 0x1f, R34 ;  /* 0x0000001fff077819 */ /* 0x000fe20000011422 */
[----:B------:R-:W-:Y:S01]  /*24c0*/  IMAD.SHL.U32 R6, R6, 0x80, RZ ;  /* 0x0000008006067824 */ /* 0x000fe200078e00ff */
[----:B------:R-:W-:Y:S01]  /*24d0*/  SHF.R.S32.HI R93, RZ, 0x1f, R9 ;  /* 0x0000001fff5d7819 */ /* 0x000fe20000011409 */
[----:B------:R-:W-:Y:S01]  /*24e0*/  IMAD R8, R15, 0xc0, R138 ;  /* 0x000000c00f087824 */ /* 0x000fe200078e028a */
[----:B------:R-:W-:Y:S01]  /*24f0*/  SHF.R.S32.HI R92, RZ, 0x1f, R10 ;  /* 0x0000001fff5c7819 */ /* 0x000fe2000001140a */
[----:B------:R-:W-:Y:S01]  /*2500*/  IMAD.SHL.U32 R99, R99, 0x2, RZ ;  /* 0x0000000263637824 */ /* 0x000fe200078e00ff */
[----:B------:R-:W-:Y:S01]  /*2510*/  SHF.R.S32.HI R91, RZ, 0x1f, R20 ;  /* 0x0000001fff5b7819 */ /* 0x000fe20000011414 */
[----:B------:R-:W-:Y:S01]  /*2520*/  IMAD.IADD R81, R81, 0x1, R65 ;  /* 0x0000000151517824 */ /* 0x000fe200078e0241 */
[----:B------:R-:W-:Y:S01]  /*2530*/  @!P6 BAR.SYNC.DEFER_BLOCKING 0x9, 0x100 ;  /* 0x024400000000eb1d */ /* 0x000fe20000010000 */
[----:B--2---:R-:W-:-:S13]  /*2540*/  LOP3.LUT P1, RZ, R21, 0x2, RZ, 0xc0, !PT ;  /* 0x0000000215ff7812 */ /* 0x004fda000782c0ff */
[----:B------:R-:W-:Y:S02]  /*2550*/  @P1 LOP3.LUT R23, R23, 0x4, RZ, 0xfc, !PT ;  /* 0x0000000417171812 */ /* 0x000fe400078efcff */
[----:B------:R-:W-:-:S04]  /*2560*/  ISETP.GE.AND P1, PT, R136, UR4, PT ;  /* 0x0000000488007c0c */ /* 0x000fc8000bf26270 */
[----:B------:R-:W-:-:S04]  /*2570*/  SEL R21, RZ, 0x20, P1 ;  /* 0x00000020ff157807 */ /* 0x000fc80000800000 */
[C---:B------:R-:W-:Y:S02]  /*2580*/  LOP3.LUT R21, R28.reuse, R21, RZ, 0xfc, !PT ;  /* 0x000000151c157212 */ /* 0x040fe400078efcff */
[----:B------:R-:W-:Y:S02]  /*2590*/  LOP3.LUT R28, R28, 0x1, RZ, 0xc0, !PT ;  /* 0x000000011c1c7812 */ /* 0x000fe400078ec0ff */
[----:B----4-:R-:W-:Y:S02]  /*25a0*/  SHF.R.S32.HI R88, RZ, 0x1f, R25 ;  /* 0x0000001fff587819 */ /* 0x010fe40000011419 */
[C---:B------:R-:W-:Y:S02]  /*25b0*/  LOP3.LUT R29, R21.reuse, 0x2, RZ, 0xc0, !PT ;  /* 0x00000002151d7812 */ /* 0x040fe400078ec0ff */
[----:B------:R-:W-:-:S07]  /*25c0*/  LOP3.LUT R30, R21, 0x4, RZ, 0xc0, !PT ;  /* 0x00000004151e7812 */ /* 0x000fce00078ec0ff */
.L_x_461:
[----:B--23--:R-:W2:Y:S01]  /*25d0*/  LDL R31, [R1+0x48] ;  /* 0x00004800011f7983 */ /* 0x00cea20000100800 */
[----:B------:R-:W0:Y:S03]  /*25e0*/  LDC R76, c[0x0][0x430] ;  /* 0x00010c00ff4c7b82 */ /* 0x000e260000000800 */
[----:B------:R-:W3:Y:S01]  /*25f0*/  LDL R35, [R1+0x44] ;  /* 0x0000440001237983 */ /* 0x000ee20000100800 */
[----:B------:R-:W-:-:S04]  /*2600*/  VIADD R26, R26, 0xffffffff ;  /* 0xffffffff1a1a7836 */ /* 0x000fc80000000000 */
[----:B------:R-:W-:Y:S01]  /*2610*/  IMAD R12, R26, 0x80, R8 ;  /* 0x000000801a0c7824 */ /* 0x000fe200078e0208 */
[----:B-1----:R-:W1:Y:S04]  /*2620*/  LDC R98, c[0x0][0x3f4] ;  /* 0x0000fd00ff627b82 */ /* 0x002e680000000800 */
[----:B------:R-:W-:Y:S02]  /*2630*/  ISETP.GE.AND P1, PT, R12, R24, PT ;  /* 0x000000180c00720c */ /* 0x000fe40003f26270 */
[----:B0-----:R-:W-:Y:S02]  /*2640*/  ISETP.NE.AND P2, PT, R76, 0x1, PT ;  /* 0x000000014c00780c */ /* 0x001fe40003f45270 */
[----:B------:R-:W-:-:S11]  /*2650*/  ISETP.GT.OR P1, PT, R8, 0x7f, P1 ;  /* 0x0000007f0800780c */ /* 0x000fd60000f24670 */
[----:B------:R-:W0:Y:S08]  /*2660*/  @P2 LDC R11, c[0x0][0x434] ;  /* 0x00010d00ff0b2b82 */ /* 0x000e300000000800 */
[----:B------:R-:W4:Y:S08]  /*2670*/  @P2 LDC R32, c[0x0][0x438] ;  /* 0x00010e00ff202b82 */ /* 0x000f300000000800 */
[----:B------:R-:W1:Y:S01]  /*2680*/  @!P1 LDC.64 R14, c[0x0][0x428] ;  /* 0x00010a00ff0e9b82 */ /* 0x000e620000000a00 */
[----:B------:R-:W-:-:S07]  /*2690*/  IMAD.IADD R38, R87, 0x1, R12 ;  /* 0x0000000157267824 */ /* 0x000fce00078e020c */
[----:B------:R-:W1:Y:S01]  /*26a0*/  @!P1 LDC.64 R12, c[0x0][0x418] ;  /* 0x00010600ff0c9b82 */ /* 0x000e620000000a00 */
[----:B0-----:R-:W-:-:S04]  /*26b0*/  @P2 IMAD.HI.U32 R11, R38, R11, RZ ;  /* 0x0000000b260b2227 */ /* 0x001fc800078e00ff */
[----:B------:R-:W-:Y:S01]  /*26c0*/  IMAD.MOV.U32 R36, RZ, RZ, R38 ;  /* 0x000000ffff247224 */ /* 0x000fe200078e0026 */
[----:B----4-:R-:W-:-:S04]  /*26d0*/  @P2 SHF.R.U32.HI R36, RZ, R32, R11 ;  /* 0x00000020ff242219 */ /* 0x010fc8000001160b */
[----:B------:R-:W-:Y:S01]  /*26e0*/  @!P1 SHF.R.S32.HI R37, RZ, 0x1f, R36 ;  /* 0x0000001fff259819 */ /* 0x000fe20000011424 */
[----:B-1----:R-:W-:-:S04]  /*26f0*/  @!P1 IMAD R32, R88, R14, RZ ;  /* 0x0000000e58209224 */ /* 0x002fc800078e02ff */
[C---:B------:R-:W-:Y:S02]  /*2700*/  @!P1 IMAD R11, R25.reuse, R15, R32 ;  /* 0x0000000f190b9224 */ /* 0x040fe400078e0220 */
[----:B------:R-:W-:-:S04]  /*2710*/  @!P1 IMAD.WIDE.U32 R14, R25, R14, R36 ;  /* 0x0000000e190e9225 */ /* 0x000fc800078e0024 */
[----:B------:R-:W-:Y:S01]  /*2720*/  @!P1 IMAD.IADD R11, R15, 0x1, R11 ;  /* 0x000000010f0b9824 */ /* 0x000fe200078e020b */
[----:B------:R-:W-:-:S04]  /*2730*/  @!P1 LEA R12, P2, R14, R12, 0x2 ;  /* 0x0000000c0e0c9211 */ /* 0x000fc800078410ff */
[----:B------:R-:W-:Y:S02]  /*2740*/  @!P1 LEA.HI.X R13, R14, R13, R11, 0x2, P2 ;  /* 0x0000000d0e0d9211 */ /* 0x000fe400010f140b */
[----:B------:R-:W-:Y:S01]  /*2750*/  ISETP.GE.AND P2, PT, R98, 0x1, PT ;  /* 0x000000016200780c */ /* 0x000fe20003f46270 */
[----:B------:R-:W-:Y:S01]  /*2760*/  IMAD.MOV.U32 R75, RZ, RZ, RZ ;  /* 0x000000ffff4b7224 */ /* 0x000fe200078e00ff */
[----:B------:R-:W-:Y:S05]  /*2770*/  YIELD ;  /* 0x0000000000007946 */ /* 0x000fea0003800000 */
[----:B------:R-:W-:Y:S01]  /*2780*/  IMAD.MOV R11, RZ, RZ, -R36 ;  /* 0x000000ffff0b7224 */ /* 0x000fe200078e0a24 */
[----:B------:R-:W-:Y:S01]  /*2790*/  BSSY B0, `(.L_x_403) ;  /* 0x0000427000007945 */ /* 0x000fe20003800000 */
[----:B------:R0:W5:Y:S01]  /*27a0*/  @!P1 LDG.E R75, desc[UR42][R12.64] ;  /* 0x0000002a0c4b9981 */ /* 0x000162000c1e1900 */
[----:B------:R-:W-:Y:S01]  /*27b0*/  ISETP.GT.AND P1, PT, R26, R74, PT ;  /* 0x0000004a1a00720c */ /* 0x000fe20003f24270 */
[----:B------:R-:W-:Y:S01]  /*27c0*/  IMAD R76, R76, R11, R38 ;  /* 0x0000000b4c4c7224 */ /* 0x000fe200078e0226 */
[----:B--2---:R-:W-:Y:S01]  /*27d0*/  LOP3.LUT P3, RZ, R31, 0x2, RZ, 0xc0, !PT ;  /* 0x000000021fff7812 */ /* 0x004fe2000786c0ff */
[----:B---3--:R-:W-:-:S04]  /*27e0*/  IMAD R14, R18, 0x3000, R35 ;  /* 0x00003000120e7824 */ /* 0x008fc800078e0223 */
[----:B------:R-:W-:-:S08]  /*27f0*/  VIADD R32, R14, 0x10 ;  /* 0x000000100e207836 */ /* 0x000fd00000000000 */
[C---:B------:R-:W-:Y:S02]  /*2800*/  @P3 VIADD R32, R14.reuse, 0xfffffff0 ;  /* 0xfffffff00e203836 */ /* 0x040fe40000000000 */
[--C-:B------:R-:W-:Y:S02]  /*2810*/  IMAD R35, R14, 0x2, R27.reuse ;  /* 0x000000020e237824 */ /* 0x100fe400078e021b */
[----:B------:R-:W-:Y:S01]  /*2820*/  IMAD R32, R32, 0x2, R27 ;  /* 0x0000000220207824 */ /* 0x000fe200078e021b */
[----:B0-----:R-:W-:Y:S06]  /*2830*/  @!P2 BRA `(.L_x_404) ;  /* 0x0000003c004ca947 */ /* 0x001fec0003800000 */
[----:B------:R-:W-:Y:S01]  /*2840*/  SHF.R.S32.HI R77, RZ, 0x1f, R76 ;  /* 0x0000001fff4d7819 */ /* 0x000fe2000001144c */
[----:B------:R-:W-:Y:S01]  /*2850*/  ULDC.64 UR4, c[0x0][0x300] ;  /* 0x0000c00000047ab9 */ /* 0x000fe20000000a00 */
[----:B-----5:R-:W-:Y:S01]  /*2860*/  SHF.R.S32.HI R78, RZ, 0x1f, R75 ;  /* 0x0000001fff4e7819 */ /* 0x020fe2000001144b */
[----:B------:R-:W-:-:S04]  /*2870*/  IMAD.WIDE.U32 R12, R76, UR4, RZ ;  /* 0x000000044c0c7c25 */ /* 0x000fc8000f8e00ff */
[----:B------:R-:W-:Y:S02]  /*2880*/  IMAD R11, R77, UR4, RZ ;  /* 0x000000044d0b7c24 */ /* 0x000fe4000f8e02ff */
[----:B------:R-:W-:Y:S02]  /*2890*/  IMAD R36, R89, R26, RZ ;  /* 0x0000001a59247224 */ /* 0x000fe400078e02ff */
[----:B------:R-:W-:Y:S01]  /*28a0*/  IMAD R11, R76, UR5, R11 ;  /* 0x000000054c0b7c24 */ /* 0x000fe2000f8e020b */
[----:B------:R-:W-:Y:S01]  /*28b0*/  ULDC.64 UR4, c[0x0][0x310] ;  /* 0x0000c40000047ab9 */ /* 0x000fe20000000a00 */
[----:B------:R-:W-:Y:S02]  /*28c0*/  IMAD R79, R26, -0x80, R24 ;  /* 0xffffff801a4f7824 */ /* 0x000fe400078e0218 */
[----:B------:R-:W-:Y:S02]  /*28d0*/  IMAD R14, R78, UR4, RZ ;  /* 0x000000044e0e7c24 */ /* 0x000fe4000f8e02ff */
[----:B------:R-:W-:Y:S01]  /*28e0*/  IMAD.IADD R13, R13, 0x1, R11 ;  /* 0x000000010d0d7824 */ /* 0x000fe200078e020b */
[----:B------:R-:W-:Y:S01]  /*28f0*/  VIMNMX R79, R79, 0x80, PT ;  /* 0x000000804f4f7848 */ /* 0x000fe20003fe0100 */
[----:B------:R-:W-:-:S02]  /*2900*/  IMAD R11, R75, UR5, R14 ;  /* 0x000000054b0b7c24 */ /* 0x000fc4000f8e020e */
[----:B------:R-:W-:Y:S01]  /*2910*/  IMAD.WIDE.U32 R12, R75, UR4, R12 ;  /* 0x000000044b0c7c25 */ /* 0x000fe2000f8e000c */
[----:B------:R-:W-:-:S03]  /*2920*/  ULDC.64 UR4, c[0x0][0x308] ;  /* 0x0000c20000047ab9 */ /* 0x000fc60000000a00 */
[----:B------:R-:W-:Y:S02]  /*2930*/  IMAD R15, R7, UR4, RZ ;  /* 0x00000004070f7c24 */ /* 0x000fe4000f8e02ff */
[----:B------:R-:W-:Y:S01]  /*2940*/  IMAD.IADD R13, R13, 0x1, R11 ;  /* 0x000000010d0d7824 */ /* 0x000fe200078e020b */
[----:B------:R-:W-:Y:S01]  /*2950*/  SHF.R.S32.HI R11, RZ, 0x1f, R26 ;  /* 0x0000001fff0b7819 */ /* 0x000fe2000001141a */
[C---:B------:R-:W-:Y:S02]  /*2960*/  IMAD R15, R34.reuse, UR5, R15 ;  /* 0x00000005220f7c24 */ /* 0x040fe4000f8e020f */
[----:B------:R-:W-:Y:S01]  /*2970*/  IMAD.WIDE.U32 R12, R34, UR4, R12 ;  /* 0x00000004220c7c25 */ /* 0x000fe2000f8e000c */
[----:B------:R-:W-:-:S03]  /*2980*/  ULDC.64 UR4, c[0x0][0x2e8] ;  /* 0x0000ba0000047ab9 */ /* 0x000fc60000000a00 */
[----:B------:R-:W-:Y:S01]  /*2990*/  IMAD.IADD R61, R13, 0x1, R15 ;  /* 0x000000010d3d7824 */ /* 0x000fe200078e020f */
[----:B------:R-:W-:Y:S01]  /*29a0*/  LEA R60, P2, R12, UR4, 0x1 ;  /* 0x000000040c3c7c11 */ /* 0x000fe2000f8408ff */
[----:B------:R-:W-:Y:S01]  /*29b0*/  ULDC.U8 UR4, c[0x0][0x410] ;  /* 0x0001040000047ab9 */ /* 0x000fe20000000000 */
[----:B------:R-:W-:Y:S02]  /*29c0*/  IMAD R14, R90, R26, RZ ;  /* 0x0000001a5a0e7224 */ /* 0x000fe400078e02ff */
[----:B------:R-:W-:Y:S01]  /*29d0*/  LEA.HI.X R61, R12, UR5, R61, 0x1, P2 ;  /* 0x000000050c3d7c11 */ /* 0x000fe200090f0c3d */
[C---:B------:R-:W-:Y:S01]  /*29e0*/  IMAD R37, R11.reuse, R5, R36 ;  /* 0x000000050b257224 */ /* 0x040fe200078e0224 */
[----:B------:R-:W-:Y:S01]  /*29f0*/  ISETP.NE.AND P2, PT, RZ, UR4, PT ;  /* 0x00000004ff007c0c */ /* 0x000fe2000bf45270 */
[----:B------:R-:W-:Y:S02]  /*2a00*/  IMAD R31, R11, R6, R14 ;  /* 0x000000060b1f7224 */ /* 0x000fe400078e020e */
[----:B------:R-:W-:-:S04]  /*2a10*/  IMAD.WIDE.U32 R14, R6, R26, RZ ;  /* 0x0000001a060e7225 */ /* 0x000fc800078e00ff */
[----:B------:R-:W-:-:S04]  /*2a20*/  IMAD.WIDE.U32 R12, R5, R26, RZ ;  /* 0x0000001a050c7225 */ /* 0x000fc800078e00ff */
[----:B------:R-:W-:Y:S02]  /*2a30*/  IMAD.IADD R11, R15, 0x1, R31 ;  /* 0x000000010f0b7824 */ /* 0x000fe400078e021f */
[----:B------:R-:W-:Y:S01]  /*2a40*/  IMAD.IADD R31, R13, 0x1, R37 ;  /* 0x000000010d1f7824 */ /* 0x000fe200078e0225 */
[----:B------:R-:W-:Y:S06]  /*2a50*/  @!P2 BRA `(.L_x_405) ;  /* 0x0000001c004ca947 */ /* 0x000fec0003800000 */
[----:B------:R-:W-:Y:S01]  /*2a60*/  ISETP.GE.AND P3, PT, R138, R79, PT ;  /* 0x0000004f8a00720c */ /* 0x000fe20003f66270 */
[----:B------:R-:W-:Y:S01]  /*2a70*/  BSSY B1, `(.L_x_406) ;  /* 0x000003b000017945 */ /* 0x000fe20003800000 */
        /* <DEDUP_REMOVED lines=12> */
[----:B------:R-:W-:Y:S06]  /*2b40*/  @P3 BRA `(.L_x_407) ;  /* 0x0000000000b43947 */ /* 0x000fec0003800000 */
[----:B------:R-:W2:Y:S04]  /*2b50*/  LDL R83, [R1+0x20] ;  /* 0x0000200001537983 */ /* 0x000ea80000100800 */
[----:B------:R-:W3:Y:S04]  /*2b60*/  LDL R82, [R1+0x18] ;  /* 0x0000180001527983 */ /* 0x000ee80000100800 */
[----:B------:R-:W4:Y:S04]  /*2b70*/  LDL R80, [R1+0x1c] ;  /* 0x00001c0001507983 */ /* 0x000f280000100800 */
[----:B------:R-:W4:Y:S04]  /*2b80*/  LDL R63, [R1+0x24] ;  /* 0x00002400013f7983 */ /* 0x000f280000100800 */
[----:B------:R-:W4:Y:S01]  /*2b90*/  LDL R62, [R1+0x28] ;  /* 0x00002800013e7983 */ /* 0x000f220000100800 */
[----:B------:R-:W-:Y:S01]  /*2ba0*/  IADD3 R14, P2, R64, R14, RZ ;  /* 0x0000000e400e7210 */ /* 0x000fe20007f5e0ff */
[----:B------:R-:W-:Y:S01]  /*2bb0*/  ULDC.64 UR4, c[0x0][0x3e8] ;  /* 0x0000fa0000047ab9 */ /* 0x000fe20000000a00 */
[----:B------:R-:W-:-:S02]  /*2bc0*/  CS2R R56, SRZ ;  /* 0x0000000000387805 */ /* 0x000fc4000001ff00 */
[----:B------:R-:W-:Y:S01]  /*2bd0*/  CS2R R58, SRZ ;  /* 0x00000000003a7805 */ /* 0x000fe2000001ff00 */
[----:B------:R-:W-:Y:S01]  /*2be0*/  IMAD.X R13, R11, 0x1, R81, P2 ;  /* 0x000000010b0d7824 */ /* 0x000fe200010e0651 */
[----:B------:R-:W-:-:S05]  /*2bf0*/  IADD3 R11, P2, R68, R12, RZ ;  /* 0x0000000c440b7210 */ /* 0x000fca0007f5e0ff */
[----:B------:R-:W-:Y:S01]  /*2c00*/  IMAD.X R36, R31, 0x1, R84, P2 ;  /* 0x000000011f247824 */ /* 0x000fe200010e0654 */
[----:B------:R-:W-:-:S04]  /*2c10*/  LEA R12, P2, R14, UR4, 0x1 ;  /* 0x000000040e0c7c11 */ /* 0x000fc8000f8408ff */
[----:B------:R-:W-:Y:S01]  /*2c20*/  LEA.HI.X R13, R14, UR5, R13, 0x1, P2 ;  /* 0x000000050e0d7c11 */ /* 0x000fe200090f0c0d */
[----:B------:R-:W-:Y:S02]  /*2c30*/  ULDC.64 UR4, c[0x0][0x400] ;  /* 0x0001000000047ab9 */ /* 0x000fe40000000a00 */
[----:B------:R-:W-:-:S04]  /*2c40*/  LEA R14, P2, R11, UR4, 0x1 ;  /* 0x000000040b0e7c11 */ /* 0x000fc8000f8408ff */
[----:B------:R-:W-:Y:S02]  /*2c50*/  LEA.HI.X R15, R11, UR5, R36, 0x1, P2 ;  /* 0x000000050b0f7c11 */ /* 0x000fe400090f0c24 */
[----:B------:R-:W-:Y:S02]  /*2c60*/  ISETP.GE.AND P2, PT, R140, R98, PT ;  /* 0x000000628c00720c */ /* 0x000fe40003f46270 */
[----:B------:R-:W-:Y:S02]  /*2c70*/  CS2R R52, SRZ ;  /* 0x0000000000347805 */ /* 0x000fe4000001ff00 */
[----:B------:R-:W-:-:S09]  /*2c80*/  CS2R R54, SRZ ;  /* 0x0000000000367805 */ /* 0x000fd2000001ff00 */
[----:B------:R0:W5:Y:S04]  /*2c90*/  @!P2 LDG.E.64 R56, desc[UR42][R12.64] ;  /* 0x0000002a0c38a981 */ /* 0x000168000c1e1b00 */
[----:B------:R0:W5:Y:S01]  /*2ca0*/  @!P2 LDG.E.64 R58, desc[UR42][R14.64] ;  /* 0x0000002a0e3aa981 */ /* 0x000162000c1e1b00 */
        /* <DEDUP_REMOVED lines=8> */
[----:B--2---:R-:W-:-:S13]  /*2d30*/  ISETP.GE.AND P2, PT, R83, R98, PT ;  /* 0x000000625300720c */ /* 0x004fda0003f46270 */
[----:B------:R0:W5:Y:S04]  /*2d40*/  @!P2 LDG.E.64 R52, desc[UR42][R12.64+0x10] ;  /* 0x0000102a0c34a981 */ /* 0x000168000c1e1b00 */
[----:B------:R0:W5:Y:S01]  /*2d50*/  @!P2 LDG.E.64 R54, desc[UR42][R14.64+0x10] ;  /* 0x0000102a0e36a981 */ /* 0x000162000c1e1b00 */
[----:B---3--:R-:W-:-:S13]  /*2d60*/  ISETP.GE.AND P2, PT, R82, R98, PT ;  /* 0x000000625200720c */ /* 0x008fda0003f46270 */
[----:B------:R0:W5:Y:S04]  /*2d70*/  @!P2 LDG.E.64 R48, desc[UR42][R12.64+0x20] ;  /* 0x0000202a0c30a981 */ /* 0x000168000c1e1b00 */
[----:B------:R0:W5:Y:S01]  /*2d80*/  @!P2 LDG.E.64 R50, desc[UR42][R14.64+0x20] ;  /* 0x0000202a0e32a981 */ /* 0x000162000c1e1b00 */
[----:B----4-:R-:W-:-:S13]  /*2d90*/  ISETP.GE.AND P2, PT, R80, R98, PT ;  /* 0x000000625000720c */ /* 0x010fda0003f46270 */
[----:B------:R0:W5:Y:S04]  /*2da0*/  @!P2 LDG.E.64 R44, desc[UR42][R12.64+0x30] ;  /* 0x0000302a0c2ca981 */ /* 0x000168000c1e1b00 */
[----:B------:R0:W5:Y:S01]  /*2db0*/  @!P2 LDG.E.64 R46, desc[UR42][R14.64+0x30] ;  /* 0x0000302a0e2ea981 */ /* 0x000162000c1e1b00 */
[----:B------:R-:W-:-:S13]  /*2dc0*/  ISETP.GE.AND P2, PT, R63, R98, PT ;  /* 0x000000623f00720c */ /* 0x000fda0003f46270 */
[----:B------:R0:W5:Y:S04]  /*2dd0*/  @!P2 LDG.E.64 R40, desc[UR42][R12.64+0x40] ;  /* 0x0000402a0c28a981 */ /* 0x000168000c1e1b00 */
[----:B------:R0:W5:Y:S01]  /*2de0*/  @!P2 LDG.E.64 R42, desc[UR42][R14.64+0x40] ;  /* 0x0000402a0e2aa981 */ /* 0x000162000c1e1b00 */
[----:B------:R-:W-:-:S13]  /*2df0*/  ISETP.GE.AND P2, PT, R62, R98, PT ;  /* 0x000000623e00720c */ /* 0x000fda0003f46270 */
[----:B------:R0:W5:Y:S04]  /*2e00*/  @!P2 LDG.E.64 R36, desc[UR42][R12.64+0x50] ;  /* 0x0000502a0c24a981 */ /* 0x000168000c1e1b00 */
[----:B------:R0:W5:Y:S02]  /*2e10*/  @!P2 LDG.E.64 R38, desc[UR42][R14.64+0x50] ;  /* 0x0000502a0e26a981 */ /* 0x000164000c1e1b00 */
.L_x_407:
[----:B------:R-:W-:Y:S05]  /*2e20*/  BSYNC B1 ;  /* 0x0000000000017941 */ /* 0x000fea0003800000 */
.L_x_406:
[----:B-----5:R-:W-:Y:S01]  /*2e30*/  IMAD.MOV.U32 R11, RZ, RZ, R36 ;  /* 0x000000ffff0b7224 */ /* 0x020fe200078e0024 */
[----:B------:R-:W-:Y:S01]  /*2e40*/  UISETP.NE.AND UP0, UPT, UR40, 0x3, UPT ;  /* 0x000000032800788c */ /* 0x000fe2000bf05270 */
[----:B0-----:R-:W-:Y:S02]  /*2e50*/  IMAD.MOV.U32 R12, RZ, RZ, R37 ;  /* 0x000000ffff0c7224 */ /* 0x001fe400078e0025 */
[----:B------:R-:W-:Y:S01]  /*2e60*/  IMAD.MOV.U32 R13, RZ, RZ, R40 ;  /* 0x000000ffff0d7224 */ /* 0x000fe200078e0028 */
[----:B------:R-:W-:Y:S01]  /*2e70*/  PRMT R62, R11, 0x7610, R62 ;  /* 0x000076100b3e7816 */ /* 0x000fe2000000003e */
[----:B------:R-:W-:Y:S01]  /*2e80*/  IMAD.MOV.U32 R11, RZ, RZ, R41 ;  /* 0x000000ffff0b7224 */ /* 0x000fe200078e0029 */
[----:B------:R-:W-:Y:S01]  /*2e90*/  PRMT R63, R12, 0x7610, R63 ;  /* 0x000076100c3f7816 */ /* 0x000fe2000000003f */
[----:B------:R-:W-:Y:S01]  /*2ea0*/  IMAD.MOV.U32 R12, RZ, RZ, R44 ;  /* 0x000000ffff0c7224 */ /* 0x000fe200078e002c */
[----:B------:R-:W-:Y:S01]  /*2eb0*/  PLOP3.LUT P2, PT, PT, PT, UP0, 0x80, 0x0 ;  /* 0x000000000000781c */ /* 0x000fe20003f4f008 */
[----:B------:R-:W-:Y:S01]  /*2ec0*/  IMAD.MOV.U32 R14, RZ, RZ, R45 ;  /* 0x000000ffff0e7224 */ /* 0x000fe200078e002d */
[----:B------:R-:W-:Y:S01]  /*2ed0*/  PRMT R109, R11, 0x7610, R109 ;  /* 0x000076100b6d7816 */ /* 0x000fe2000000006d */
[----:B------:R-:W-:Y:S01]  /*2ee0*/  IMAD.MOV.U32 R11, RZ, RZ, R48 ;  /* 0x000000ffff0b7224 */ /* 0x000fe200078e0030 */
[----:B------:R-:W-:Y:S01]  /*2ef0*/  PRMT R112, R12, 0x7610, R112 ;  /* 0x000076100c707816 */ /* 0x000fe20000000070 */
[----:B------:R-:W-:Y:S01]  /*2f00*/  IMAD.MOV.U32 R12, RZ, RZ, R49 ;  /* 0x000000ffff0c7224 */ /* 0x000fe200078e0031 */
[----:B------:R-:W-:-:S02]  /*2f10*/  PRMT R107, R13, 0x7610, R107 ;  /* 0x000076100d6b7816 */ /* 0x000fc4000000006b */
[----:B------:R-:W-:Y:S01]  /*2f20*/  PRMT R62, R62, 0x5410, R11 ;  /* 0x000054103e3e7816 */ /* 0x000fe2000000000b */
[----:B------:R-:W-:Y:S01]  /*2f30*/  IMAD.MOV.U32 R11, RZ, RZ, R52 ;  /* 0x000000ffff0b7224 */ /* 0x000fe200078e0034 */
[----:B------:R-:W-:Y:S01]  /*2f40*/  PRMT R63, R63, 0x5410, R12 ;  /* 0x000054103f3f7816 */ /* 0x000fe2000000000c */
[----:B------:R-:W-:Y:S01]  /*2f50*/  IMAD.MOV.U32 R12, RZ, RZ, R53 ;  /* 0x000000ffff0c7224 */ /* 0x000fe200078e0035 */
[----:B------:R-:W-:Y:S02]  /*2f60*/  PRMT R113, R14, 0x7610, R113 ;  /* 0x000076100e717816 */ /* 0x000fe40000000071 */
[----:B------:R-:W-:Y:S01]  /*2f70*/  PRMT R116, R11, 0x7610, R116 ;  /* 0x000076100b747816 */ /* 0x000fe20000000074 */
[----:B------:R-:W-:Y:S01]  /*2f80*/  IMAD.MOV.U32 R11, RZ, RZ, R56 ;  /* 0x000000ffff0b7224 */ /* 0x000fe200078e0038 */
[----:B------:R-:W-:Y:S01]  /*2f90*/  PRMT R104, R104, 0x5410, R12 ;  /* 0x0000541068687816 */ /* 0x000fe2000000000c */
[----:B------:R-:W-:-:S05]  /*2fa0*/  IMAD.MOV.U32 R12, RZ, RZ, R57 ;  /* 0x000000ffff0c7224 */ /* 0x000fca00078e0039 */
[----:B------:R-:W-:Y:S01]  /*2fb0*/  PRMT R82, R11, 0x5410, R12 ;  /* 0x000054100b527816 */ /* 0x000fe2000000000c */
[----:B------:R-:W-:Y:S02]  /*2fc0*/  IMAD.MOV.U32 R11, RZ, RZ, R38 ;  /* 0x000000ffff0b7224 */ /* 0x000fe400078e0026 */
[----:B------:R-:W-:-:S03]  /*2fd0*/  IMAD.MOV.U32 R12, RZ, RZ, R39 ;  /* 0x000000ffff0c7224 */ /* 0x000fc600078e0027 */
[----:B------:R-:W-:Y:S01]  /*2fe0*/  PRMT R104, R11, 0x7610, R104 ;  /* 0x000076100b687816 */ /* 0x000fe20000000068 */
[----:B------:R-:W-:Y:S01]  /*2ff0*/  IMAD.MOV.U32 R11, RZ, RZ, R43 ;  /* 0x000000ffff0b7224 */ /* 0x000fe200078e002b */
[----:B------:R-:W-:Y:S01]  /*3000*/  PRMT R106, R12, 0x7610, R106 ;  /* 0x000076100c6a7816 */ /* 0x000fe2000000006a */
        /* <DEDUP_REMOVED lines=16> */
[----:B------:R-:W-:-:S05]  /*3110*/  IMAD.MOV.U32 R12, RZ, RZ, R59 ;  /* 0x000000ffff0c7224 */ /* 0x000fca00078e003b */
[----:B------:R-:W-:Y:S01]  /*3120*/  PRMT R83, R11, 0x5410, R12 ;  /* 0x000054100b537816 */ /* 0x000fe2000000000c */
[----:B------:R-:W-:Y:S06]  /*3130*/  @!P2 BRA `(.L_x_408) ;  /* 0x000000000004a947 */ /* 0x000fec0003800000 */
[----:B------:R-:W-:Y:S01]  /*3140*/  BPT.TRAP 0x1 ;  /* 0x000000040000795c */ /* 0x000fe20000300000 */
.L_x_408:
[----:B------:R-:W-:Y:S01]  /*3150*/  IMAD R31, R18, 0x8, R2 ;  /* 0x00000008121f7824 */ /* 0x000fe200078e0202 */
[----:B------:R-:W-:Y:S01]  /*3160*/  SHF.L.U32 R80, R137, 0x1f, RZ ;  /* 0x0000001f89507819 */ /* 0x000fe200000006ff */
[----:B------:R-:W-:Y:S03]  /*3170*/  BSSY B1, `(.L_x_409) ;  /* 0x0000003000017945 */ /* 0x000fe60003800000 */
[----:B------:R-:W0:Y:S02]  /*3180*/  SYNCS.PHASECHK.TRANS64.TRYWAIT P4, [R31+URZ+0x2d890], R80 ;  /* 0x02d890501f0075a7 */ /* 0x000e24000808017f */
[----:B0-----:R-:W-:Y:S05]  /*3190*/  @!P4 BRA `(.L_x_410) ;  /* 0x0000015c0088c947 */ /* 0x001fea0003800000 */
.L_x_659:
[----:B------:R-:W-:Y:S05]  /*31a0*/  BSYNC B1 ;  /* 0x0000000000017941 */ /* 0x000fea0003800000 */
.L_x_409:
[----:B------:R-:W-:-:S03]  /*31b0*/  UMOV UR4, 0xffffffff ;  /* 0xffffffff00047882 */ /* 0x000fc60000000000 */
[----:B------:R-:W-:Y:S05]  /*31c0*/  BRA.DIV UR4, `(.L_x_411) ;  /* 0x0000015e04907947 */ /* 0x000fea000b800000 */
[----:B------:R-:W1:Y:S04]  /*31d0*/  SHFL.IDX PT, R61, R61, RZ, 0x1e1f ;  /* 0x001e1fff3d3d7589 */ /* 0x000e6800000e0000 */
[----:B------:R-:W2:Y:S02]  /*31e0*/  SHFL.IDX PT, R60, R60, RZ, 0x1e1f ;  /* 0x001e1fff3c3c7589 */ /* 0x000ea400000e0000 */
.L_x_663:
[----:B------:R-:W-:Y:S05]  /*31f0*/  @P3 BRA `(.L_x_412) ;  /* 0x0000003800003947 */ /* 0x000fea0003800000 */
[----:B------:R-:W-:Y:S01]  /*3200*/  ISETP.NE.AND P3, PT, R28, RZ, PT ;  /* 0x000000ff1c00720c */ /* 0x000fe20003f65270 */
[----:B------:R-:W-:-:S12]  /*3210*/  BSSY B1, `(.L_x_413) ;  /* 0x0000036000017945 */ /* 0x000fd80003800000 */
[----:B------:R-:W-:Y:S05]  /*3220*/  @!P3 BRA `(.L_x_414) ;  /* 0x0000000000d0b947 */ /* 0x000fea0003800000 */
[----:B------:R3:W4:Y:S01]  /*3230*/  LDS.128 R12, [R35+0x15000] ;  /* 0x01500000230c7984 */ /* 0x0007220000000c00 */
[----:B------:R-:W-:Y:S01]  /*3240*/  ISETP.GE.AND P3, PT, R140, R98, PT ;  /* 0x000000628c00720c */ /* 0x000fe20003f66270 */
[----:B------:R-:W-:-:S12]  /*3250*/  BSSY B2, `(.L_x_415) ;  /* 0x000002e000027945 */ /* 0x000fd80003800000 */
[----:B---3--:R-:W-:Y:S05]  /*3260*/  @P3 BRA `(.L_x_416) ;  /* 0x0000000000b03947 */ /* 0x008fea0003800000 */
[--C-:B------:R-:W-:Y:S02]  /*3270*/  SHF.R.U64 R11, R56, 0x10, R57.reuse ;  /* 0x00000010380b7819 */ /* 0x100fe40000001239 */
[----:B------:R-:W-:Y:S02]  /*3280*/  SHF.R.U32.HI R56, RZ, 0x10, R57 ;  /* 0x00000010ff387819 */ /* 0x000fe40000011639 */
[--C-:B------:R-:W-:Y:S02]  /*3290*/  SHF.R.U64 R57, R58, 0x10, R59.reuse ;  /* 0x000000103a397819 */ /* 0x100fe4000000123b */
[----:B------:R-:W-:Y:S02]  /*32a0*/  SHF.R.U32.HI R58, RZ, 0x10, R59 ;  /* 0x00000010ff3a7819 */ /* 0x000fe4000001163b */
[----:B------:R-:W-:Y:S02]  /*32b0*/  PRMT R57, R83, 0x5410, R57 ;  /* 0x0000541053397816 */ /* 0x000fe40000000039 */
[----:B------:R-:W-:-:S02]  /*32c0*/  PRMT R11, R82, 0x5410, R11 ;  /* 0x00005410520b7816 */ /* 0x000fc4000000000b */
[----:B------:R-:W-:Y:S01]  /*32d0*/  PRMT R59, R82, 0x5432, R56 ;  /* 0x00005432523b7816 */ /* 0x000fe20000000038 */
[----:B----4-:R-:W-:Y:S01]  /*32e0*/  IMAD.U32 R82, R13, 0x10000, RZ ;  /* 0x000100000d527824 */ /* 0x010fe200078e00ff */
[----:B------:R-:W-:Y:S02]  /*32f0*/  PRMT R56, R83, 0x5432, R58 ;  /* 0x0000543253387816 */ /* 0x000fe4000000003a */
[----:B------:R-:W-:Y:S02]  /*3300*/  LOP3.LUT R108, R13, 0xffff0000, RZ, 0xc0, !PT ;  /* 0xffff00000d6c7812 */ /* 0x000fe400078ec0ff */
[C---:B------:R-:W-:Y:S01]  /*3310*/  LOP3.LUT R83, R57.reuse, 0xffff0000, RZ, 0xc0, !PT ;  /* 0xffff000039537812 */ /* 0x040fe200078ec0ff */
[----:B------:R-:W-:Y:S01]  /*3320*/  IMAD.U32 R57, R57, 0x10000, RZ ;  /* 0x0001000039397824 */ /* 0x000fe200078e00ff */
[C---:B------:R-:W-:Y:S01]  /*3330*/  LOP3.LUT R13, R11.reuse, 0xffff0000, RZ, 0xc0, !PT ;  /* 0xffff00000b0d7812 */ /* 0x040fe200078ec0ff */
[----:B------:R-:W-:Y:S02]  /*3340*/  IMAD.U32 R11, R11, 0x10000, RZ ;  /* 0x000100000b0b7824 */ /* 0x000fe400078e00ff */
[----:B------:R-:W-:-:S02]  /*3350*/  FMUL.FTZ R103, R108, R83 ;  /* 0x000000536c677220 */ /* 0x000fc40000410000 */
[-C--:B------:R-:W-:Y:S02]  /*3360*/  FMUL.FTZ R108, R108, R13.reuse ;  /* 0x0000000d6c6c7220 */ /* 0x080fe40000410000 */
[C---:B------:R-:W-:Y:S01]  /*3370*/  FFMA.FTZ R58, R82.reuse, R13, -R103 ;  /* 0x0000000d523a7223 */ /* 0x040fe20000010867 */
[C---:B------:R-:W-:Y:S02]  /*3380*/  IMAD.U32 R103, R59.reuse, 0x10000, RZ ;  /* 0x000100003b677824 */ /* 0x040fe400078e00ff */
[----:B------:R-:W-:Y:S01]  /*3390*/  FFMA.FTZ R13, R82, R83, R108 ;  /* 0x00000053520d7223 */ /* 0x000fe2000001006c */
[----:B------:R-:W-:Y:S01]  /*33a0*/  LOP3.LUT R82, R14, 0xffff0000, RZ, 0xc0, !PT ;  /* 0xffff00000e527812 */ /* 0x000fe200078ec0ff */
[----:B------:R-:W-:Y:S01]  /*33b0*/  IMAD.U32 R83, R56, 0x10000, RZ ;  /* 0x0001000038537824 */ /* 0x000fe200078e00ff */
[----:B------:R-:W-:Y:S01]  /*33c0*/  LOP3.LUT R59, R59, 0xffff0000, RZ, 0xc0, !PT ;  /* 0xffff00003b3b7812 */ /* 0x000fe200078ec0ff */
[----:B------:R-:W-:Y:S01]  /*33d0*/  IMAD.U32 R14, R14, 0x10000, RZ ;  /* 0x000100000e0e7824 */ /* 0x000fe200078e00ff */
[----:B------:R-:W-:Y:S01]  /*33e0*/  F2FP.BF16.F32.PACK_AB R13, R13, R58 ;  /* 0x0000003a0d0d723e */ /* 0x000fe200000010ff */
[C---:B------:R-:W-:Y:S01]  /*33f0*/  FMUL.FTZ R105, R82.reuse, R83 ;  /* 0x0000005352697220 */ /* 0x040fe20000410000 */
[----:B------:R-:W-:-:S03]  /*3400*/  FMUL.FTZ R82, R82, R103 ;  /* 0x0000006752527220 */ /* 0x000fc60000410000 */
[C---:B------:R-:W-:Y:S01]  /*3410*/  FFMA.FTZ R105, R14.reuse, R103, -R105 ;  /* 0x000000670e697223 */ /* 0x040fe20000010869 */
[----:B------:R-:W-:Y:S01]  /*3420*/  FFMA.FTZ R82, R14, R83, R82 ;  /* 0x000000530e527223 */ /* 0x000fe20000010052 */
[----:B------:R-:W-:Y:S01]  /*3430*/  LOP3.LUT R83, R56, 0xffff0000, RZ, 0xc0, !PT ;  /* 0xffff000038537812 */ /* 0x000fe200078ec0ff */
[C---:B------:R-:W-:Y:S01]  /*3440*/  IMAD.U32 R56, R15.reuse, 0x10000, RZ ;  /* 0x000100000f387824 */ /* 0x040fe200078e00ff */
[----:B------:R-:W-:-:S05]  /*3450*/  LOP3.LUT R14, R15, 0xffff0000, RZ, 0xc0, !PT ;  /* 0xffff00000f0e7812 */ /* 0x000fca00078ec0ff */
[C---:B------:R-:W-:Y:S01]  /*3460*/  FMUL.FTZ R15, R14.reuse, R83 ;  /* 0x000000530e0f7220 */ /* 0x040fe20000410000 */
[----:B------:R-:W-:-:S03]  /*3470*/  FMUL.FTZ R14, R14, R59 ;  /* 0x0000003b0e0e7220 */ /* 0x000fc60000410000 */
[C---:B------:R-:W-:Y:S01]  /*3480*/  FFMA.FTZ R15, R56.reuse, R59, -R15 ;  /* 0x0000003b380f7223 */ /* 0x040fe2000001080f */
[----:B------:R-:W-:Y:S01]  /*3490*/  FFMA.FTZ R14, R56, R83, R14 ;  /* 0x00000053380e7223 */ /* 0x000fe2000001000e */
[C---:B------:R-:W-:Y:S01]  /*34a0*/  LOP3.LUT R56, R12.reuse, 0xffff0000, RZ, 0xc0, !PT ;  /* 0xffff00000c387812 */ /* 0x040fe200078ec0ff */
[----:B------:R-:W-:-:S03]  /*34b0*/  IMAD.U32 R12, R12, 0x10000, RZ ;  /* 0x000100000c0c7824 */ /* 0x000fc600078e00ff */
[----:B------:R-:W-:Y:S01]  /*34c0*/  F2FP.BF16.F32.PACK_AB R15, R14, R15 ;  /* 0x0000000f0e0f723e */ /* 0x000fe200000010ff */
[C---:B------:R-:W-:Y:S01]  /*34d0*/  FMUL.FTZ R59, R56.reuse, R57 ;  /* 0x00000039383b7220 */ /* 0x040fe20000410000 */
[----:B------:R-:W-:Y:S01]  /*34e0*/  FMUL.FTZ R56, R56, R11 ;  /* 0x0000000b38387220 */ /* 0x000fe20000410000 */
[----:B------:R-:W-:Y:S02]  /*34f0*/  F2FP.BF16.F32.PACK_AB R14, R82, R105 ;  /* 0x00000069520e723e */ /* 0x000fe400000010ff */
[C---:B------:R-:W-:Y:S01]  /*3500*/  FFMA.FTZ R59, R12.reuse, R11, -R59 ;  /* 0x0000000b0c3b7223 */ /* 0x040fe2000001083b */
[----:B------:R-:W-:-:S05]  /*3510*/  FFMA.FTZ R56, R12, R57, R56 ;  /* 0x000000390c387223 */ /* 0x000fca0000010038 */
[----:B------:R-:W-:-:S07]  /*3520*/  F2FP.BF16.F32.PACK_AB R12, R56, R59 ;  /* 0x0000003b380c723e */ /* 0x000fce00000010ff */
.L_x_416:
[----:B------:R-:W-:Y:S05]  /*3530*/  BSYNC B2 ;  /* 0x0000000000027941 */ /* 0x000fea0003800000 */
.L_x_415:
[----:B--2---:R-:W-:-:S04]  /*3540*/  LEA R56, P3, R16, R60, 0x1 ;  /* 0x0000003c10387211 */ /* 0x004fc800078608ff */
[----:B-1----:R-:W-:-:S05]  /*3550*/  LEA.HI.X R57, R16, R61, R17, 0x1, P3 ;  /* 0x0000003d10397211 */ /* 0x002fca00018f0c11 */
[----:B----4-:R3:W-:Y:S04]  /*3560*/  ST.E.128 desc[UR42][R56.64], R12 ;  /* 0x0000000c38007985 */ /* 0x0107e8000c101d2a */
.L_x_414:
[----:B------:R-:W-:Y:S05]  /*3570*/  BSYNC B1 ;  /* 0x0000000000017941 */ /* 0x000fea0003800000 */
.L_x_413:
[----:B------:R-:W-:Y:S01]  /*3580*/  ISETP.NE.AND P3, PT, R29, RZ, PT ;  /* 0x000000ff1d00720c */ /* 0x000fe20003f65270 */
[----:B------:R-:W-:-:S12]  /*3590*/  BSSY B1, `(.L_x_417) ;  /* 0x0000039000017945 */ /* 0x000fd80003800000 */
[----:B------:R-:W-:Y:S05]  /*35a0*/  @!P3 BRA `(.L_x_418) ;  /* 0x0000000000dcb947 */ /* 0x000fea0003800000 */
[----:B------:R-:W4:Y:S01]  /*35b0*/  LDL R11, [R1+0x20] ;  /* 0x00002000010b7983 */ /* 0x000f220000100800 */
[----:B------:R-:W-:Y:S03]  /*35c0*/  BSSY B2, `(.L_x_419) ;  /* 0x0000030000027945 */ /* 0x000fe60003800000 */
[----:B---3--:R3:W0:Y:S01]  /*35d0*/  LDS.128 R12, [R32+0x15000] ;  /* 0x01500000200c7984 */ /* 0x0086220000000c00 */
[----:B----4-:R-:W-:-:S13]  /*35e0*/  ISETP.GE.AND P3, PT, R11, R98, PT ;  /* 0x000000620b00720c */ /* 0x010fda0003f66270 */
[----:B0--3--:R-:W-:Y:S05]  /*35f0*/  @P3 BRA `(.L_x_420) ;  /* 0x0000000000b03947 */ /* 0x009fea0003800000 */
[--C-:B------:R-:W-:Y:S01]  /*3600*/  SHF.R.U64 R11, R52, 0x10, R53.reuse ;  /* 0x00000010340b7819 */ /* 0x100fe20000001235 */
[C---:B------:R-:W-:Y:S01]  /*3610*/  IMAD.U32 R56, R13.reuse, 0x10000, RZ ;  /* 0x000100000d387824 */ /* 0x040fe200078e00ff */
[----:B------:R-:W-:Y:S02]  /*3620*/  SHF.R.U32.HI R52, RZ, 0x10, R53 ;  /* 0x00000010ff347819 */ /* 0x000fe40000011635 */
[----:B------:R-:W-:Y:S02]  /*3630*/  SHF.R.U64 R53, R54, 0x10, R55 ;  /* 0x0000001036357819 */ /* 0x000fe40000001237 */
[----:B------:R-:W-:Y:S02]  /*3640*/  PRMT R11, R116, 0x5410, R11 ;  /* 0x00005410740b7816 */ /* 0x000fe4000000000b */
[----:B------:R-:W-:Y:S02]  /*3650*/  PRMT R53, R118, 0x5410, R53 ;  /* 0x0000541076357816 */ /* 0x000fe40000000035 */
[----:B------:R-:W-:-:S02]  /*3660*/  LOP3.LUT R58, R13, 0xffff0000, RZ, 0xc0, !PT ;  /* 0xffff00000d3a7812 */ /* 0x000fc400078ec0ff */
[C---:B------:R-:W-:Y:S01]  /*3670*/  LOP3.LUT R57, R53.reuse, 0xffff0000, RZ, 0xc0, !PT ;  /* 0xffff000035397812 */ /* 0x040fe200078ec0ff */
[----:B------:R-:W-:Y:S01]  /*3680*/  IMAD.U32 R53, R53, 0x10000, RZ ;  /* 0x0001000035357824 */ /* 0x000fe200078e00ff */
[C---:B------:R-:W-:Y:S01]  /*3690*/  LOP3.LUT R13, R11.reuse, 0xffff0000, RZ, 0xc0, !PT ;  /* 0xffff00000b0d7812 */ /* 0x040fe200078ec0ff */
[----:B------:R-:W-:Y:S01]  /*36a0*/  IMAD.U32 R11, R11, 0x10000, RZ ;  /* 0x000100000b0b7824 */ /* 0x000fe200078e00ff */
[----:B------:R-:W-:Y:S01]  /*36b0*/  SHF.R.U32.HI R54, RZ, 0x10, R55 ;  /* 0x00000010ff367819 */ /* 0x000fe20000011637 */
[----:B------:R-:W-:Y:S01]  /*36c0*/  FMUL.FTZ R59, R58, R57 ;  /* 0x000000393a3b7220 */ /* 0x000fe20000410000 */
[----:B------:R-:W-:Y:S01]  /*36d0*/  PRMT R55, R104, 0x5432, R52 ;  /* 0x0000543268377816 */ /* 0x000fe20000000034 */
[-C--:B------:R-:W-:Y:S01]  /*36e0*/  FMUL.FTZ R58, R58, R13.reuse ;  /* 0x0000000d3a3a7220 */ /* 0x080fe20000410000 */
[----:B------:R-:W-:Y:S01]  /*36f0*/  PRMT R52, R107, 0x5432, R54 ;  /* 0x000054326b347816 */ /* 0x000fe20000000036 */
[C---:B------:R-:W-:Y:S02]  /*3700*/  FFMA.FTZ R54, R56.reuse, R13, -R59 ;  /* 0x0000000d38367223 */ /* 0x040fe4000001083b */
[----:B------:R-:W-:Y:S01]  /*3710*/  FFMA.FTZ R13, R56, R57, R58 ;  /* 0x00000039380d7223 */ /* 0x000fe2000001003a */
[----:B------:R-:W-:Y:S01]  /*3720*/  LOP3.LUT R56, R14, 0xffff0000, RZ, 0xc0, !PT ;  /* 0xffff00000e387812 */ /* 0x000fe200078ec0ff */
[----:B------:R-:W-:-:S02]  /*3730*/  IMAD.U32 R57, R52, 0x10000, RZ ;  /* 0x0001000034397824 */ /* 0x000fc400078e00ff */
[C---:B------:R-:W-:Y:S01]  /*3740*/  IMAD.U32 R59, R55.reuse, 0x10000, RZ ;  /* 0x00010000373b7824 */ /* 0x040fe200078e00ff */
[----:B------:R-:W-:Y:S01]  /*3750*/  LOP3.LUT R55, R55, 0xffff0000, RZ, 0xc0, !PT ;  /* 0xffff000037377812 */ /* 0x000fe200078ec0ff */
[----:B------:R-:W-:Y:S01]  /*3760*/  FMUL.FTZ R83, R56, R57 ;  /* 0x0000003938537220 */ /* 0x000fe20000410000 */
[----:B------:R-:W-:Y:S02]  /*3770*/  IMAD.U32 R14, R14, 0x10000, RZ ;  /* 0x000100000e0e7824 */ /* 0x000fe400078e00ff */
[-C--:B------:R-:W-:Y:S01]  /*3780*/  FMUL.FTZ R56, R56, R59.reuse ;  /* 0x0000003b38387220 */ /* 0x080fe20000410000 */
[----:B------:R-:W-:Y:S01]  /*3790*/  F2FP.BF16.F32.PACK_AB R13, R13, R54 ;  /* 0x000000360d0d723e */ /* 0x000fe200000010ff */
[C---:B------:R-:W-:Y:S02]  /*37a0*/  FFMA.FTZ R83, R14.reuse, R59, -R83 ;  /* 0x0000003b0e537223 */ /* 0x040fe40000010853 */
        /* <DEDUP_REMOVED lines=17> */
.L_x_420:
[----:B------:R-:W-:Y:S05]  /*38c0*/  BSYNC B2 ;  /* 0x0000000000027941 */ /* 0x000fea0003800000 */
.L_x_419:
[----:B------:R-:W-:Y:S02]  /*38d0*/  IMAD.SHL.U32 R11, R148, 0x8, RZ ;  /* 0x00000008940b7824 */ /* 0x000fe400078e00ff */
[----:B--2---:R-:W-:Y:S02]  /*38e0*/  IMAD.MOV.U32 R52, RZ, RZ, R60 ;  /* 0x000000ffff347224 */ /* 0x004fe400078e003c */
[----:B-1----:R-:W-:Y:S02]  /*38f0*/  IMAD.MOV.U32 R53, RZ, RZ, R61 ;  /* 0x000000ffff357224 */ /* 0x002fe400078e003d */
[----:B------:R-:W-:-:S05]  /*3900*/  IMAD.WIDE R52, R11, 0x2, R52 ;  /* 0x000000020b347825 */ /* 0x000fca00078e0234 */
[----:B------:R4:W-:Y:S02]  /*3910*/  ST.E.128 desc[UR42][R52.64], R12 ;  /* 0x0000000c34007985 */ /* 0x0009e4000c101d2a */
.L_x_418:
[----:B------:R-:W-:Y:S05]  /*3920*/  BSYNC B1 ;  /* 0x0000000000017941 */ /* 0x000fea0003800000 */
.L_x_417:
[----:B------:R-:W-:Y:S01]  /*3930*/  ISETP.NE.AND P3, PT, R30, RZ, PT ;  /* 0x000000ff1e00720c */ /* 0x000fe20003f65270 */
[----:B------:R-:W-:-:S12]  /*3940*/  BSSY B1, `(.L_x_421) ;  /* 0x0000039000017945 */ /* 0x000fd80003800000 */
[----:B------:R-:W-:Y:S05]  /*3950*/  @!P3 BRA `(.L_x_422) ;  /* 0x0000000000dcb947 */ /* 0x000fea0003800000 */
[----:B------:R-:W5:Y:S01]  /*3960*/  LDL R11, [R1+0x18] ;  /* 0x00001800010b7983 */ /* 0x000f620000100800 */
[----:B------:R-:W-:Y:S03]  /*3970*/  BSSY B2, `(.L_x_423) ;  /* 0x0000030000027945 */ /* 0x000fe60003800000 */
[----:B---34-:R3:W4:Y:S01]  /*3980*/  LDS.128 R12, [R35+0x17000] ;  /* 0x01700000230c7984 */ /* 0x0187220000000c00 */
[----:B-----5:R-:W-:-:S13]  /*3990*/  ISETP.GE.AND P3, PT, R11, R98, PT ;  /* 0x000000620b00720c */ /* 0x020fda0003f66270 */
[----:B---34-:R-:W-:Y:S05]  /*39a0*/  @P3 BRA `(.L_x_424) ;  /* 0x0000000000b03947 */ /* 0x018fea0003800000 */
[----:B------:R-:W-:Y:S02]  /*39b0*/  SHF.R.U64 R50, R50, 0x10, R51 ;  /* 0x0000001032327819 */ /* 0x000fe40000001233 */
[----:B------:R-:W-:Y:S01]  /*39c0*/  SHF.R.U64 R11, R48, 0x10, R49 ;  /* 0x00000010300b7819 */ /* 0x000fe20000001231 */
[C---:B------:R-:W-:Y:S01]  /*39d0*/  IMAD.U32 R48, R13.reuse, 0x10000, RZ ;  /* 0x000100000d307824 */ /* 0x040fe200078e00ff */
[----:B------:R-:W-:Y:S02]  /*39e0*/  PRMT R50, R106, 0x5432, R50 ;  /* 0x000054326a327816 */ /* 0x000fe40000000032 */
[----:B------:R-:W-:Y:S02]  /*39f0*/  PRMT R11, R62, 0x5432, R11 ;  /* 0x000054323e0b7816 */ /* 0x000fe4000000000b */
[----:B------:R-:W-:Y:S02]  /*3a00*/  LOP3.LUT R54, R13, 0xffff0000, RZ, 0xc0, !PT ;  /* 0xffff00000d367812 */ /* 0x000fe400078ec0ff */
[C---:B------:R-:W-:Y:S01]  /*3a10*/  LOP3.LUT R53, R50.reuse, 0xffff0000, RZ, 0xc0, !PT ;  /* 0xffff000032357812 */ /* 0x040fe200078ec0ff */
[----:B------:R-:W-:Y:S01]  /*3a20*/  IMAD.U32 R50, R50, 0x10000, RZ ;  /* 0x0001000032327824 */ /* 0x000fe200078e00ff */
[----:B------:R-:W-:-:S02]  /*3a30*/  SHF.R.U32.HI R52, RZ, 0x10, R49 ;  /* 0x00000010ff347819 */ /* 0x000fc40000011631 */
[C---:B------:R-:W-:Y:S01]  /*3a40*/  LOP3.LUT R49, R11.reuse, 0xffff0000, RZ, 0xc0, !PT ;  /* 0xffff00000b317812 */ /* 0x040fe200078ec0ff */
[C---:B------:R-:W-:Y:S01]  /*3a50*/  FMUL.FTZ R13, R54.reuse, R53 ;  /* 0x00000035360d7220 */ /* 0x040fe20000410000 */
[----:B------:R-:W-:Y:S01]  /*3a60*/  SHF.R.U32.HI R51, RZ, 0x10, R51 ;  /* 0x00000010ff337819 */ /* 0x000fe20000011633 */
[----:B------:R-:W-:Y:S02]  /*3a70*/  IMAD.U32 R11, R11, 0x10000, RZ ;  /* 0x000100000b0b7824 */ /* 0x000fe400078e00ff */
[-C--:B------:R-:W-:Y:S01]  /*3a80*/  FMUL.FTZ R54, R54, R49.reuse ;  /* 0x0000003136367220 */ /* 0x080fe20000410000 */
[C---:B------:R-:W-:Y:S01]  /*3a90*/  FFMA.FTZ R49, R48.reuse, R49, -R13 ;  /* 0x0000003130317223 */ /* 0x040fe2000001080d */
[----:B------:R-:W-:Y:S02]  /*3aa0*/  PRMT R51, R117, 0x5410, R51 ;  /* 0x0000541075337816 */ /* 0x000fe40000000033 */
[----:B------:R-:W-:Y:S01]  /*3ab0*/  PRMT R13, R63, 0x5432, R52 ;  /* 0x000054323f0d7816 */ /* 0x000fe20000000034 */
[----:B------:R-:W-:Y:S01]  /*3ac0*/  FFMA.FTZ R48, R48, R53, R54 ;  /* 0x0000003530307223 */ /* 0x000fe20000010036 */
[----:B------:R-:W-:Y:S01]  /*3ad0*/  LOP3.LUT R52, R14, 0xffff0000, RZ, 0xc0, !PT ;  /* 0xffff00000e347812 */ /* 0x000fe200078ec0ff */
[C---:B------:R-:W-:Y:S01]  /*3ae0*/  IMAD.U32 R53, R51.reuse, 0x10000, RZ ;  /* 0x0001000033357824 */ /* 0x040fe200078e00ff */
[----:B------:R-:W-:Y:S01]  /*3af0*/  LOP3.LUT R51, R51, 0xffff0000, RZ, 0xc0, !PT ;  /* 0xffff000033337812 */ /* 0x000fe200078ec0ff */
[C---:B------:R-:W-:Y:S01]  /*3b00*/  IMAD.U32 R55, R13.reuse, 0x10000, RZ ;  /* 0x000100000d377824 */ /* 0x040fe200078e00ff */
[----:B------:R-:W-:Y:S01]  /*3b10*/  LOP3.LUT R13, R13, 0xffff0000, RZ, 0xc0, !PT ;  /* 0xffff00000d0d7812 */ /* 0x000fe200078ec0ff */
[----:B------:R-:W-:Y:S01]  /*3b20*/  FMUL.FTZ R57, R52, R53 ;  /* 0x0000003534397220 */ /* 0x000fe20000410000 */
[----:B------:R-:W-:-:S02]  /*3b30*/  IMAD.U32 R14, R14, 0x10000, RZ ;  /* 0x000100000e0e7824 */ /* 0x000fc400078e00ff */
[-C--:B------:R-:W-:Y:S01]  /*3b40*/  FMUL.FTZ R52, R52, R55.reuse ;  /* 0x0000003734347220 */ /* 0x080fe20000410000 */
[C---:B------:R-:W-:Y:S02]  /*3b50*/  IMAD.U32 R54, R15.reuse, 0x10000, RZ ;  /* 0x000100000f367824 */ /* 0x040fe400078e00ff */
[C---:B------:R-:W-:Y:S01]  /*3b60*/  FFMA.FTZ R57, R14.reuse, R55, -R57 ;  /* 0x000000370e397223 */ /* 0x040fe20000010839 */
[----:B------:R-:W-:Y:S01]  /*3b70*/  FFMA.FTZ R52, R14, R53, R52 ;  /* 0x000000350e347223 */ /* 0x000fe20000010034 */
[----:B------:R-:W-:-:S05]  /*3b80*/  LOP3.LUT R14, R15, 0xffff0000, RZ, 0xc0, !PT ;  /* 0xffff00000f0e7812 */ /* 0x000fca00078ec0ff */
[C---:B------:R-:W-:Y:S01]  /*3b90*/  FMUL.FTZ R15, R14.reuse, R51 ;  /* 0x000000330e0f7220 */ /* 0x040fe20000410000 */
[----:B------:R-:W-:-:S03]  /*3ba0*/  FMUL.FTZ R14, R14, R13 ;  /* 0x0000000d0e0e7220 */ /* 0x000fc60000410000 */
[----:B------:R-:W-:Y:S01]  /*3bb0*/  FFMA.FTZ R15, R54, R13, -R15 ;  /* 0x0000000d360f7223 */ /* 0x000fe2000001080f */
[----:B------:R-:W-:Y:S01]  /*3bc0*/  LOP3.LUT R13, R12, 0xffff0000, RZ, 0xc0, !PT ;  /* 0xffff00000c0d7812 */ /* 0x000fe200078ec0ff */
[----:B------:R-:W-:Y:S01]  /*3bd0*/  FFMA.FTZ R14, R54, R51, R14 ;  /* 0x00000033360e7223 */ /* 0x000fe2000001000e */
[----:B------:R-:W-:-:S03]  /*3be0*/  IMAD.U32 R12, R12, 0x10000, RZ ;  /* 0x000100000c0c7824 */ /* 0x000fc600078e00ff */
[CC--:B------:R-:W-:Y:S01]  /*3bf0*/  FMUL.FTZ R51, R13.reuse, R50.reuse ;  /* 0x000000320d337220 */ /* 0x0c0fe20000410000 */
[----:B------:R-:W-:Y:S01]  /*3c00*/  FMUL.FTZ R13, R13, R11 ;  /* 0x0000000b0d0d7220 */ /* 0x000fe20000410000 */
[----:B------:R-:W-:Y:S02]  /*3c10*/  F2FP.BF16.F32.PACK_AB R15, R14, R15 ;  /* 0x0000000f0e0f723e */ /* 0x000fe400000010ff */
[C---:B------:R-:W-:Y:S01]  /*3c20*/  FFMA.FTZ R11, R12.reuse, R11, -R51 ;  /* 0x0000000b0c0b7223 */ /* 0x040fe20000010833 */
[----:B------:R-:W-:Y:S01]  /*3c30*/  FFMA.FTZ R12, R12, R50, R13 ;  /* 0x000000320c0c7223 */ /* 0x000fe2000001000d */
[----:B------:R-:W-:Y:S02]  /*3c40*/  F2FP.BF16.F32.PACK_AB R13, R48, R49 ;  /* 0x00000031300d723e */ /* 0x000fe400000010ff */
[----:B------:R-:W-:Y:S02]  /*3c50*/  F2FP.BF16.F32.PACK_AB R14, R52, R57 ;  /* 0x00000039340e723e */ /* 0x000fe400000010ff */
[----:B------:R-:W-:-:S07]  /*3c60*/  F2FP.BF16.F32.PACK_AB R12, R12, R11 ;  /* 0x0000000b0c0c723e */ /* 0x000fce00000010ff */
.L_x_424:
[----:B------:R-:W-:Y:S05]  /*3c70*/  BSYNC B2 ;  /* 0x0000000000027941 */ /* 0x000fea0003800000 */
.L_x_423:
[----:B------:R-:W-:Y:S02]  /*3c80*/  IMAD.SHL.U32 R11, R149, 0x8, RZ ;  /* 0x00000008950b7824 */ /* 0x000fe400078e00ff */
[----:B--2---:R-:W-:Y:S02]  /*3c90*/  IMAD.MOV.U32 R48, RZ, RZ, R60 ;  /* 0x000000ffff307224 */ /* 0x004fe400078e003c */
[----:B-1----:R-:W-:Y:S02]  /*3ca0*/  IMAD.MOV.U32 R49, RZ, RZ, R61 ;  /* 0x000000ffff317224 */ /* 0x002fe400078e003d */
[----:B------:R-:W-:-:S05]  /*3cb0*/  IMAD.WIDE R48, R11, 0x2, R48 ;  /* 0x000000020b307825 */ /* 0x000fca00078e0230 */
[----:B------:R1:W-:Y:S02]  /*3cc0*/  ST.E.128 desc[UR42][R48.64], R12 ;  /* 0x0000000c30007985 */ /* 0x0003e4000c101d2a */
.L_x_422:
[----:B------:R-:W-:Y:S05]  /*3cd0*/  BSYNC B1 ;  /* 0x0000000000017941 */ /* 0x000fea0003800000 */
.L_x_421:
[----:B------:R-:W-:Y:S01]  /*3ce0*/  LOP3.LUT P3, RZ, R21, 0x8, RZ, 0xc0, !PT ;  /* 0x0000000815ff7812 */ /* 0x000fe2000786c0ff */
[----:B------:R-:W-:-:S12]  /*3cf0*/  BSSY B1, `(.L_x_425) ;  /* 0x0000038000017945 */ /* 0x000fd80003800000 */
[----:B------:R-:W-:Y:S05]  /*3d00*/  @!P3 BRA `(.L_x_426) ;  /* 0x0000000000d8b947 */ /* 0x000fea0003800000 */
[----:B------:R-:W5:Y:S01]  /*3d10*/  LDL R11, [R1+0x1c] ;  /* 0x00001c00010b7983 */ /* 0x000f620000100800 */
[C---:B-12---:R-:W-:Y:S01]  /*3d20*/  LEA R48, P3, R22.reuse, R60, 0x1 ;  /* 0x0000003c16307211 */ /* 0x046fe200078608ff */
[----:B------:R-:W-:Y:S02]  /*3d30*/  BSSY B2, `(.L_x_427) ;  /* 0x0000032000027945 */ /* 0x000fe40003800000 */
[----:B---34-:R1:W2:Y:S01]  /*3d40*/  LDS.128 R12, [R32+0x17000] ;  /* 0x01700000200c7984 */ /* 0x0182a20000000c00 */
[----:B------:R-:W-:Y:S02]  /*3d50*/  LEA.HI.X R49, R22, R61, R153, 0x1, P3 ;  /* 0x0000003d16317211 */ /* 0x000fe400018f0c99 */
[----:B-----5:R-:W-:-:S13]  /*3d60*/  ISETP.GE.AND P3, PT, R11, R98, PT ;  /* 0x000000620b00720c */ /* 0x020fda0003f66270 */
[----:B-12---:R-:W-:Y:S05]  /*3d70*/  @P3 BRA `(.L_x_428) ;  /* 0x0000000000b43947 */ /* 0x006fea0003800000 */
[----:B------:R-:W-:Y:S02]  /*3d80*/  SHF.R.U64 R11, R46, 0x10, R47 ;  /* 0x000000102e0b7819 */ /* 0x000fe4000000122f */
[----:B------:R-:W-:Y:S02]  /*3d90*/  SHF.R.U64 R51, R44, 0x10, R45 ;  /* 0x000000102c337819 */ /* 0x000fe4000000122d */
[----:B------:R-:W-:Y:S02]  /*3da0*/  PRMT R114, R114, 0x5410, R11 ;  /* 0x0000541072727816 */ /* 0x000fe4000000000b */
[----:B------:R-:W-:Y:S02]  /*3db0*/  PRMT R112, R112, 0x5410, R51 ;  /* 0x0000541070707816 */ /* 0x000fe40000000033 */
[----:B------:R-:W-:Y:S02]  /*3dc0*/  SHF.R.U32.HI R44, RZ, 0x10, R47 ;  /* 0x00000010ff2c7819 */ /* 0x000fe4000001162f */
[----:B------:R-:W-:-:S02]  /*3dd0*/  SHF.R.U32.HI R50, RZ, 0x10, R45 ;  /* 0x00000010ff327819 */ /* 0x000fc4000001162d */
[----:B------:R-:W-:Y:S02]  /*3de0*/  LOP3.LUT R11, R13, 0xffff0000, RZ, 0xc0, !PT ;  /* 0xffff00000d0b7812 */ /* 0x000fe400078ec0ff */
[C---:B------:R-:W-:Y:S01]  /*3df0*/  LOP3.LUT R46, R114.reuse, 0xffff0000, RZ, 0xc0, !PT ;  /* 0xffff0000722e7812 */ /* 0x040fe200078ec0ff */
[----:B------:R-:W-:Y:S01]  /*3e00*/  IMAD.U32 R114, R114, 0x10000, RZ ;  /* 0x0001000072727824 */ /* 0x000fe200078e00ff */
[C---:B------:R-:W-:Y:S01]  /*3e10*/  LOP3.LUT R45, R112.reuse, 0xffff0000, RZ, 0xc0, !PT ;  /* 0xffff0000702d7812 */ /* 0x040fe200078ec0ff */
[----:B------:R-:W-:Y:S01]  /*3e20*/  IMAD.U32 R112, R112, 0x10000, RZ ;  /* 0x0001000070707824 */ /* 0x000fe200078e00ff */
[----:B------:R-:W-:Y:S01]  /*3e30*/  PRMT R115, R115, 0x5410, R44 ;  /* 0x0000541073737816 */ /* 0x000fe2000000002c */
[----:B------:R-:W-:Y:S02]  /*3e40*/  IMAD.U32 R44, R13, 0x10000, RZ ;  /* 0x000100000d2c7824 */ /* 0x000fe400078e00ff */
[C---:B------:R-:W-:Y:S01]  /*3e50*/  FMUL.FTZ R13, R11.reuse, R46 ;  /* 0x0000002e0b0d7220 */ /* 0x040fe20000410000 */
[----:B------:R-:W-:Y:S01]  /*3e60*/  FMUL.FTZ R47, R11, R45 ;  /* 0x0000002d0b2f7220 */ /* 0x000fe20000410000 */
[----:B------:R-:W-:-:S02]  /*3e70*/  PRMT R113, R113, 0x5410, R50 ;  /* 0x0000541071717816 */ /* 0x000fc40000000032 */
[C---:B------:R-:W-:Y:S01]  /*3e80*/  FFMA.FTZ R11, R44.reuse, R45, -R13 ;  /* 0x0000002d2c0b7223 */ /* 0x040fe2000001080d */
[----:B------:R-:W-:Y:S01]  /*3e90*/  FFMA.FTZ R44, R44, R46, R47 ;  /* 0x0000002e2c2c7223 */ /* 0x000fe2000001002f */
[C---:B------:R-:W-:Y:S01]  /*3ea0*/  LOP3.LUT R13, R14.reuse, 0xffff0000, RZ, 0xc0, !PT ;  /* 0xffff00000e0d7812 */ /* 0x040fe200078ec0ff */
[C---:B------:R-:W-:Y:S01]  /*3eb0*/  IMAD.U32 R46, R115.reuse, 0x10000, RZ ;  /* 0x00010000732e7824 */ /* 0x040fe200078e00ff */
[----:B------:R-:W-:Y:S01]  /*3ec0*/  LOP3.LUT R115, R115, 0xffff0000, RZ, 0xc0, !PT ;  /* 0xffff000073737812 */ /* 0x000fe200078ec0ff */
[C---:B------:R-:W-:Y:S01]  /*3ed0*/  IMAD.U32 R45, R113.reuse, 0x10000, RZ ;  /* 0x00010000712d7824 */ /* 0x040fe200078e00ff */
[----:B------:R-:W-:Y:S01]  /*3ee0*/  LOP3.LUT R113, R113, 0xffff0000, RZ, 0xc0, !PT ;  /* 0xffff000071717812 */ /* 0x000fe200078ec0ff */
[----:B------:R-:W-:Y:S02]  /*3ef0*/  IMAD.U32 R14, R14, 0x10000, RZ ;  /* 0x000100000e0e7824 */ /* 0x000fe400078e00ff */
[C---:B------:R-:W-:Y:S01]  /*3f00*/  FMUL.FTZ R47, R13.reuse, R46 ;  /* 0x0000002e0d2f7220 */ /* 0x040fe20000410000 */
[----:B------:R-:W-:Y:S01]  /*3f10*/  FMUL.FTZ R51, R13, R45 ;  /* 0x0000002d0d337220 */ /* 0x000fe20000410000 */
[----:B------:R-:W-:-:S02]  /*3f20*/  F2FP.BF16.F32.PACK_AB R11, R44, R11 ;  /* 0x0000000b2c0b723e */ /* 0x000fc400000010ff */
[----:B------:R-:W-:Y:S01]  /*3f30*/  FFMA.FTZ R13, R14, R45, -R47 ;  /* 0x0000002d0e0d7223 */ /* 0x000fe2000001082f */
[----:B------:R-:W-:Y:S01]  /*3f40*/  LOP3.LUT R47, R12, 0xffff0000, RZ, 0xc0, !PT ;  /* 0xffff00000c2f7812 */ /* 0x000fe200078ec0ff */
[----:B------:R-:W-:Y:S01]  /*3f50*/  FFMA.FTZ R14, R14, R46, R51 ;  /* 0x0000002e0e0e7223 */ /* 0x000fe20000010033 */
[C---:B------:R-:W-:Y:S01]  /*3f60*/  LOP3.LUT R45, R15.reuse, 0xffff0000, RZ, 0xc0, !PT ;  /* 0xffff00000f2d7812 */ /* 0x040fe200078ec0ff */
[----:B------:R-:W-:Y:S02]  /*3f70*/  IMAD.U32 R46, R15, 0x10000, RZ ;  /* 0x000100000f2e7824 */ /* 0x000fe400078e00ff */
[----:B------:R-:W-:Y:S02]  /*3f80*/  IMAD.U32 R15, R12, 0x10000, RZ ;  /* 0x000100000c0f7824 */ /* 0x000fe400078e00ff */
[----:B------:R-:W-:Y:S01]  /*3f90*/  FMUL.FTZ R12, R47, R114 ;  /* 0x000000722f0c7220 */ /* 0x000fe20000410000 */
[C---:B------:R-:W-:Y:S01]  /*3fa0*/  FMUL.FTZ R51, R45.reuse, R115 ;  /* 0x000000732d337220 */ /* 0x040fe20000410000 */
[-C--:B------:R-:W-:Y:S01]  /*3fb0*/  FMUL.FTZ R50, R45, R113.reuse ;  /* 0x000000712d327220 */ /* 0x080fe20000410000 */
[-C--:B------:R-:W-:Y:S01]  /*3fc0*/  FMUL.FTZ R47, R47, R112.reuse ;  /* 0x000000702f2f7220 */ /* 0x080fe20000410000 */
[C---:B------:R-:W-:Y:S01]  /*3fd0*/  FFMA.FTZ R12, R15.reuse, R112, -R12 ;  /* 0x000000700f0c7223 */ /* 0x040fe2000001080c */
[C---:B------:R-:W-:Y:S01]  /*3fe0*/  FFMA.FTZ R51, R46.reuse, R113, -R51 ;  /* 0x000000712e337223 */ /* 0x040fe20000010833 */
[----:B------:R-:W-:Y:S01]  /*3ff0*/  FFMA.FTZ R50, R46, R115, R50 ;  /* 0x000000732e327223 */ /* 0x000fe20000010032 */
[----:B------:R-:W-:Y:S01]  /*4000*/  FFMA.FTZ R47, R15, R114, R47 ;  /* 0x000000720f2f7223 */ /* 0x000fe2000001002f */
[----:B------:R-:W-:Y:S01]  /*4010*/  F2FP.BF16.F32.PACK_AB R14, R14, R13 ;  /* 0x0000000d0e0e723e */ /* 0x000fe200000010ff */
[----:B------:R-:W-:-:S02]  /*4020*/  IMAD.MOV.U32 R13, RZ, RZ, R11 ;  /* 0x000000ffff0d7224 */ /* 0x000fc400078e000b */
[----:B------:R-:W-:Y:S02]  /*4030*/  F2FP.BF16.F32.PACK_AB R15, R50, R51 ;  /* 0x00000033320f723e */ /* 0x000fe400000010ff */
[----:B------:R-:W-:-:S07]  /*4040*/  F2FP.BF16.F32.PACK_AB R12, R47, R12 ;  /* 0x0000000c2f0c723e */ /* 0x000fce00000010ff */
.L_x_428:
[----:B------:R-:W-:Y:S05]  /*4050*/  BSYNC B2 ;  /* 0x0000000000027941 */ /* 0x000fea0003800000 */
.L_x_427:
[----:B------:R1:W-:Y:S02]  /*4060*/  ST.E.128 desc[UR42][R48.64], R12 ;  /* 0x0000000c30007985 */ /* 0x0003e4000c101d2a */
.L_x_426:
[----:B------:R-:W-:Y:S05]  /*4070*/  BSYNC B1 ;  /* 0x0000000000017941 */ /* 0x000fea0003800000 */
.L_x_425:
[----:B------:R-:W-:Y:S01]  /*4080*/  LOP3.LUT P3, RZ, R21, 0x10, RZ, 0xc0, !PT ;  /* 0x0000001015ff7812 */ /* 0x000fe2000786c0ff */
[----:B------:R-:W-:-:S12]  /*4090*/  BSSY B1, `(.L_x_429) ;  /* 0x0000037000017945 */ /* 0x000fd80003800000 */
[----:B------:R-:W-:Y:S05]  /*40a0*/  @!P3 BRA `(.L_x_430) ;  /* 0x0000000000d4b947 */ /* 0x000fea0003800000 */
[----:B------:R-:W5:Y:S01]  /*40b0*/  LDL R11, [R1+0x24] ;  /* 0x00002400010b7983 */ /* 0x000f620000100800 */
[C---:B--2---:R-:W-:Y:S01]  /*40c0*/  LEA R44, P3, R19.reuse, R60, 0x1 ;  /* 0x0000003c132c7211 */ /* 0x044fe200078608ff */
[----:B------:R-:W-:Y:S02]  /*40d0*/  BSSY B2, `(.L_x_431) ;  /* 0x0000031000027945 */ /* 0x000fe40003800000 */
[----:B-1-34-:R1:W2:Y:S01]  /*40e0*/  LDS.128 R12, [R35+0x19000] ;  /* 0x01900000230c7984 */ /* 0x01a2a20000000c00 */
[----:B------:R-:W-:Y:S02]  /*40f0*/  LEA.HI.X R45, R19, R61, R152, 0x1, P3 ;  /* 0x0000003d132d7211 */ /* 0x000fe400018f0c98 */
[----:B-----5:R-:W-:-:S13]  /*4100*/  ISETP.GE.AND P3, PT, R11, R98, PT ;  /* 0x000000620b00720c */ /* 0x020fda0003f66270 */
[----:B-12---:R-:W-:Y:S05]  /*4110*/  @P3 BRA `(.L_x_432) ;  /* 0x0000000000b03947 */ /* 0x006fea0003800000 */
[----:B------:R-:W-:Y:S02]  /*4120*/  SHF.R.U64 R47, R42, 0x10, R43 ;  /* 0x000000102a2f7819 */ /* 0x000fe4000000122b */
[----:B------:R-:W-:Y:S01]  /*4130*/  SHF.R.U64 R48, R40, 0x10, R41 ;  /* 0x0000001028307819 */ /* 0x000fe20000001229 */
[----:B------:R-:W-:Y:S01]  /*4140*/  IMAD.U32 R40, R14, 0x10000, RZ ;  /* 0x000100000e287824 */ /* 0x000fe200078e00ff */
[----:B------:R-:W-:Y:S01]  /*4150*/  SHF.R.U32.HI R42, RZ, 0x10, R43 ;  /* 0x00000010ff2a7819 */ /* 0x000fe2000001162b */
[----:B------:R-:W-:Y:S01]  /*4160*/  IMAD.U32 R43, R13, 0x10000, RZ ;  /* 0x000100000d2b7824 */ /* 0x000fe200078e00ff */
[----:B------:R-:W-:Y:S02]  /*4170*/  SHF.R.U32.HI R46, RZ, 0x10, R41 ;  /* 0x00000010ff2e7819 */ /* 0x000fe40000011629 */
[----:B------:R-:W-:Y:S02]  /*4180*/  PRMT R110, R110, 0x5410, R47 ;  /* 0x000054106e6e7816 */ /* 0x000fe4000000002f */
[----:B------:R-:W-:-:S02]  /*4190*/  PRMT R107, R107, 0x5410, R48 ;  /* 0x000054106b6b7816 */ /* 0x000fc40000000030 */
[----:B------:R-:W-:Y:S02]  /*41a0*/  PRMT R111, R111, 0x5410, R42 ;  /* 0x000054106f6f7816 */ /* 0x000fe4000000002a */
[----:B------:R-:W-:Y:S02]  /*41b0*/  PRMT R109, R109, 0x5410, R46 ;  /* 0x000054106d6d7816 */ /* 0x000fe4000000002e */
[----:B------:R-:W-:Y:S01]  /*41c0*/  LOP3.LUT R42, R13, 0xffff0000, RZ, 0xc0, !PT ;  /* 0xffff00000d2a7812 */ /* 0x000fe200078ec0ff */
[----:B------:R-:W-:Y:S01]  /*41d0*/  IMAD.U32 R13, R12, 0x10000, RZ ;  /* 0x000100000c0d7824 */ /* 0x000fe200078e00ff */
[C---:B------:R-:W-:Y:S01]  /*41e0*/  LOP3.LUT R48, R110.reuse, 0xffff0000, RZ, 0xc0, !PT ;  /* 0xffff00006e307812 */ /* 0x040fe200078ec0ff */
[----:B------:R-:W-:Y:S01]  /*41f0*/  IMAD.U32 R47, R109, 0x10000, RZ ;  /* 0x000100006d2f7824 */ /* 0x000fe200078e00ff */
[----:B------:R-:W-:Y:S01]  /*4200*/  LOP3.LUT R46, R107, 0xffff0000, RZ, 0xc0, !PT ;  /* 0xffff00006b2e7812 */ /* 0x000fe200078ec0ff */
[----:B------:R-:W-:Y:S01]  /*4210*/  IMAD.U32 R110, R110, 0x10000, RZ ;  /* 0x000100006e6e7824 */ /* 0x000fe200078e00ff */
[----:B------:R-:W-:Y:S01]  /*4220*/  LOP3.LUT R41, R14, 0xffff0000, RZ, 0xc0, !PT ;  /* 0xffff00000e297812 */ /* 0x000fe200078ec0ff */
[C---:B------:R-:W-:Y:S01]  /*4230*/  FMUL.FTZ R50, R42.reuse, R48 ;  /* 0x000000302a327220 */ /* 0x040fe20000410000 */
[C---:B------:R-:W-:Y:S01]  /*4240*/  LOP3.LUT R11, R15.reuse, 0xffff0000, RZ, 0xc0, !PT ;  /* 0xffff00000f0b7812 */ /* 0x040fe200078ec0ff */
[----:B------:R-:W-:Y:S01]  /*4250*/  FMUL.FTZ R49, R42, R46 ;  /* 0x0000002e2a317220 */ /* 0x000fe20000410000 */
[----:B------:R-:W-:Y:S01]  /*4260*/  IMAD.U32 R14, R15, 0x10000, RZ ;  /* 0x000100000f0e7824 */ /* 0x000fe200078e00ff */
[----:B------:R-:W-:Y:S01]  /*4270*/  LOP3.LUT R42, R12, 0xffff0000, RZ, 0xc0, !PT ;  /* 0xffff00000c2a7812 */ /* 0x000fe200078ec0ff */
[----:B------:R-:W-:-:S02]  /*4280*/  IMAD.U32 R15, R111, 0x10000, RZ ;  /* 0x000100006f0f7824 */ /* 0x000fc400078e00ff */
[C---:B------:R-:W-:Y:S01]  /*4290*/  FFMA.FTZ R12, R43.reuse, R46, -R50 ;  /* 0x0000002e2b0c7223 */ /* 0x040fe20000010832 */
[----:B------:R-:W-:Y:S01]  /*42a0*/  FFMA.FTZ R43, R43, R48, R49 ;  /* 0x000000302b2b7223 */ /* 0x000fe20000010031 */
[----:B------:R-:W-:Y:S01]  /*42b0*/  FMUL.FTZ R49, R41, R47 ;  /* 0x0000002f29317220 */ /* 0x000fe20000410000 */
[----:B------:R-:W-:Y:S01]  /*42c0*/  LOP3.LUT R111, R111, 0xffff0000, RZ, 0xc0, !PT ;  /* 0xffff00006f6f7812 */ /* 0x000fe200078ec0ff */
[-C--:B------:R-:W-:Y:S01]  /*42d0*/  FMUL.FTZ R51, R41, R15.reuse ;  /* 0x0000000f29337220 */ /* 0x080fe20000410000 */
[----:B------:R-:W-:Y:S01]  /*42e0*/  LOP3.LUT R109, R109, 0xffff0000, RZ, 0xc0, !PT ;  /* 0xffff00006d6d7812 */ /* 0x000fe200078ec0ff */
[----:B------:R-:W-:Y:S02]  /*42f0*/  IMAD.U32 R107, R107, 0x10000, RZ ;  /* 0x000100006b6b7824 */ /* 0x000fe400078e00ff */
[C---:B------:R-:W-:Y:S01]  /*4300*/  FFMA.FTZ R46, R40.reuse, R15, R49 ;  /* 0x0000000f282e7223 */ /* 0x040fe20000010031 */
[----:B------:R-:W-:Y:S01]  /*4310*/  FFMA.FTZ R41, R40, R47, -R51 ;  /* 0x0000002f28297223 */ /* 0x000fe20000010833 */
[C---:B------:R-:W-:Y:S01]  /*4320*/  FMUL.FTZ R15, R11.reuse, R111 ;  /* 0x0000006f0b0f7220 */ /* 0x040fe20000410000 */
[----:B------:R-:W-:Y:S01]  /*4330*/  FMUL.FTZ R48, R11, R109 ;  /* 0x0000006d0b307220 */ /* 0x000fe20000410000 */
[CC--:B------:R-:W-:Y:S01]  /*4340*/  FMUL.FTZ R40, R42.reuse, R110.reuse ;  /* 0x0000006e2a287220 */ /* 0x0c0fe20000410000 */
[----:B------:R-:W-:Y:S01]  /*4350*/  FMUL.FTZ R11, R42, R107 ;  /* 0x0000006b2a0b7220 */ /* 0x000fe20000410000 */
[C---:B------:R-:W-:Y:S01]  /*4360*/  FFMA.FTZ R15, R14.reuse, R109, -R15 ;  /* 0x0000006d0e0f7223 */ /* 0x040fe2000001080f */
[----:B------:R-:W-:Y:S01]  /*4370*/  FFMA.FTZ R48, R14, R111, R48 ;  /* 0x0000006f0e307223 */ /* 0x000fe20000010030 */
[C---:B------:R-:W-:Y:S01]  /*4380*/  FFMA.FTZ R40, R13.reuse, R107, -R40 ;  /* 0x0000006b0d287223 */ /* 0x040fe20000010828 */
[----:B------:R-:W-:Y:S01]  /*4390*/  FFMA.FTZ R11, R13, R110, R11 ;  /* 0x0000006e0d0b7223 */ /* 0x000fe2000001000b */
[----:B------:R-:W-:-:S02]  /*43a0*/  F2FP.BF16.F32.PACK_AB R13, R43, R12 ;  /* 0x0000000c2b0d723e */ /* 0x000fc400000010ff */
[----:B------:R-:W-:Y:S02]  /*43b0*/  F2FP.BF16.F32.PACK_AB R15, R48, R15 ;  /* 0x0000000f300f723e */ /* 0x000fe400000010ff */
[----:B------:R-:W-:Y:S02]  /*43c0*/  F2FP.BF16.F32.PACK_AB R14, R46, R41 ;  /* 0x000000292e0e723e */ /* 0x000fe400000010ff */
[----:B------:R-:W-:-:S07]  /*43d0*/  F2FP.BF16.F32.PACK_AB R12, R11, R40 ;  /* 0x000000280b0c723e */ /* 0x000fce00000010ff */
.L_x_432:
[----:B------:R-:W-:Y:S05]  /*43e0*/  BSYNC B2 ;  /* 0x0000000000027941 */ /* 0x000fea0003800000 */
.L_x_431:
[----:B------:R1:W-:Y:S02]  /*43f0*/  ST.E.128 desc[UR42][R44.64], R12 ;  /* 0x0000000c2c007985 */ /* 0x0003e4000c101d2a */
.L_x_430:
[----:B------:R-:W-:Y:S05]  /*4400*/  BSYNC B1 ;  /* 0x0000000000017941 */ /* 0x000fea0003800000 */
.L_x_429:
[----:B------:R-:W-:-:S13]  /*4410*/  LOP3.LUT P3, RZ, R21, 0x20, RZ, 0xc0, !PT ;  /* 0x0000002015ff7812 */ /* 0x000fda000786c0ff */
        /* <DEDUP_REMOVED lines=8> */
[--C-:B------:R-:W-:Y:S01]  /*44a0*/  SHF.R.U64 R43, R36, 0x10, R37.reuse ;  /* 0x00000010242b7819 */ /* 0x100fe20000001225 */
[----:B------:R-:W-:Y:S01]  /*44b0*/  IMAD.U32 R36, R14, 0x10000, RZ ;  /* 0x000100000e247824 */ /* 0x000fe200078e00ff */
[----:B------:R-:W-:Y:S02]  /*44c0*/  SHF.R.U32.HI R42, RZ, 0x10, R37 ;  /* 0x00000010ff2a7819 */ /* 0x000fe40000011625 */
[----:B------:R-:W-:Y:S02]  /*44d0*/  SHF.R.U64 R37, R38, 0x10, R39 ;  /* 0x0000001026257819 */ /* 0x000fe40000001227 */
[----:B------:R-:W-:Y:S02]  /*44e0*/  PRMT R62, R62, 0x5410, R43 ;  /* 0x000054103e3e7816 */ /* 0x000fe4000000002b */
[----:B------:R-:W-:Y:S02]  /*44f0*/  PRMT R104, R104, 0x5410, R37 ;  /* 0x0000541068687816 */ /* 0x000fe40000000025 */
[----:B------:R-:W-:-:S02]  /*4500*/  SHF.R.U32.HI R39, RZ, 0x10, R39 ;  /* 0x00000010ff277819 */ /* 0x000fc40000011627 */
[----:B------:R-:W-:Y:S02]  /*4510*/  PRMT R63, R63, 0x5410, R42 ;  /* 0x000054103f3f7816 */ /* 0x000fe4000000002a */
[----:B------:R-:W-:Y:S02]  /*4520*/  LOP3.LUT R37, R13, 0xffff0000, RZ, 0xc0, !PT ;  /* 0xffff00000d257812 */ /* 0x000fe400078ec0ff */
[C---:B------:R-:W-:Y:S01]  /*4530*/  LOP3.LUT R44, R104.reuse, 0xffff0000, RZ, 0xc0, !PT ;  /* 0xffff0000682c7812 */ /* 0x040fe200078ec0ff */
[----:B------:R-:W-:Y:S01]  /*4540*/  IMAD.U32 R104, R104, 0x10000, RZ ;  /* 0x0001000068687824 */ /* 0x000fe200078e00ff */
[C---:B------:R-:W-:Y:S01]  /*4550*/  LOP3.LUT R42, R62.reuse, 0xffff0000, RZ, 0xc0, !PT ;  /* 0xffff00003e2a7812 */ /* 0x040fe200078ec0ff */
[----:B------:R-:W-:Y:S01]  /*4560*/  IMAD.U32 R62, R62, 0x10000, RZ ;  /* 0x000100003e3e7824 */ /* 0x000fe200078e00ff */
[----:B------:R-:W-:Y:S01]  /*4570*/  PRMT R106, R106, 0x5410, R39 ;  /* 0x000054106a6a7816 */ /* 0x000fe20000000027 */
[----:B------:R-:W-:Y:S01]  /*4580*/  FMUL.FTZ R46, R37, R44 ;  /* 0x0000002c252e7220 */ /* 0x000fe20000410000 */
[----:B------:R-:W-:Y:S01]  /*4590*/  LOP3.LUT R38, R14, 0xffff0000, RZ, 0xc0, !PT ;  /* 0xffff00000e267812 */ /* 0x000fe200078ec0ff */
[C---:B------:R-:W-:Y:S01]  /*45a0*/  IMAD.U32 R14, R15.reuse, 0x10000, RZ ;  /* 0x000100000f0e7824 */ /* 0x040fe200078e00ff */
[----:B------:R-:W-:Y:S01]  /*45b0*/  LOP3.LUT R11, R15, 0xffff0000, RZ, 0xc0, !PT ;  /* 0xffff00000f0b7812 */ /* 0x000fe200078ec0ff */
[----:B------:R-:W-:-:S02]  /*45c0*/  IMAD.U32 R15, R13, 0x10000, RZ ;  /* 0x000100000d0f7824 */ /* 0x000fc400078e00ff */
[-C--:B------:R-:W-:Y:S01]  /*45d0*/  FMUL.FTZ R37, R37, R42.reuse ;  /* 0x0000002a25257220 */ /* 0x080fe20000410000 */
[C---:B------:R-:W-:Y:S01]  /*45e0*/  IMAD.U32 R39, R63.reuse, 0x10000, RZ ;  /* 0x000100003f277824 */ /* 0x040fe200078e00ff */
[----:B------:R-:W-:Y:S01]  /*45f0*/  LOP3.LUT R63, R63, 0xffff0000, RZ, 0xc0, !PT ;  /* 0xffff00003f3f7812 */ /* 0x000fe200078ec0ff */
[----:B------:R-:W-:Y:S02]  /*4600*/  IMAD.U32 R43, R106, 0x10000, RZ ;  /* 0x000100006a2b7824 */ /* 0x000fe400078e00ff */
[C---:B------:R-:W-:Y:S01]  /*4610*/  FFMA.FTZ R46, R15.reuse, R42, -R46 ;  /* 0x0000002a0f2e7223 */ /* 0x040fe2000001082e */
[----:B------:R-:W-:Y:S01]  /*4620*/  FFMA.FTZ R37, R15, R44, R37 ;  /* 0x0000002c0f257223 */ /* 0x000fe20000010025 */
[----:B------:R-:W-:Y:S01]  /*4630*/  FMUL.FTZ R15, R38, R39 ;  /* 0x00000027260f7220 */ /* 0x000fe20000410000 */
[----:B------:R-:W-:Y:S01]  /*4640*/  LOP3.LUT R106, R106, 0xffff0000, RZ, 0xc0, !PT ;  /* 0xffff00006a6a7812 */ /* 0x000fe200078ec0ff */
[----:B------:R-:W-:Y:S02]  /*4650*/  IMAD.U32 R13, R12, 0x10000, RZ ;  /* 0x000100000c0d7824 */ /* 0x000fe400078e00ff */
[-C--:B------:R-:W-:Y:S01]  /*4660*/  FMUL.FTZ R45, R38, R43.reuse ;  /* 0x0000002b262d7220 */ /* 0x080fe20000410000 */
[----:B------:R-:W-:Y:S01]  /*4670*/  LOP3.LUT R12, R12, 0xffff0000, RZ, 0xc0, !PT ;  /* 0xffff00000c0c7812 */ /* 0x000fe200078ec0ff */
[C---:B------:R-:W-:Y:S01]  /*4680*/  FFMA.FTZ R38, R36.reuse, R43, R15 ;  /* 0x0000002b24267223 */ /* 0x040fe2000001000f */
[C---:B------:R-:W-:Y:S01]  /*4690*/  FMUL.FTZ R15, R11.reuse, R106 ;  /* 0x0000006a0b0f7220 */ /* 0x040fe20000410000 */
[----:B------:R-:W-:Y:S01]  /*46a0*/  FFMA.FTZ R45, R36, R39, -R45 ;  /* 0x00000027242d7223 */ /* 0x000fe2000001082d */
[-C--:B------:R-:W-:Y:S01]  /*46b0*/  FMUL.FTZ R39, R11, R63.reuse ;  /* 0x0000003f0b277220 */ /* 0x080fe20000410000 */
[C---:B------:R-:W-:Y:S01]  /*46c0*/  FMUL.FTZ R36, R12.reuse, R104 ;  /* 0x000000680c247220 */ /* 0x040fe20000410000 */
        /* <DEDUP_REMOVED lines=9> */
.L_x_434:
[----:B------:R-:W-:Y:S05]  /*4760*/  BSYNC B1 ;  /* 0x0000000000017941 */ /* 0x000fea0003800000 */
.L_x_433:
[----:B------:R1:W-:Y:S01]  /*4770*/  ST.E.128 desc[UR42][R40.64], R12 ;  /* 0x0000000c28007985 */ /* 0x0003e2000c101d2a */
[----:B------:R-:W-:Y:S05]  /*4780*/  BRA `(.L_x_412) ;  /* 0x00000020009c7947 */ /* 0x000fea0003800000 */
.L_x_405:
        /* <DEDUP_REMOVED lines=15> */
[----:B------:R-:W-:Y:S01]  /*4880*/  IADD3 R14, P2, R66, R14, RZ ;  /* 0x0000000e420e7210 */ /* 0x000fe20007f5e0ff */
[----:B------:R-:W-:Y:S01]  /*4890*/  ULDC.64 UR4, c[0x0][0x3e8] ;  /* 0x0000fa0000047ab9 */ /* 0x000fe20000000a00 */
[----:B------:R-:W-:Y:S02]  /*48a0*/  CS2R R46, SRZ ;  /* 0x00000000002e7805 */ /* 0x000fe4000001ff00 */
[----:B------:R-:W-:Y:S02]  /*48b0*/  CS2R R44, SRZ ;  /* 0x00000000002c7805 */ /* 0x000fe4000001ff00 */
[----:B------:R-:W-:Y:S01]  /*48c0*/  CS2R R58, SRZ ;  /* 0x00000000003a7805 */ /* 0x000fe2000001ff00 */
[----:B------:R-:W-:Y:S01]  /*48d0*/  IMAD.X R13, R11, 0x1, R85, P2 ;  /* 0x000000010b0d7824 */ /* 0x000fe200010e0655 */
[----:B------:R-:W-:Y:S02]  /*48e0*/  IADD3 R11, P2, R70, R12, RZ ;  /* 0x0000000c460b7210 */ /* 0x000fe40007f5e0ff */
[----:B------:R-:W-:-:S03]  /*48f0*/  CS2R R56, SRZ ;  /* 0x0000000000387805 */ /* 0x000fc6000001ff00 */
        /* <DEDUP_REMOVED lines=8> */
[----:B------:R-:W-:Y:S02]  /*4980*/  CS2R R40, SRZ ;  /* 0x0000000000287805 */ /* 0x000fe4000001ff00 */
[----:B------:R-:W-:Y:S02]  /*4990*/  CS2R R54, SRZ ;  /* 0x0000000000367805 */ /* 0x000fe4000001ff00 */
[----:B------:R-:W-:-:S05]  /*49a0*/  CS2R R52, SRZ ;  /* 0x0000000000347805 */ /* 0x000fca000001ff00 */
[----:B------:R0:W5:Y:S04]  /*49b0*/  @!P2 LDG.E.128 R44, desc[UR42][R12.64] ;  /* 0x0000002a0c2ca981 */ /* 0x000168000c1e1d00 */
[----:B------:R0:W5:Y:S01]  /*49c0*/  @!P2 LDG.E.128 R56, desc[UR42][R14.64] ;  /* 0x0000002a0e38a981 */ /* 0x000162000c1e1d00 */
[----:B------:R-:W-:Y:S02]  /*49d0*/  ISETP.GE.AND P2, PT, R0, R98, PT ;  /* 0x000000620000720c */ /* 0x000fe40003f46270 */
[----:B------:R-:W-:Y:S02]  /*49e0*/  CS2R R38, SRZ ;  /* 0x0000000000267805 */ /* 0x000fe4000001ff00 */
[----:B------:R-:W-:Y:S02]  /*49f0*/  CS2R R36, SRZ ;  /* 0x0000000000247805 */ /* 0x000fe4000001ff00 */
[----:B------:R-:W-:-:S02]  /*4a00*/  CS2R R50, SRZ ;  /* 0x0000000000327805 */ /* 0x000fc4000001ff00 */
[----:B------:R-:W-:-:S05]  /*4a10*/  CS2R R48, SRZ ;  /* 0x0000000000307805 */ /* 0x000fca000001ff00 */
[----:B------:R0:W5:Y:S04]  /*4a20*/  @!P2 LDG.E.128 R40, desc[UR42][R12.64+0x20] ;  /* 0x0000202a0c28a981 */ /* 0x000168000c1e1d00 */
[----:B------:R0:W5:Y:S01]  /*4a30*/  @!P2 LDG.E.128 R52, desc[UR42][R14.64+0x20] ;  /* 0x0000202a0e34a981 */ /* 0x000162000c1e1d00 */
[----:B------:R-:W-:-:S13]  /*4a40*/  ISETP.GE.AND P2, PT, R3, R98, PT ;  /* 0x000000620300720c */ /* 0x000fda0003f46270 */
[----:B------:R0:W5:Y:S04]  /*4a50*/  @!P2 LDG.E.128 R36, desc[UR42][R12.64+0x40] ;  /* 0x0000402a0c24a981 */ /* 0x000168000c1e1d00 */
[----:B------:R0:W5:Y:S02]  /*4a60*/  @!P2 LDG.E.128 R48, desc[UR42][R14.64+0x40] ;  /* 0x0000402a0e30a981 */ /* 0x000164000c1e1d00 */
.L_x_436:
[----:B------:R-:W-:Y:S05]  /*4a70*/  BSYNC B1 ;  /* 0x0000000000017941 */ /* 0x000fea0003800000 */
.L_x_435:
[----:B-----5:R-:W-:Y:S01]  /*4a80*/  IMAD.MOV.U32 R11, RZ, RZ, R38 ;  /* 0x000000ffff0b7224 */ /* 0x020fe200078e0026 */
[----:B------:R-:W-:Y:S01]  /*4a90*/  UISETP.NE.AND UP0, UPT, UR40, 0x3, UPT ;  /* 0x000000032800788c */ /* 0x000fe2000bf05270 */
[----:B0-----:R-:W-:Y:S02]  /*4aa0*/  IMAD.MOV.U32 R12, RZ, RZ, R39 ;  /* 0x000000ffff0c7224 */ /* 0x001fe400078e0027 */
[----:B------:R-:W-:Y:S02]  /*4ab0*/  IMAD.MOV.U32 R13, RZ, RZ, R36 ;  /* 0x000000ffff0d7224 */ /* 0x000fe400078e0024 */
[----:B------:R-:W-:Y:S01]  /*4ac0*/  IMAD.MOV.U32 R14, RZ, RZ, R43 ;  /* 0x000000ffff0e7224 */ /* 0x000fe200078e002b */
[----:B------:R-:W-:Y:S01]  /*4ad0*/  PRMT R110, R11, 0x5410, R12 ;  /* 0x000054100b6e7816 */ /* 0x000fe2000000000c */
[----:B------:R-:W-:Y:S01]  /*4ae0*/  IMAD.MOV.U32 R11, RZ, RZ, R37 ;  /* 0x000000ffff0b7224 */ /* 0x000fe200078e0025 */
[----:B------:R-:W-:Y:S01]  /*4af0*/  PLOP3.LUT P2, PT, PT, PT, UP0, 0x80, 0x0 ;  /* 0x000000000000781c */ /* 0x000fe20003f4f008 */
[----:B------:R-:W-:-:S03]  /*4b00*/  IMAD.MOV.U32 R12, RZ, RZ, R42 ;  /* 0x000000ffff0c7224 */ /* 0x000fc600078e002a */
[----:B------:R-:W-:Y:S01]  /*4b10*/  PRMT R111, R13, 0x5410, R11 ;  /* 0x000054100d6f7816 */ /* 0x000fe2000000000b */
[----:B------:R-:W-:Y:S01]  /*4b20*/  IMAD.MOV.U32 R11, RZ, RZ, R40 ;  /* 0x000000ffff0b7224 */ /* 0x000fe200078e0028 */
[----:B------:R-:W-:Y:S01]  /*4b30*/  PRMT R116, R14, 0x5410, R12 ;  /* 0x000054100e747816 */ /* 0x000fe2000000000c */
[----:B------:R-:W-:-:S05]  /*4b40*/  IMAD.MOV.U32 R12, RZ, RZ, R41 ;  /* 0x000000ffff0c7224 */ /* 0x000fca00078e0029 */
[----:B------:R-:W-:Y:S01]  /*4b50*/  PRMT R117, R12, 0x5410, R11 ;  /* 0x000054100c757816 */ /* 0x000fe2000000000b */
[----:B------:R-:W-:Y:S02]  /*4b60*/  IMAD.MOV.U32 R11, RZ, RZ, R46 ;  /* 0x000000ffff0b7224 */ /* 0x000fe400078e002e */
        /* <DEDUP_REMOVED lines=23> */
[----:B------:R-:W-:Y:S06]  /*4ce0*/  @!P2 BRA `(.L_x_437) ;  /* 0x000000000004a947 */ /* 0x000fec0003800000 */
[----:B------:R-:W-:Y:S01]  /*4cf0*/  BPT.TRAP 0x1 ;  /* 0x000000040000795c */ /* 0x000fe20000300000 */
.L_x_437:
[----:B------:R-:W-:Y:S01]  /*4d00*/  IMAD R31, R18, 0x8, R2 ;  /* 0x00000008121f7824 */ /* 0x000fe200078e0202 */
[----:B------:R-:W-:Y:S01]  /*4d10*/  SHF.L.U32 R80, R137, 0x1f, RZ ;  /* 0x0000001f89507819 */ /* 0x000fe200000006ff */
[----:B------:R-:W-:Y:S03]  /*4d20*/  BSSY B1, `(.L_x_438) ;  /* 0x0000003000017945 */ /* 0x000fe60003800000 */
[----:B------:R-:W0:Y:S02]  /*4d30*/  SYNCS.PHASECHK.TRANS64.TRYWAIT P4, [R31+URZ+0x2d890], R80 ;  /* 0x02d890501f0075a7 */ /* 0x000e24000808017f */
[----:B0-----:R-:W-:Y:S05]  /*4d40*/  @!P4 BRA `(.L_x_439) ;  /* 0x0000014000fcc947 */ /* 0x001fea0003800000 */
.L_x_664:
[----:B------:R-:W-:Y:S05]  /*4d50*/  BSYNC B1 ;  /* 0x0000000000017941 */ /* 0x000fea0003800000 */
.L_x_438:
[----:B------:R-:W-:-:S03]  /*4d60*/  UMOV UR4, 0xffffffff ;  /* 0xffffffff00047882 */ /* 0x000fc60000000000 */
[----:B------:R-:W-:Y:S05]  /*4d70*/  BRA.DIV UR4, `(.L_x_440) ;  /* 0x0000014604047947 */ /* 0x000fea000b800000 */
[----:B------:R1:W2:Y:S04]  /*4d80*/  SHFL.IDX PT, R83, R61, RZ, 0x1e1f ;  /* 0x001e1fff3d537589 */ /* 0x0002a800000e0000 */
[----:B------:R1:W3:Y:S02]  /*4d90*/  SHFL.IDX PT, R82, R60, RZ, 0x1e1f ;  /* 0x001e1fff3c527589 */ /* 0x0002e400000e0000 */
.L_x_668:
[----:B------:R-:W-:Y:S05]  /*4da0*/  @P3 BRA `(.L_x_412) ;  /* 0x0000001c00143947 */ /* 0x000fea0003800000 */
[----:B------:R-:W4:Y:S01]  /*4db0*/  LDC R11, c[0x0][0x2f4] ;  /* 0x0000bd00ff0b7b82 */ /* 0x000f220000000800 */
[----:B------:R-:W-:Y:S01]  /*4dc0*/  ISETP.NE.AND P3, PT, R28, RZ, PT ;  /* 0x000000ff1c00720c */ /* 0x000fe20003f65270 */
[----:B------:R-:W-:Y:S01]  /*4dd0*/  BSSY B1, `(.L_x_441) ;  /* 0x000007d000017945 */ /* 0x000fe20003800000 */
[----:B----4-:R-:W-:-:S11]  /*4de0*/  IMAD.IADD R103, R11, 0x1, -R99 ;  /* 0x000000010b677824 */ /* 0x010fd600078e0a63 */
[----:B------:R-:W-:Y:S05]  /*4df0*/  @!P3 BRA `(.L_x_442) ;  /* 0x0000000400e8b947 */ /* 0x000fea0003800000 */
[----:B------:R-:W-:Y:S01]  /*4e00*/  SEL R12, R99, R103, !P0 ;  /* 0x00000067630c7207 */ /* 0x000fe20004000000 */
[----:B------:R-:W-:Y:S01]  /*4e10*/  BSSY B2, `(.L_x_443) ;  /* 0x0000072000027945 */ /* 0x000fe20003800000 */
[----:B------:R-:W-:Y:S02]  /*4e20*/  ISETP.GE.AND P3, PT, R16, R98, PT ;  /* 0x000000621000720c */ /* 0x000fe40003f66270 */
[----:B------:R-:W-:-:S04]  /*4e30*/  SHF.R.S32.HI R13, RZ, 0x1f, R12 ;  /* 0x0000001fff0d7819 */ /* 0x000fc8000001140c */
[----:B------:R-:W-:-:S04]  /*4e40*/  LEA.HI R13, R13, R12, RZ, 0x4 ;  /* 0x0000000c0d0d7211 */ /* 0x000fc800078f20ff */
[----:B------:R-:W-:-:S04]  /*4e50*/  SHF.R.S32.HI R13, RZ, 0x4, R13 ;  /* 0x00000004ff0d7819 */ /* 0x000fc8000001140d */
[----:B------:R-:W-:-:S04]  /*4e60*/  LEA.HI.SX32 R104, R73, R13, 0x1d ;  /* 0x0000000d49687211 */ /* 0x000fc800078feaff */
[----:B------:R-:W-:-:S04]  /*4e70*/  SHF.R.S32.HI R12, RZ, 0x1f, R104 ;  /* 0x0000001fff0c7819 */ /* 0x000fc80000011468 */
[----:B------:R-:W-:Y:S01]  /*4e80*/  LEA.HI R12, R12, R104, RZ, 0x2 ;  /* 0x000000680c0c7211 */ /* 0x000fe200078f10ff */
[----:B------:R-:W-:-:S04]  /*4e90*/  IMAD.SHL.U32 R104, R104, 0x8, RZ ;  /* 0x0000000868687824 */ /* 0x000fc800078e00ff */
[----:B------:R-:W-:Y:S01]  /*4ea0*/  IMAD.SHL.U32 R12, R12, 0x400, RZ ;  /* 0x000004000c0c7824 */ /* 0x000fe200078e00ff */
[----:B------:R-:W-:-:S04]  /*4eb0*/  LOP3.LUT R13, R143, 0x18, R104, 0xf8, !PT ;  /* 0x000000188f0d7812 */ /* 0x000fc800078ef868 */
[----:B------:R-:W-:Y:S02]  /*4ec0*/  LOP3.LUT R13, R13, R144, RZ, 0x3c, !PT ;  /* 0x000000900d0d7212 */ /* 0x000fe400078e3cff */
[----:B------:R-:W-:-:S04]  /*4ed0*/  LOP3.LUT R12, R12, 0x7ffff000, RZ, 0xc0, !PT ;  /* 0x7ffff0000c0c7812 */ /* 0x000fc800078ec0ff */
[----:B------:R-:W-:-:S05]  /*4ee0*/  IADD3 R12, R13, R12, R145 ;  /* 0x0000000c0d0c7210 */ /* 0x000fca0007ffe091 */
[C---:B-1----:R-:W-:Y:S02]  /*4ef0*/  IMAD R60, R18.reuse, 0x3000, R12 ;  /* 0x00003000123c7824 */ /* 0x042fe400078e020c */
[----:B------:R-:W-:Y:S02]  /*4f00*/  IMAD R12, R18, 0x3000, R96 ;  /* 0x00003000120c7824 */ /* 0x000fe400078e0260 */
[--C-:B------:R-:W-:Y:S02]  /*4f10*/  IMAD R60, R60, 0x2, R2.reuse ;  /* 0x000000023c3c7824 */ /* 0x100fe400078e0202 */
[----:B------:R-:W-:-:S04]  /*4f20*/  IMAD R12, R12, 0x2, R2 ;  /* 0x000000020c0c7824 */ /* 0x000fc800078e0202 */
[----:B------:R-:W1:Y:S04]  /*4f30*/  LDS.128 R60, [R60+0x15400] ;  /* 0x015400003c3c7984 */ /* 0x000e680000000c00 */
[----:B------:R-:W4:Y:S01]  /*4f40*/  LDS.128 R12, [R12+0x15400] ;  /* 0x015400000c0c7984 */ /* 0x000f220000000c00 */
[----:B------:R-:W-:Y:S05]  /*4f50*/  @P3 BRA `(.L_x_444) ;  /* 0x0000000400743947 */ /* 0x000fea0003800000 */
[--C-:B------:R-:W-:Y:S02]  /*4f60*/  SHF.R.U64 R44, R44, 0x10, R45.reuse ;  /* 0x000000102c2c7819 */ /* 0x100fe4000000122d */
[----:B------:R-:W-:Y:S02]  /*4f70*/  SHF.R.U32.HI R105, RZ, 0x10, R45 ;  /* 0x00000010ff697819 */ /* 0x000fe4000001162d */
[C---:B------:R-:W-:Y:S02]  /*4f80*/  PRMT R44, R106.reuse, 0x5432, R44 ;  /* 0x000054326a2c7816 */ /* 0x040fe4000000002c */
[----:B------:R-:W-:Y:S02]  /*4f90*/  PRMT R105, R106, 0x5410, R105 ;  /* 0x000054106a697816 */ /* 0x000fe40000000069 */
[----:B------:R-:W-:Y:S02]  /*4fa0*/  SHF.R.U32.HI R106, RZ, 0x10, R57 ;  /* 0x00000010ff6a7819 */ /* 0x000fe40000011639 */
[----:B------:R-:W-:-:S02]  /*4fb0*/  SHF.R.U64 R45, R46, 0x10, R47 ;  /* 0x000000102e2d7819 */ /* 0x000fc4000000122f */
[----:B------:R-:W-:Y:S02]  /*4fc0*/  SHF.R.U32.HI R46, RZ, 0x10, R47 ;  /* 0x00000010ff2e7819 */ /* 0x000fe4000001162f */
[----:B------:R-:W-:Y:S02]  /*4fd0*/  SHF.R.U64 R47, R56, 0x10, R57 ;  /* 0x00000010382f7819 */ /* 0x000fe40000001239 */
[--C-:B------:R-:W-:Y:S02]  /*4fe0*/  SHF.R.U64 R56, R58, 0x10, R59.reuse ;  /* 0x000000103a387819 */ /* 0x100fe4000000123b */
[----:B------:R-:W-:Y:S01]  /*4ff0*/  SHF.R.U32.HI R57, RZ, 0x10, R59 ;  /* 0x00000010ff397819 */ /* 0x000fe2000001163b */
[----:B------:R-:W-:Y:S01]  /*5000*/  IMAD.U32 R59, R105, 0x10000, RZ ;  /* 0x00010000693b7824 */ /* 0x000fe200078e00ff */
[C---:B------:R-:W-:Y:S02]  /*5010*/  PRMT R106, R109.reuse, 0x5432, R106 ;  /* 0x000054326d6a7816 */ /* 0x040fe4000000006a */
[----:B------:R-:W-:Y:S01]  /*5020*/  PRMT R47, R109, 0x5410, R47 ;  /* 0x000054106d2f7816 */ /* 0x000fe2000000002f */
[----:B-1----:R-:W-:Y:S01]  /*5030*/  IMAD.U32 R109, R61, 0x10000, RZ ;  /* 0x000100003d6d7824 */ /* 0x002fe200078e00ff */
[----:B------:R-:W-:-:S02]  /*5040*/  PRMT R56, R108, 0x5432, R56 ;  /* 0x000054326c387816 */ /* 0x000fc40000000038 */
[----:B------:R-:W-:Y:S01]  /*5050*/  PRMT R57, R108, 0x5410, R57 ;  /* 0x000054106c397816 */ /* 0x000fe20000000039 */
[C---:B------:R-:W-:Y:S01]  /*5060*/  IMAD.U32 R108, R106.reuse, 0x10000, RZ ;  /* 0x000100006a6c7824 */ /* 0x040fe200078e00ff */
[C---:B------:R-:W-:Y:S02]  /*5070*/  PRMT R45, R107.reuse, 0x5410, R45 ;  /* 0x000054106b2d7816 */ /* 0x040fe4000000002d */
[----:B------:R-:W-:Y:S01]  /*5080*/  PRMT R46, R107, 0x5432, R46 ;  /* 0x000054326b2e7816 */ /* 0x000fe2000000002e */
[----:B----4-:R-:W-:Y:S02]  /*5090*/  IMAD.U32 R107, R13, 0x10000, RZ ;  /* 0x000100000d6b7824 */ /* 0x010fe400078e00ff */
[----:B------:R-:W-:Y:S01]  /*50a0*/  FMUL.FTZ R58, R109, R108 ;  /* 0x0000006c6d3a7220 */ /* 0x000fe20000410000 */
[----:B------:R-:W-:Y:S02]  /*50b0*/  LOP3.LUT R106, R106, 0xffff0000, RZ, 0xc0, !PT ;  /* 0xffff00006a6a7812 */ /* 0x000fe400078ec0ff */
[----:B------:R-:W-:Y:S01]  /*50c0*/  LOP3.LUT R61, R61, 0xffff0000, RZ, 0xc0, !PT ;  /* 0xffff00003d3d7812 */ /* 0x000fe200078ec0ff */
[-C--:B------:R-:W-:Y:S01]  /*50d0*/  FFMA.FTZ R58, R107, R59.reuse, -R58 ;  /* 0x0000003b6b3a7223 */ /* 0x080fe2000001083a */
[----:B------:R-:W-:Y:S01]  /*50e0*/  FMUL.FTZ R59, R109, R59 ;  /* 0x0000003b6d3b7220 */ /* 0x000fe20000410000 */
[----:B------:R-:W-:-:S03]  /*50f0*/  LOP3.LUT R105, R105, 0xffff0000, RZ, 0xc0, !PT ;  /* 0xffff000069697812 */ /* 0x000fc600078ec0ff */
[----:B------:R-:W-:Y:S01]  /*5100*/  FFMA.FTZ R59, R107, R108, R59 ;  /* 0x0000006c6b3b7223 */ /* 0x000fe2000001003b */
[----:B------:R-:W-:Y:S01]  /*5110*/  LOP3.LUT R107, R13, 0xffff0000, RZ, 0xc0, !PT ;  /* 0xffff00000d6b7812 */ /* 0x000fe200078ec0ff */
[CC--:B------:R-:W-:Y:S01]  /*5120*/  FMUL.FTZ R13, R61.reuse, R106.reuse ;  /* 0x0000006a3d0d7220 */ /* 0x0c0fe20000410000 */
[-C--:B------:R-:W-:Y:S01]  /*5130*/  FMUL.FTZ R61, R61, R105.reuse ;  /* 0x000000693d3d7220 */ /* 0x080fe20000410000 */
[C---:B------:R-:W-:Y:S01]  /*5140*/  IMAD.U32 R108, R63.reuse, 0x10000, RZ ;  /* 0x000100003f6c7824 */ /* 0x040fe200078e00ff */
[----:B------:R-:W-:Y:S01]  /*5150*/  LOP3.LUT R63, R63, 0xffff0000, RZ, 0xc0, !PT ;  /* 0xffff00003f3f7812 */ /* 0x000fe200078ec0ff */
[C---:B------:R-:W-:Y:S01]  /*5160*/  FFMA.FTZ R13, R107.reuse, R105, -R13 ;  /* 0x000000696b0d7223 */ /* 0x040fe2000001080d */
[----:B------:R-:W-:Y:S01]  /*5170*/  FFMA.FTZ R61, R107, R106, R61 ;  /* 0x0000006a6b3d7223 */ /* 0x000fe2000001003d */
[C---:B------:R-:W-:Y:S01]  /*5180*/  IMAD.U32 R107, R57.reuse, 0x10000, RZ ;  /* 0x00010000396b7824 */ /* 0x040fe200078e00ff */
[----:B------:R-:W-:Y:S01]  /*5190*/  LOP3.LUT R57, R57, 0xffff0000, RZ, 0xc0, !PT ;  /* 0xffff000039397812 */ /* 0x000fe200078ec0ff */
[C---:B------:R-:W-:Y:S01]  /*51a0*/  IMAD.U32 R106, R15.reuse, 0x10000, RZ ;  /* 0x000100000f6a7824 */ /* 0x040fe200078e00ff */
[----:B------:R-:W-:Y:S01]  /*51b0*/  LOP3.LUT R15, R15, 0xffff0000, RZ, 0xc0, !PT ;  /* 0xffff00000f0f7812 */ /* 0x000fe200078ec0ff */
[----:B------:R-:W-:-:S02]  /*51c0*/  IMAD.U32 R105, R46, 0x10000, RZ ;  /* 0x000100002e697824 */ /* 0x000fc400078e00ff */
[----:B------:R-:W-:Y:S01]  /*51d0*/  FMUL.FTZ R109, R108, R107 ;  /* 0x0000006b6c6d7220 */ /* 0x000fe20000410000 */
[----:B------:R-:W-:Y:S02]  /*51e0*/  LOP3.LUT R46, R46, 0xffff0000, RZ, 0xc0, !PT ;  /* 0xffff00002e2e7812 */ /* 0x000fe400078ec0ff */
[----:B------:R-:W-:Y:S01]  /*51f0*/  F2FP.BF16.F32.PACK_AB R13, R13, R58 ;  /* 0x0000003a0d0d723e */ /* 0x000fe200000010ff */
[-C--:B------:R-:W-:Y:S01]  /*5200*/  FFMA.FTZ R109, R106, R105.reuse, -R109 ;  /* 0x000000696a6d7223 */ /* 0x080fe2000001086d */
[----:B------:R-:W-:Y:S01]  /*5210*/  FMUL.FTZ R105, R108, R105 ;  /* 0x000000696c697220 */ /* 0x000fe20000410000 */
[----:B------:R-:W-:Y:S01]  /*5220*/  F2FP.BF16.F32.PACK_AB R61, R61, R59 ;  /* 0x0000003b3d3d723e */ /* 0x000fe200000010ff */
[----:B------:R-:W-:Y:S02]  /*5230*/  IMAD.U32 R58, R60, 0x10000, RZ ;  /* 0x000100003c3a7824 */ /* 0x000fe400078e00ff */
[----:B------:R-:W-:Y:S01]  /*5240*/  FFMA.FTZ R106, R106, R107, R105 ;  /* 0x0000006b6a6a7223 */ /* 0x000fe20000010069 */
[----:B------:R-:W-:Y:S01]  /*5250*/  FMUL.FTZ R105, R63, R57 ;  /* 0x000000393f697220 */ /* 0x000fe20000410000 */
[C---:B------:R-:W-:Y:S01]  /*5260*/  IMAD.U32 R59, R44.reuse, 0x10000, RZ ;  /* 0x000100002c3b7824 */ /* 0x040fe200078e00ff */
[----:B------:R-:W-:-:S02]  /*5270*/  LOP3.LUT R44, R44, 0xffff0000, RZ, 0xc0, !PT ;  /* 0xffff00002c2c7812 */ /* 0x000fc400078ec0ff */
[-C--:B------:R-:W-:Y:S01]  /*5280*/  FFMA.FTZ R105, R15, R46.reuse, -R105 ;  /* 0x0000002e0f697223 */ /* 0x080fe20000010869 */
[----:B------:R-:W-:-:S04]  /*5290*/  FMUL.FTZ R46, R63, R46 ;  /* 0x0000002e3f2e7220 */ /* 0x000fc80000410000 */
[----:B------:R-:W-:Y:S01]  /*52a0*/  FFMA.FTZ R46, R15, R57, R46 ;  /* 0x000000390f2e7223 */ /* 0x000fe2000001002e */
[C---:B------:R-:W-:Y:S01]  /*52b0*/  IMAD.U32 R57, R47.reuse, 0x10000, RZ ;  /* 0x000100002f397824 */ /* 0x040fe200078e00ff */
[----:B------:R-:W-:Y:S01]  /*52c0*/  LOP3.LUT R47, R47, 0xffff0000, RZ, 0xc0, !PT ;  /* 0xffff00002f2f7812 */ /* 0x000fe200078ec0ff */
[----:B------:R-:W-:Y:S01]  /*52d0*/  IMAD.U32 R15, R12, 0x10000, RZ ;  /* 0x000100000c0f7824 */ /* 0x000fe200078e00ff */
[----:B------:R-:W-:Y:S01]  /*52e0*/  F2FP.BF16.F32.PACK_AB R105, R105, R109 ;  /* 0x0000006d6969723e */ /* 0x000fe200000010ff */
[C---:B------:R-:W-:Y:S01]  /*52f0*/  FMUL.FTZ R63, R58.reuse, R57 ;  /* 0x000000393a3f7220 */ /* 0x040fe20000410000 */
[-C--:B------:R-:W-:Y:S01]  /*5300*/  FMUL.FTZ R58, R58, R59.reuse ;  /* 0x0000003b3a3a7220 */ /* 0x080fe20000410000 */
[----:B------:R-:W-:Y:S02]  /*5310*/  F2FP.BF16.F32.PACK_AB R46, R46, R106 ;  /* 0x0000006a2e2e723e */ /* 0x000fe400000010ff */
[C---:B------:R-:W-:Y:S01]  /*5320*/  FFMA.FTZ R63, R15.reuse, R59, -R63 ;  /* 0x0000003b0f3f7223 */ /* 0x040fe2000001083f */
[----:B------:R-:W-:Y:S01]  /*5330*/  FFMA.FTZ R58, R15, R57, R58 ;  /* 0x000000390f3a7223 */ /* 0x000fe2000001003a */
[----:B------:R-:W-:Y:S01]  /*5340*/  LOP3.LUT R15, R60, 0xffff0000, RZ, 0xc0, !PT ;  /* 0xffff00003c0f7812 */ /* 0x000fe200078ec0ff */
[----:B------:R-:W-:Y:S01]  /*5350*/  IMAD.U32 R60, R62, 0x10000, RZ ;  /* 0x000100003e3c7824 */ /* 0x000fe200078e00ff */
[----:B------:R-:W-:-:S03]  /*5360*/  LOP3.LUT R57, R12, 0xffff0000, RZ, 0xc0, !PT ;  /* 0xffff00000c397812 */ /* 0x000fc600078ec0ff */
[C---:B------:R-:W-:Y:S01]  /*5370*/  FMUL.FTZ R12, R15.reuse, R47 ;  /* 0x0000002f0f0c7220 */ /* 0x040fe20000410000 */
[----:B------:R-:W-:-:S03]  /*5380*/  FMUL.FTZ R15, R15, R44 ;  /* 0x0000002c0f0f7220 */ /* 0x000fc60000410000 */
[C---:B------:R-:W-:Y:S01]  /*5390*/  FFMA.FTZ R12, R57.reuse, R44, -R12 ;  /* 0x0000002c390c7223 */ /* 0x040fe2000001080c */
[----:B------:R-:W-:Y:S01]  /*53a0*/  FFMA.FTZ R15, R57, R47, R15 ;  /* 0x0000002f390f7223 */ /* 0x000fe2000001000f */
[C---:B------:R-:W-:Y:S01]  /*53b0*/  IMAD.U32 R47, R56.reuse, 0x10000, RZ ;  /* 0x00010000382f7824 */ /* 0x040fe200078e00ff */
[----:B------:R-:W-:Y:S01]  /*53c0*/  LOP3.LUT R56, R56, 0xffff0000, RZ, 0xc0, !PT ;  /* 0xffff000038387812 */ /* 0x000fe200078ec0ff */
[C---:B------:R-:W-:Y:S01]  /*53d0*/  IMAD.U32 R57, R45.reuse, 0x10000, RZ ;  /* 0x000100002d397824 */ /* 0x040fe200078e00ff */
[----:B------:R-:W-:Y:S01]  /*53e0*/  LOP3.LUT R45, R45, 0xffff0000, RZ, 0xc0, !PT ;  /* 0xffff00002d2d7812 */ /* 0x000fe200078ec0ff */
[----:B------:R-:W-:Y:S01]  /*53f0*/  FMUL.FTZ R59, R60, R47 ;  /* 0x0000002f3c3b7220 */ /* 0x000fe20000410000 */
[----:B------:R-:W-:Y:S02]  /*5400*/  IMAD.U32 R44, R14, 0x10000, RZ ;  /* 0x000100000e2c7824 */ /* 0x000fe400078e00ff */
[-C--:B------:R-:W-:Y:S01]  /*5410*/  FMUL.FTZ R60, R60, R57.reuse ;  /* 0x000000393c3c7220 */ /* 0x080fe20000410000 */
[----:B------:R-:W-:Y:S01]  /*5420*/  LOP3.LUT R14, R14, 0xffff0000, RZ, 0xc0, !PT ;  /* 0xffff00000e0e7812 */ /* 0x000fe200078ec0ff */
[----:B------:R-:W-:-:S02]  /*5430*/  FFMA.FTZ R59, R44, R57, -R59 ;  /* 0x000000392c3b7223 */ /* 0x000fc4000001083b */
[----:B------:R-:W-:Y:S01]  /*5440*/  FFMA.FTZ R60, R44, R47, R60 ;  /* 0x0000002f2c3c7223 */ /* 0x000fe2000001003c */
[----:B------:R-:W-:Y:S02]  /*5450*/  LOP3.LUT R44, R62, 0xffff0000, RZ, 0xc0, !PT ;  /* 0xffff00003e2c7812 */ /* 0x000fe400078ec0ff */
[----:B------:R-:W-:Y:S02]  /*5460*/  F2FP.BF16.F32.PACK_AB R15, R15, R58 ;  /* 0x0000003a0f0f723e */ /* 0x000fe400000010ff */
[----:B------:R-:W-:Y:S01]  /*5470*/  F2FP.BF16.F32.PACK_AB R12, R12, R63 ;  /* 0x0000003f0c0c723e */ /* 0x000fe200000010ff */
[CC--:B------:R-:W-:Y:S01]  /*5480*/  FMUL.FTZ R47, R44.reuse, R56.reuse ;  /* 0x000000382c2f7220 */ /* 0x0c0fe20000410000 */
[-C--:B------:R-:W-:Y:S01]  /*5490*/  FMUL.FTZ R44, R44, R45.reuse ;  /* 0x0000002d2c2c7220 */ /* 0x080fe20000410000 */
[----:B------:R-:W-:Y:S02]  /*54a0*/  IMAD.MOV.U32 R63, RZ, RZ, R46 ;  /* 0x000000ffff3f7224 */ /* 0x000fe400078e002e */
[C---:B------:R-:W-:Y:S01]  /*54b0*/  FFMA.FTZ R47, R14.reuse, R45, -R47 ;  /* 0x0000002d0e2f7223 */ /* 0x040fe2000001082f */
[----:B------:R-:W-:-:S04]  /*54c0*/  FFMA.FTZ R44, R14, R56, R44 ;  /* 0x000000380e2c7223 */ /* 0x000fc8000001002c */
[----:B------:R-:W-:Y:S02]  /*54d0*/  F2FP.BF16.F32.PACK_AB R47, R47, R59 ;  /* 0x0000003b2f2f723e */ /* 0x000fe400000010ff */
[----:B------:R-:W-:Y:S01]  /*54e0*/  F2FP.BF16.F32.PACK_AB R44, R44, R60 ;  /* 0x0000003c2c2c723e */ /* 0x000fe200000010ff */
[----:B------:R-:W-:Y:S02]  /*54f0*/  IMAD.MOV.U32 R60, RZ, RZ, R15 ;  /* 0x000000ffff3c7224 */ /* 0x000fe400078e000f */
[----:B------:R-:W-:Y:S02]  /*5500*/  IMAD.MOV.U32 R14, RZ, RZ, R47 ;  /* 0x000000ffff0e7224 */ /* 0x000fe400078e002f */
[----:B------:R-:W-:Y:S02]  /*5510*/  IMAD.MOV.U32 R15, RZ, RZ, R105 ;  /* 0x000000ffff0f7224 */ /* 0x000fe400078e0069 */
[----:B------:R-:W-:-:S07]  /*5520*/  IMAD.MOV.U32 R62, RZ, RZ, R44 ;  /* 0x000000ffff3e7224 */ /* 0x000fce00078e002c */
.L_x_444:
[----:B------:R-:W-:Y:S05]  /*5530*/  BSYNC B2 ;  /* 0x0000000000027941 */ /* 0x000fea0003800000 */
.L_x_443:
[----:B---3--:R-:W-:-:S04]  /*5540*/  LEA R44, P3, R9, R82, 0x1 ;  /* 0x00000052092c7211 */ /* 0x008fc800078608ff */
[----:B--2---:R-:W-:Y:S02]  /*5550*/  LEA.HI.X R45, R9, R83, R93, 0x1, P3 ;  /* 0x00000053092d7211 */ /* 0x004fe400018f0c5d */
[----:B------:R-:W-:-:S03]  /*5560*/  ISETP.GE.AND P3, PT, R104, R11, PT ;  /* 0x0000000b6800720c */ /* 0x000fc60003f66270 */
[----:B----4-:R2:W-:Y:S10]  /*5570*/  ST.E.128 desc[UR42][R44.64], R12 ;  /* 0x0000000c2c007985 */ /* 0x0105f4000c101d2a */
[----:B--2---:R-:W-:-:S05]  /*5580*/  @!P3 IMAD.WIDE R12, R104, 0x2, R82 ;  /* 0x00000002680cb825 */ /* 0x004fca00078e0252 */
[----:B-1----:R4:W-:Y:S02]  /*5590*/  @!P3 ST.E.128 desc[UR42][R12.64], R60 ;  /* 0x0000003c0c00b985 */ /* 0x0029e4000c101d2a */
.L_x_442:
[----:B------:R-:W-:Y:S05]  /*55a0*/  BSYNC B1 ;  /* 0x0000000000017941 */ /* 0x000fea0003800000 */
.L_x_441:
[----:B------:R-:W-:Y:S01]  /*55b0*/  ISETP.NE.AND P3, PT, R29, RZ, PT ;  /* 0x000000ff1d00720c */ /* 0x000fe20003f65270 */
[----:B------:R-:W-:-:S12]  /*55c0*/  BSSY B1, `(.L_x_445) ;  /* 0x000007b000017945 */ /* 0x000fd80003800000 */
[----:B------:R-:W-:Y:S05]  /*55d0*/  @!P3 BRA `(.L_x_446) ;  /* 0x0000000400e4b947 */ /* 0x000fea0003800000 */
[----:B------:R-:W-:Y:S01]  /*55e0*/  LOP3.LUT P4, RZ, R23, 0x1, RZ, 0xc0, !PT ;  /* 0x0000000117ff7812 */ /* 0x000fe2000788c0ff */
[----:B------:R-:W-:Y:S01]  /*55f0*/  BSSY B2, `(.L_x_447) ;  /* 0x0000071000027945 */ /* 0x000fe20003800000 */
[----:B------:R-:W-:Y:S02]  /*5600*/  ISETP.GE.AND P3, PT, R0, R98, PT ;  /* 0x000000620000720c */ /* 0x000fe40003f66270 */
[----:B----4-:R-:W-:-:S04]  /*5610*/  SEL R12, R99, R103, !P4 ;  /* 0x00000067630c7207 */ /* 0x010fc80006000000 */
        /* <DEDUP_REMOVED lines=12> */
[C---:B------:R-:W-:Y:S02]  /*56e0*/  IMAD R44, R18.reuse, 0x3000, R12 ;  /* 0x00003000122c7824 */ /* 0x040fe400078e020c */
[----:B------:R-:W-:Y:S02]  /*56f0*/  IMAD R12, R18, 0x3000, R95 ;  /* 0x00003000120c7824 */ /* 0x000fe400078e025f */
[--C-:B------:R-:W-:Y:S02]  /*5700*/  IMAD R44, R44, 0x2, R2.reuse ;  /* 0x000000022c2c7824 */ /* 0x100fe400078e0202 */
[----:B------:R-:W-:-:S04]  /*5710*/  IMAD R12, R12, 0x2, R2 ;  /* 0x000000020c0c7824 */ /* 0x000fc800078e0202 */
[----:B------:R-:W4:Y:S04]  /*5720*/  LDS.128 R44, [R44+0x15400] ;  /* 0x015400002c2c7984 */ /* 0x000f280000000c00 */
[----:B------:R-:W0:Y:S01]  /*5730*/  LDS.128 R12, [R12+0x15400] ;  /* 0x015400000c0c7984 */ /* 0x000e220000000c00 */
[----:B------:R-:W-:Y:S05]  /*5740*/  @P3 BRA `(.L_x_448) ;  /* 0x00000004006c3947 */ /* 0x000fea0003800000 */
[----:B------:R-:W-:Y:S01]  /*5750*/  SHF.R.U32.HI R58, RZ, 0x10, R53 ;  /* 0x00000010ff3a7819 */ /* 0x000fe20000011635 */
[----:B-1--4-:R-:W-:Y:S01]  /*5760*/  IMAD.U32 R61, R45, 0x10000, RZ ;  /* 0x000100002d3d7824 */ /* 0x012fe200078e00ff */
[--C-:B------:R-:W-:Y:S01]  /*5770*/  SHF.R.U64 R40, R40, 0x10, R41.reuse ;  /* 0x0000001028287819 */ /* 0x100fe20000001229 */
[----:B0-----:R-:W-:Y:S01]  /*5780*/  IMAD.U32 R59, R13, 0x10000, RZ ;  /* 0x000100000d3b7824 */ /* 0x001fe200078e00ff */
[----:B------:R-:W-:Y:S02]  /*5790*/  SHF.R.U32.HI R41, RZ, 0x10, R41 ;  /* 0x00000010ff297819 */ /* 0x000fe40000011629 */
[----:B------:R-:W-:Y:S02]  /*57a0*/  PRMT R58, R115, 0x5410, R58 ;  /* 0x00005410733a7816 */ /* 0x000fe4000000003a */
[----:B------:R-:W-:Y:S02]  /*57b0*/  SHF.R.U64 R42, R42, 0x10, R43 ;  /* 0x000000102a2a7819 */ /* 0x000fe4000000122b */
[----:B------:R-:W-:Y:S01]  /*57c0*/  PRMT R41, R117, 0x5410, R41 ;  /* 0x0000541075297816 */ /* 0x000fe20000000029 */
[----:B------:R-:W-:Y:S01]  /*57d0*/  IMAD.U32 R60, R58, 0x10000, RZ ;  /* 0x000100003a3c7824 */ /* 0x000fe200078e00ff */
[----:B------:R-:W-:-:S02]  /*57e0*/  SHF.R.U32.HI R57, RZ, 0x10, R43 ;  /* 0x00000010ff397819 */ /* 0x000fc4000001162b */
[----:B------:R-:W-:Y:S02]  /*57f0*/  SHF.R.U64 R43, R52, 0x10, R53 ;  /* 0x00000010342b7819 */ /* 0x000fe40000001235 */
[--C-:B------:R-:W-:Y:S02]  /*5800*/  SHF.R.U64 R52, R54, 0x10, R55.reuse ;  /* 0x0000001036347819 */ /* 0x100fe40000001237 */
[C---:B------:R-:W-:Y:S02]  /*5810*/  PRMT R53, R116.reuse, 0x5432, R42 ;  /* 0x0000543274357816 */ /* 0x040fe4000000002a */
[----:B------:R-:W-:Y:S01]  /*5820*/  SHF.R.U32.HI R54, RZ, 0x10, R55 ;  /* 0x00000010ff367819 */ /* 0x000fe20000011637 */
[----:B------:R-:W-:Y:S01]  /*5830*/  IMAD.U32 R55, R41, 0x10000, RZ ;  /* 0x0001000029377824 */ /* 0x000fe200078e00ff */
[----:B------:R-:W-:Y:S01]  /*5840*/  PRMT R42, R116, 0x5410, R57 ;  /* 0x00005410742a7816 */ /* 0x000fe20000000039 */
[----:B------:R-:W-:Y:S01]  /*5850*/  FMUL.FTZ R57, R61, R60 ;  /* 0x0000003c3d397220 */ /* 0x000fe20000410000 */
[----:B------:R-:W-:-:S02]  /*5860*/  LOP3.LUT R58, R58, 0xffff0000, RZ, 0xc0, !PT ;  /* 0xffff00003a3a7812 */ /* 0x000fc400078ec0ff */
[----:B------:R-:W-:Y:S01]  /*5870*/  LOP3.LUT R45, R45, 0xffff0000, RZ, 0xc0, !PT ;  /* 0xffff00002d2d7812 */ /* 0x000fe200078ec0ff */
[-C--:B------:R-:W-:Y:S01]  /*5880*/  FFMA.FTZ R57, R59, R55.reuse, -R57 ;  /* 0x000000373b397223 */ /* 0x080fe20000010839 */
[----:B------:R-:W-:Y:S01]  /*5890*/  FMUL.FTZ R55, R61, R55 ;  /* 0x000000373d377220 */ /* 0x000fe20000410000 */
[----:B------:R-:W-:Y:S01]  /*58a0*/  LOP3.LUT R41, R41, 0xffff0000, RZ, 0xc0, !PT ;  /* 0xffff000029297812 */ /* 0x000fe200078ec0ff */
[----:B------:R-:W-:Y:S01]  /*58b0*/  IMAD.U32 R61, R47, 0x10000, RZ ;  /* 0x000100002f3d7824 */ /* 0x000fe200078e00ff */
[----:B------:R-:W-:Y:S01]  /*58c0*/  PRMT R54, R114, 0x5410, R54 ;  /* 0x0000541072367816 */ /* 0x000fe20000000036 */
[----:B------:R-:W-:Y:S01]  /*58d0*/  FFMA.FTZ R55, R59, R60, R55 ;  /* 0x0000003c3b377223 */ /* 0x000fe20000010037 */
[----:B------:R-:W-:Y:S01]  /*58e0*/  LOP3.LUT R59, R13, 0xffff0000, RZ, 0xc0, !PT ;  /* 0xffff00000d3b7812 */ /* 0x000fe200078ec0ff */
[----:B------:R-:W-:Y:S01]  /*58f0*/  FMUL.FTZ R13, R45, R58 ;  /* 0x0000003a2d0d7220 */ /* 0x000fe20000410000 */
[----:B------:R-:W-:Y:S01]  /*5900*/  LOP3.LUT R47, R47, 0xffff0000, RZ, 0xc0, !PT ;  /* 0xffff00002f2f7812 */ /* 0x000fe200078ec0ff */
[C---:B------:R-:W-:Y:S01]  /*5910*/  IMAD.U32 R60, R54.reuse, 0x10000, RZ ;  /* 0x00010000363c7824 */ /* 0x040fe200078e00ff */
[----:B------:R-:W-:Y:S01]  /*5920*/  LOP3.LUT R54, R54, 0xffff0000, RZ, 0xc0, !PT ;  /* 0xffff000036367812 */ /* 0x000fe200078ec0ff */
[-C--:B------:R-:W-:Y:S01]  /*5930*/  FFMA.FTZ R13, R59, R41.reuse, -R13 ;  /* 0x000000293b0d7223 */ /* 0x080fe2000001080d */
[----:B------:R-:W-:Y:S01]  /*5940*/  FMUL.FTZ R41, R45, R41 ;  /* 0x000000292d297220 */ /* 0x000fe20000410000 */
[----:B------:R-:W-:Y:S01]  /*5950*/  FMUL.FTZ R45, R61, R60 ;  /* 0x0000003c3d2d7220 */ /* 0x000fe20000410000 */
[----:B------:R-:W-:-:S02]  /*5960*/  PRMT R43, R115, 0x5432, R43 ;  /* 0x00005432732b7816 */ /* 0x000fc4000000002b */
[----:B------:R-:W-:Y:S01]  /*5970*/  FFMA.FTZ R41, R59, R58, R41 ;  /* 0x0000003a3b297223 */ /* 0x000fe20000010029 */
[C---:B------:R-:W-:Y:S01]  /*5980*/  IMAD.U32 R59, R15.reuse, 0x10000, RZ ;  /* 0x000100000f3b7824 */ /* 0x040fe200078e00ff */
[----:B------:R-:W-:Y:S01]  /*5990*/  LOP3.LUT R15, R15, 0xffff0000, RZ, 0xc0, !PT ;  /* 0xffff00000f0f7812 */ /* 0x000fe200078ec0ff */
[C---:B------:R-:W-:Y:S01]  /*59a0*/  IMAD.U32 R58, R42.reuse, 0x10000, RZ ;  /* 0x000100002a3a7824 */ /* 0x040fe200078e00ff */
[----:B------:R-:W-:Y:S02]  /*59b0*/  LOP3.LUT R42, R42, 0xffff0000, RZ, 0xc0, !PT ;  /* 0xffff00002a2a7812 */ /* 0x000fe400078ec0ff */
[----:B------:R-:W-:Y:S01]  /*59c0*/  PRMT R40, R117, 0x5432, R40 ;  /* 0x0000543275287816 */ /* 0x000fe20000000028 */
[-C--:B------:R-:W-:Y:S01]  /*59d0*/  FFMA.FTZ R45, R59, R58.reuse, -R45 ;  /* 0x0000003a3b2d7223 */ /* 0x080fe2000001082d */
[----:B------:R-:W-:Y:S01]  /*59e0*/  FMUL.FTZ R58, R61, R58 ;  /* 0x0000003a3d3a7220 */ /* 0x000fe20000410000 */
[----:B------:R-:W-:Y:S02]  /*59f0*/  F2FP.BF16.F32.PACK_AB R41, R41, R55 ;  /* 0x000000372929723e */ /* 0x000fe400000010ff */
[----:B------:R-:W-:Y:S01]  /*5a00*/  PRMT R52, R114, 0x5432, R52 ;  /* 0x0000543272347816 */ /* 0x000fe20000000034 */
[----:B------:R-:W-:Y:S01]  /*5a10*/  FFMA.FTZ R58, R59, R60, R58 ;  /* 0x0000003c3b3a7223 */ /* 0x000fe2000001003a */
[----:B------:R-:W-:Y:S01]  /*5a20*/  FMUL.FTZ R59, R47, R54 ;  /* 0x000000362f3b7220 */ /* 0x000fe20000410000 */
[----:B------:R-:W-:-:S03]  /*5a30*/  F2FP.BF16.F32.PACK_AB R13, R13, R57 ;  /* 0x000000390d0d723e */ /* 0x000fc600000010ff */
[-C--:B------:R-:W-:Y:S01]  /*5a40*/  FFMA.FTZ R59, R15, R42.reuse, -R59 ;  /* 0x0000002a0f3b7223 */ /* 0x080fe2000001083b */
[----:B------:R-:W-:Y:S01]  /*5a50*/  FMUL.FTZ R42, R47, R42 ;  /* 0x0000002a2f2a7220 */ /* 0x000fe20000410000 */
[----:B------:R-:W-:-:S03]  /*5a60*/  IMAD.U32 R47, R44, 0x10000, RZ ;  /* 0x000100002c2f7824 */ /* 0x000fc600078e00ff */
[----:B------:R-:W-:Y:S01]  /*5a70*/  F2FP.BF16.F32.PACK_AB R59, R59, R45 ;  /* 0x0000002d3b3b723e */ /* 0x000fe200000010ff */
[----:B------:R-:W-:Y:S01]  /*5a80*/  FFMA.FTZ R42, R15, R54, R42 ;  /* 0x000000360f2a7223 */ /* 0x000fe2000001002a */
[C---:B------:R-:W-:Y:S01]  /*5a90*/  IMAD.U32 R45, R43.reuse, 0x10000, RZ ;  /* 0x000100002b2d7824 */ /* 0x040fe200078e00ff */
[----:B------:R-:W-:Y:S01]  /*5aa0*/  LOP3.LUT R43, R43, 0xffff0000, RZ, 0xc0, !PT ;  /* 0xffff00002b2b7812 */ /* 0x000fe200078ec0ff */
[C---:B------:R-:W-:Y:S01]  /*5ab0*/  IMAD.U32 R54, R40.reuse, 0x10000, RZ ;  /* 0x0001000028367824 */ /* 0x040fe200078e00ff */
[----:B------:R-:W-:Y:S01]  /*5ac0*/  LOP3.LUT R40, R40, 0xffff0000, RZ, 0xc0, !PT ;  /* 0xffff000028287812 */ /* 0x000fe200078ec0ff */
[C---:B------:R-:W-:Y:S01]  /*5ad0*/  FMUL.FTZ R55, R47.reuse, R45 ;  /* 0x0000002d2f377220 */ /* 0x040fe20000410000 */
[----:B------:R-:W-:Y:S02]  /*5ae0*/  IMAD.U32 R15, R12, 0x10000, RZ ;  /* 0x000100000c0f7824 */ /* 0x000fe400078e00ff */
[----:B------:R-:W-:Y:S01]  /*5af0*/  FMUL.FTZ R47, R47, R54 ;  /* 0x000000362f2f7220 */ /* 0x000fe20000410000 */
[----:B------:R-:W-:Y:S01]  /*5b00*/  F2FP.BF16.F32.PACK_AB R42, R42, R58 ;  /* 0x0000003a2a2a723e */ /* 0x000fe200000010ff */
[----:B------:R-:W-:-:S02]  /*5b10*/  FFMA.FTZ R55, R15, R54, -R55 ;  /* 0x000000360f377223 */ /* 0x000fc40000010837 */
        /* <DEDUP_REMOVED lines=8> */
[----:B------:R-:W-:Y:S02]  /*5ba0*/  IMAD.U32 R43, R52, 0x10000, RZ ;  /* 0x00010000342b7824 */ /* 0x000fe400078e00ff */
        /* <DEDUP_REMOVED lines=9> */
[----:B------:R-:W-:Y:S02]  /*5c40*/  LOP3.LUT R43, R52, 0xffff0000, RZ, 0xc0, !PT ;  /* 0xffff0000342b7812 */ /* 0x000fe400078ec0ff */
[----:B------:R-:W-:Y:S01]  /*5c50*/  F2FP.BF16.F32.PACK_AB R12, R12, R55 ;  /* 0x000000370c0c723e */ /* 0x000fe200000010ff */
[C---:B------:R-:W-:Y:S02]  /*5c60*/  FMUL.FTZ R44, R40.reuse, R53 ;  /* 0x00000035282c7220 */ /* 0x040fe40000410000 */
[-C--:B------:R-:W-:Y:S02]  /*5c70*/  FMUL.FTZ R57, R40, R43.reuse ;  /* 0x0000002b28397220 */ /* 0x080fe40000410000 */
[C---:B------:R-:W-:Y:S01]  /*5c80*/  FFMA.FTZ R43, R14.reuse, R43, R44 ;  /* 0x0000002b0e2b7223 */ /* 0x040fe2000001002c */
[----:B------:R-:W-:Y:S01]  /*5c90*/  F2FP.BF16.F32.PACK_AB R44, R15, R47 ;  /* 0x0000002f0f2c723e */ /* 0x000fe200000010ff */
[----:B------:R-:W-:Y:S01]  /*5ca0*/  FFMA.FTZ R40, R14, R53, -R57 ;  /* 0x000000350e287223 */ /* 0x000fe20000010839 */
[----:B------:R-:W-:-:S02]  /*5cb0*/  IMAD.MOV.U32 R15, RZ, RZ, R59 ;  /* 0x000000ffff0f7224 */ /* 0x000fc400078e003b */
[----:B------:R-:W-:Y:S01]  /*5cc0*/  F2FP.BF16.F32.PACK_AB R46, R43, R54 ;  /* 0x000000362b2e723e */ /* 0x000fe200000010ff */
[----:B------:R-:W-:Y:S01]  /*5cd0*/  IMAD.MOV.U32 R47, RZ, RZ, R42 ;  /* 0x000000ffff2f7224 */ /* 0x000fe200078e002a */
[----:B------:R-:W-:Y:S01]  /*5ce0*/  F2FP.BF16.F32.PACK_AB R14, R40, R45 ;  /* 0x0000002d280e723e */ /* 0x000fe200000010ff */
[----:B------:R-:W-:-:S07]  /*5cf0*/  IMAD.MOV.U32 R45, RZ, RZ, R41 ;  /* 0x000000ffff2d7224 */ /* 0x000fce00078e0029 */
.L_x_448:
[----:B------:R-:W-:Y:S05]  /*5d00*/  BSYNC B2 ;  /* 0x0000000000027941 */ /* 0x000fea0003800000 */
.L_x_447:
[----:B---3--:R-:W-:-:S04]  /*5d10*/  LEA R40, P3, R10, R82, 0x1 ;  /* 0x000000520a287211 */ /* 0x008fc800078608ff */
[----:B--2---:R-:W-:Y:S02]  /*5d20*/  LEA.HI.X R41, R10, R83, R92, 0x1, P3 ;  /* 0x000000530a297211 */ /* 0x004fe400018f0c5c */
[----:B------:R-:W-:-:S03]  /*5d30*/  ISETP.GE.AND P3, PT, R56, R11, PT ;  /* 0x0000000b3800720c */ /* 0x000fc60003f66270 */
[----:B0-----:R0:W-:Y:S10]  /*5d40*/  ST.E.128 desc[UR42][R40.64], R12 ;  /* 0x0000000c28007985 */ /* 0x0011f4000c101d2a */
[----:B------:R-:W-:-:S05]  /*5d50*/  @!P3 IMAD.WIDE R42, R56, 0x2, R82 ;  /* 0x00000002382ab825 */ /* 0x000fca00078e0252 */
[----:B----4-:R0:W-:Y:S02]  /*5d60*/  @!P3 ST.E.128 desc[UR42][R42.64], R44 ;  /* 0x0000002c2a00b985 */ /* 0x0101e4000c101d2a */
.L_x_446:
[----:B------:R-:W-:Y:S05]  /*5d70*/  BSYNC B1 ;  /* 0x0000000000017941 */ /* 0x000fea0003800000 */
.L_x_445:
[----:B------:R-:W-:-:S13]  /*5d80*/  ISETP.NE.AND P3, PT, R30, RZ, PT ;  /* 0x000000ff1e00720c */ /* 0x000fda0003f65270 */
[----:B------:R-:W-:Y:S05]  /*5d90*/  @!P3 BRA `(.L_x_412) ;  /* 0x0000000c0018b947 */ /* 0x000fea0003800000 */
[----:B------:R-:W-:Y:S01]  /*5da0*/  LOP3.LUT P4, RZ, R23, 0x2, RZ, 0xc0, !PT ;  /* 0x0000000217ff7812 */ /* 0x000fe2000788c0ff */
[----:B------:R-:W-:Y:S01]  /*5db0*/  BSSY B1, `(.L_x_449) ;  /* 0x0000075000017945 */ /* 0x000fe20003800000 */
[C---:B0--3--:R-:W-:Y:S02]  /*5dc0*/  LEA R44, P3, R20.reuse, R82, 0x1 ;  /* 0x00000052142c7211 */ /* 0x049fe400078608ff */
[----:B------:R-:W-:Y:S02]  /*5dd0*/  SEL R103, R99, R103, !P4 ;  /* 0x0000006763677207 */ /* 0x000fe40006000000 */
[----:B--2---:R-:W-:Y:S02]  /*5de0*/  LEA.HI.X R45, R20, R83, R91, 0x1, P3 ;  /* 0x00000053142d7211 */ /* 0x004fe400018f0c5b */
[----:B----4-:R-:W-:Y:S02]  /*5df0*/  SHF.R.S32.HI R12, RZ, 0x1f, R103 ;  /* 0x0000001fff0c7819 */ /* 0x010fe40000011467 */
[----:B------:R-:W-:-:S02]  /*5e00*/  ISETP.GE.AND P3, PT, R3, R98, PT ;  /* 0x000000620300720c */ /* 0x000fc40003f66270 */
[----:B------:R-:W-:-:S04]  /*5e10*/  LEA.HI R12, R12, R103, RZ, 0x4 ;  /* 0x000000670c0c7211 */ /* 0x000fc800078f20ff */
[----:B------:R-:W-:-:S04]  /*5e20*/  SHF.R.S32.HI R13, RZ, 0x4, R12 ;  /* 0x00000004ff0d7819 */ /* 0x000fc8000001140c */
[----:B------:R-:W-:-:S04]  /*5e30*/  LEA.HI.SX32 R13, R4, R13, 0x1d ;  /* 0x0000000d040d7211 */ /* 0x000fc800078feaff */
[----:B------:R-:W-:Y:S01]  /*5e40*/  SHF.R.S32.HI R12, RZ, 0x1f, R13 ;  /* 0x0000001fff0c7819 */ /* 0x000fe2000001140d */
[----:B------:R-:W-:-:S03]  /*5e50*/  IMAD.SHL.U32 R46, R13, 0x8, RZ ;  /* 0x000000080d2e7824 */ /* 0x000fc600078e00ff */
[----:B------:R-:W-:Y:S02]  /*5e60*/  LEA.HI R12, R12, R13, RZ, 0x2 ;  /* 0x0000000d0c0c7211 */ /* 0x000fe400078f10ff */
[----:B------:R-:W-:-:S03]  /*5e70*/  LOP3.LUT R13, R143, 0x18, R46, 0xf8, !PT ;  /* 0x000000188f0d7812 */ /* 0x000fc600078ef82e */
[----:B------:R-:W-:Y:S01]  /*5e80*/  IMAD.SHL.U32 R12, R12, 0x400, RZ ;  /* 0x000004000c0c7824 */ /* 0x000fe200078e00ff */
[----:B------:R-:W-:-:S04]  /*5e90*/  LOP3.LUT R13, R13, R144, RZ, 0x3c, !PT ;  /* 0x000000900d0d7212 */ /* 0x000fc800078e3cff */
[----:B------:R-:W-:-:S04]  /*5ea0*/  LOP3.LUT R12, R12, 0x7ffff000, RZ, 0xc0, !PT ;  /* 0x7ffff0000c0c7812 */ /* 0x000fc800078ec0ff */
[----:B------:R-:W-:Y:S01]  /*5eb0*/  IADD3 R15, R13, R12, R145 ;  /* 0x0000000c0d0f7210 */ /* 0x000fe20007ffe091 */
[----:B------:R-:W-:-:S04]  /*5ec0*/  IMAD R13, R18, 0x3000, R94 ;  /* 0x00003000120d7824 */ /* 0x000fc800078e025e */
[----:B------:R-:W-:Y:S02]  /*5ed0*/  IMAD R15, R18, 0x3000, R15 ;  /* 0x00003000120f7824 */ /* 0x000fe400078e020f */
[--C-:B------:R-:W-:Y:S02]  /*5ee0*/  IMAD R13, R13, 0x2, R2.reuse ;  /* 0x000000020d0d7824 */ /* 0x100fe400078e0202 */
[----:B------:R-:W-:-:S04]  /*5ef0*/  IMAD R40, R15, 0x2, R2 ;  /* 0x000000020f287824 */ /* 0x000fc800078e0202 */
[----:B------:R-:W0:Y:S04]  /*5f00*/  LDS.128 R12, [R13+0x15400] ;  /* 0x015400000d0c7984 */ /* 0x000e280000000c00 */
[----:B------:R-:W2:Y:S01]  /*5f10*/  LDS.128 R40, [R40+0x15400] ;  /* 0x0154000028287984 */ /* 0x000ea20000000c00 */
[----:B------:R-:W-:Y:S05]  /*5f20*/  @P3 BRA `(.L_x_450) ;  /* 0x0000000400743947 */ /* 0x000fea0003800000 */
[----:B------:R-:W-:Y:S01]  /*5f30*/  SHF.R.U32.HI R52, RZ, 0x10, R49 ;  /* 0x00000010ff347819 */ /* 0x000fe20000011631 */
[----:B--2---:R-:W-:Y:S01]  /*5f40*/  IMAD.U32 R53, R41, 0x10000, RZ ;  /* 0x0001000029357824 */ /* 0x004fe200078e00ff */
[----:B------:R-:W-:Y:S02]  /*5f50*/  SHF.R.U32.HI R54, RZ, 0x10, R37 ;  /* 0x00000010ff367819 */ /* 0x000fe40000011625 */
[----:B------:R-:W-:Y:S01]  /*5f60*/  PRMT R55, R113, 0x5432, R52 ;  /* 0x0000543271377816 */ /* 0x000fe20000000034 */
[----:B0-----:R-:W-:Y:S01]  /*5f70*/  IMAD.U32 R52, R13, 0x10000, RZ ;  /* 0x000100000d347824 */ /* 0x001fe200078e00ff */
[----:B------:R-:W-:Y:S02]  /*5f80*/  PRMT R47, R111, 0x5432, R54 ;  /* 0x000054326f2f7816 */ /* 0x000fe40000000036 */
[C---:B------:R-:W-:Y:S01]  /*5f90*/  LOP3.LUT R58, R55.reuse, 0xffff0000, RZ, 0xc0, !PT ;  /* 0xffff0000373a7812 */ /* 0x040fe200078ec0ff */
[----:B------:R-:W-:Y:S01]  /*5fa0*/  IMAD.U32 R56, R55, 0x10000, RZ ;  /* 0x0001000037387824 */ /* 0x000fe200078e00ff */
[----:B------:R-:W-:Y:S01]  /*5fb0*/  LOP3.LUT R41, R41, 0xffff0000, RZ, 0xc0, !PT ;  /* 0xffff000029297812 */ /* 0x000fe200078ec0ff */
[----:B------:R-:W-:Y:S01]  /*5fc0*/  IMAD.U32 R54, R47, 0x10000, RZ ;  /* 0x000100002f367824 */ /* 0x000fe200078e00ff */
[----:B------:R-:W-:Y:S01]  /*5fd0*/  LOP3.LUT R13, R13, 0xffff0000, RZ, 0xc0, !PT ;  /* 0xffff00000d0d7812 */ /* 0x000fe200078ec0ff */
[C---:B------:R-:W-:Y:S01]  /*5fe0*/  FMUL.FTZ R57, R53.reuse, R56 ;  /* 0x0000003835397220 */ /* 0x040fe20000410000 */
[----:B------:R-:W-:Y:S01]  /*5ff0*/  SHF.R.U64 R48, R48, 0x10, R49 ;  /* 0x0000001030307819 */ /* 0x000fe20000001231 */
[----:B------:R-:W-:Y:S01]  /*6000*/  FMUL.FTZ R53, R53, R54 ;  /* 0x0000003635357220 */ /* 0x000fe20000410000 */
[----:B-1----:R-:W-:Y:S01]  /*6010*/  FMUL.FTZ R60, R41, R58 ;  /* 0x0000003a293c7220 */ /* 0x002fe20000410000 */
[----:B------:R-:W-:Y:S01]  /*6020*/  FFMA.FTZ R54, R52, R54, -R57 ;  /* 0x0000003634367223 */ /* 0x000fe20000010839 */
[----:B------:R-:W-:Y:S01]  /*6030*/  SHF.R.U64 R36, R36, 0x10, R37 ;  /* 0x0000001024247819 */ /* 0x000fe20000001225 */
[----:B------:R-:W-:Y:S01]  /*6040*/  FFMA.FTZ R52, R52, R56, R53 ;  /* 0x0000003834347223 */ /* 0x000fe20000010035 */
[----:B------:R-:W-:Y:S01]  /*6050*/  LOP3.LUT R56, R47, 0xffff0000, RZ, 0xc0, !PT ;  /* 0xffff00002f387812 */ /* 0x000fe200078ec0ff */
[----:B------:R-:W-:Y:S01]  /*6060*/  IMAD.U32 R37, R12, 0x10000, RZ ;  /* 0x000100000c257824 */ /* 0x000fe200078e00ff */
[--C-:B------:R-:W-:Y:S01]  /*6070*/  SHF.R.U32.HI R53, RZ, 0x10, R51.reuse ;  /* 0x00000010ff357819 */ /* 0x100fe20000011633 */
[----:B------:R-:W-:Y:S01]  /*6080*/  IMAD.U32 R55, R15, 0x10000, RZ ;  /* 0x000100000f377824 */ /* 0x000fe200078e00ff */
[----:B------:R-:W-:Y:S01]  /*6090*/  SHF.R.U64 R51, R50, 0x10, R51 ;  /* 0x0000001032337819 */ /* 0x000fe20000001233 */
[-C--:B------:R-:W-:Y:S01]  /*60a0*/  FMUL.FTZ R47, R41, R56.reuse ;  /* 0x00000038292f7220 */ /* 0x080fe20000410000 */
[----:B------:R-:W-:Y:S01]  /*60b0*/  FFMA.FTZ R41, R13, R56, -R60 ;  /* 0x000000380d297223 */ /* 0x000fe2000001083c */
[----:B------:R-:W-:Y:S01]  /*60c0*/  PRMT R53, R112, 0x5432, R53 ;  /* 0x0000543270357816 */ /* 0x000fe20000000035 */
[----:B------:R-:W-:-:S02]  /*60d0*/  IMAD.U32 R56, R43, 0x10000, RZ ;  /* 0x000100002b387824 */ /* 0x000fc400078e00ff */
[----:B------:R-:W-:Y:S01]  /*60e0*/  FFMA.FTZ R13, R13, R58, R47 ;  /* 0x0000003a0d0d7223 */ /* 0x000fe2000001002f */
[--C-:B------:R-:W-:Y:S02]  /*60f0*/  SHF.R.U32.HI R47, RZ, 0x10, R39.reuse ;  /* 0x00000010ff2f7819 */ /* 0x100fe40000011627 */
[----:B------:R-:W-:Y:S01]  /*6100*/  SHF.R.U64 R39, R38, 0x10, R39 ;  /* 0x0000001026277819 */ /* 0x000fe20000001227 */
[----:B------:R-:W-:Y:S01]  /*6110*/  IMAD.U32 R58, R53, 0x10000, RZ ;  /* 0x00010000353a7824 */ /* 0x000fe200078e00ff */
[----:B------:R-:W-:Y:S01]  /*6120*/  PRMT R47, R110, 0x5432, R47 ;  /* 0x000054326e2f7816 */ /* 0x000fe2000000002f */
[----:B------:R-:W-:Y:S01]  /*6130*/  IMAD.U32 R38, R40, 0x10000, RZ ;  /* 0x0001000028267824 */ /* 0x000fe200078e00ff */
[----:B------:R-:W-:Y:S01]  /*6140*/  LOP3.LUT R50, R43, 0xffff0000, RZ, 0xc0, !PT ;  /* 0xffff00002b327812 */ /* 0x000fe200078ec0ff */
[----:B------:R-:W-:Y:S01]  /*6150*/  IMAD.U32 R43, R42, 0x10000, RZ ;  /* 0x000100002a2b7824 */ /* 0x000fe200078e00ff */
[----:B------:R-:W-:Y:S01]  /*6160*/  LOP3.LUT R53, R53, 0xffff0000, RZ, 0xc0, !PT ;  /* 0xffff000035357812 */ /* 0x000fe200078ec0ff */
[C---:B------:R-:W-:Y:S01]  /*6170*/  IMAD.U32 R57, R47.reuse, 0x10000, RZ ;  /* 0x000100002f397824 */ /* 0x040fe200078e00ff */
[----:B------:R-:W-:Y:S01]  /*6180*/  PRMT R110, R110, 0x5410, R39 ;  /* 0x000054106e6e7816 */ /* 0x000fe20000000027 */
[C---:B------:R-:W-:Y:S01]  /*6190*/  FMUL.FTZ R60, R56.reuse, R58 ;  /* 0x0000003a383c7220 */ /* 0x040fe20000410000 */
[----:B------:R-:W-:Y:S01]  /*61a0*/  LOP3.LUT R39, R47, 0xffff0000, RZ, 0xc0, !PT ;  /* 0xffff00002f277812 */ /* 0x000fe200078ec0ff */
[-C--:B------:R-:W-:Y:S01]  /*61b0*/  FMUL.FTZ R59, R56, R57.reuse ;  /* 0x00000039383b7220 */ /* 0x080fe20000410000 */
[----:B------:R-:W-:Y:S01]  /*61c0*/  PRMT R113, R113, 0x5410, R48 ;  /* 0x0000541071717816 */ /* 0x000fe20000000030 */
[----:B------:R-:W-:Y:S01]  /*61d0*/  FFMA.FTZ R56, R55, R57, -R60 ;  /* 0x0000003937387223 */ /* 0x000fe2000001083c */
[----:B------:R-:W-:Y:S01]  /*61e0*/  LOP3.LUT R49, R15, 0xffff0000, RZ, 0xc0, !PT ;  /* 0xffff00000f317812 */ /* 0x000fe200078ec0ff */
[----:B------:R-:W-:Y:S01]  /*61f0*/  IMAD.U32 R15, R14, 0x10000, RZ ;  /* 0x000100000e0f7824 */ /* 0x000fe200078e00ff */
[----:B------:R-:W-:Y:S01]  /*6200*/  PRMT R111, R111, 0x5410, R36 ;  /* 0x000054106f6f7816 */ /* 0x000fe20000000024 */
[C---:B------:R-:W-:Y:S01]  /*6210*/  FMUL.FTZ R36, R50.reuse, R53 ;  /* 0x0000003532247220 */ /* 0x040fe20000410000 */
[-C--:B------:R-:W-:Y:S01]  /*6220*/  FMUL.FTZ R50, R50, R39.reuse ;  /* 0x0000002732327220 */ /* 0x080fe20000410000 */
[----:B------:R-:W-:Y:S01]  /*6230*/  IMAD.U32 R48, R113, 0x10000, RZ ;  /* 0x0001000071307824 */ /* 0x000fe200078e00ff */
[----:B------:R-:W-:Y:S01]  /*6240*/  LOP3.LUT R40, R40, 0xffff0000, RZ, 0xc0, !PT ;  /* 0xffff000028287812 */ /* 0x000fe200078ec0ff */
[----:B------:R-:W-:Y:S01]  /*6250*/  FFMA.FTZ R39, R49, R39, -R36 ;  /* 0x0000002731277223 */ /* 0x000fe20000010824 */
[----:B------:R-:W-:-:S02]  /*6260*/  IMAD.U32 R47, R111, 0x10000, RZ ;  /* 0x000100006f2f7824 */ /* 0x000fc400078e00ff */
[----:B------:R-:W-:Y:S01]  /*6270*/  FFMA.FTZ R36, R49, R53, R50 ;  /* 0x0000003531247223 */ /* 0x000fe20000010032 */
[----:B------:R-:W-:Y:S01]  /*6280*/  LOP3.LUT R113, R113, 0xffff0000, RZ, 0xc0, !PT ;  /* 0xffff000071717812 */ /* 0x000fe200078ec0ff */
[CC--:B------:R-:W-:Y:S01]  /*6290*/  FMUL.FTZ R50, R38.reuse, R48.reuse ;  /* 0x0000003026327220 */ /* 0x0c0fe20000410000 */
[----:B------:R-:W-:Y:S01]  /*62a0*/  LOP3.LUT R111, R111, 0xffff0000, RZ, 0xc0, !PT ;  /* 0xffff00006f6f7812 */ /* 0x000fe200078ec0ff */
[-C--:B------:R-:W-:Y:S01]  /*62b0*/  FMUL.FTZ R49, R38, R47.reuse ;  /* 0x0000002f26317220 */ /* 0x080fe20000410000 */
[----:B------:R-:W-:Y:S01]  /*62c0*/  PRMT R112, R112, 0x5410, R51 ;  /* 0x0000541070707816 */ /* 0x000fe20000000033 */
[C---:B------:R-:W-:Y:S01]  /*62d0*/  FFMA.FTZ R38, R37.reuse, R47, -R50 ;  /* 0x0000002f25267223 */ /* 0x040fe20000010832 */
[----:B------:R-:W-:Y:S01]  /*62e0*/  LOP3.LUT R12, R12, 0xffff0000, RZ, 0xc0, !PT ;  /* 0xffff00000c0c7812 */ /* 0x000fe200078ec0ff */
[----:B------:R-:W-:Y:S01]  /*62f0*/  FMUL.FTZ R47, R40, R113 ;  /* 0x00000071282f7220 */ /* 0x000fe20000410000 */
[----:B------:R-:W-:Y:S01]  /*6300*/  LOP3.LUT R42, R42, 0xffff0000, RZ, 0xc0, !PT ;  /* 0xffff00002a2a7812 */ /* 0x000fe200078ec0ff */
[----:B------:R-:W-:Y:S01]  /*6310*/  FFMA.FTZ R37, R37, R48, R49 ;  /* 0x0000003025257223 */ /* 0x000fe20000010031 */
[----:B------:R-:W-:Y:S01]  /*6320*/  FMUL.FTZ R53, R40, R111 ;  /* 0x0000006f28357220 */ /* 0x000fe20000410000 */
[C---:B------:R-:W-:Y:S01]  /*6330*/  LOP3.LUT R51, R112.reuse, 0xffff0000, RZ, 0xc0, !PT ;  /* 0xffff000070337812 */ /* 0x040fe200078ec0ff */
[----:B------:R-:W-:Y:S01]  /*6340*/  IMAD.U32 R48, R112, 0x10000, RZ ;  /* 0x0001000070307824 */ /* 0x000fe200078e00ff */
[C---:B------:R-:W-:Y:S01]  /*6350*/  LOP3.LUT R49, R110.reuse, 0xffff0000, RZ, 0xc0, !PT ;  /* 0xffff00006e317812 */ /* 0x040fe200078ec0ff */
[----:B------:R-:W-:-:S02]  /*6360*/  IMAD.U32 R40, R110, 0x10000, RZ ;  /* 0x000100006e287824 */ /* 0x000fc400078e00ff */
[C---:B------:R-:W-:Y:S01]  /*6370*/  FFMA.FTZ R47, R12.reuse, R111, -R47 ;  /* 0x0000006f0c2f7223 */ /* 0x040fe2000001082f */
[----:B------:R-:W-:Y:S01]  /*6380*/  FFMA.FTZ R12, R12, R113, R53 ;  /* 0x000000710c0c7223 */ /* 0x000fe20000010035 */
[----:B------:R-:W-:Y:S01]  /*6390*/  LOP3.LUT R14, R14, 0xffff0000, RZ, 0xc0, !PT ;  /* 0xffff00000e0e7812 */ /* 0x000fe200078ec0ff */
[----:B------:R-:W-:Y:S01]  /*63a0*/  FMUL.FTZ R50, R43, R48 ;  /* 0x000000302b327220 */ /* 0x000fe20000410000 */
[C---:B------:R-:W-:Y:S01]  /*63b0*/  FMUL.FTZ R53, R42.reuse, R51 ;  /* 0x000000332a357220 */ /* 0x040fe20000410000 */
[----:B------:R-:W-:Y:S01]  /*63c0*/  FFMA.FTZ R55, R55, R58, R59 ;  /* 0x0000003a37377223 */ /* 0x000fe2000001003b */
[-C--:B------:R-:W-:Y:S01]  /*63d0*/  FMUL.FTZ R43, R43, R40.reuse ;  /* 0x000000282b2b7220 */ /* 0x080fe20000410000 */
[----:B------:R-:W-:Y:S01]  /*63e0*/  FMUL.FTZ R42, R42, R49 ;  /* 0x000000312a2a7220 */ /* 0x000fe20000410000 */
[----:B------:R-:W-:Y:S01]  /*63f0*/  FFMA.FTZ R50, R15, R40, -R50 ;  /* 0x000000280f327223 */ /* 0x000fe20000010832 */
[----:B------:R-:W-:Y:S01]  /*6400*/  F2FP.BF16.F32.PACK_AB R41, R41, R54 ;  /* 0x000000362929723e */ /* 0x000fe200000010ff */
[----:B------:R-:W-:Y:S01]  /*6410*/  FFMA.FTZ R43, R15, R48, R43 ;  /* 0x000000300f2b7223 */ /* 0x000fe2000001002b */
[C---:B------:R-:W-:Y:S01]  /*6420*/  FFMA.FTZ R42, R14.reuse, R51, R42 ;  /* 0x000000330e2a7223 */ /* 0x040fe2000001002a */
[----:B------:R-:W-:Y:S01]  /*6430*/  F2FP.BF16.F32.PACK_AB R40, R47, R38 ;  /* 0x000000262f28723e */ /* 0x000fe200000010ff */
[----:B------:R-:W-:Y:S01]  /*6440*/  FFMA.FTZ R53, R14, R49, -R53 ;  /* 0x000000310e357223 */ /* 0x000fe20000010835 */
[----:B------:R-:W-:Y:S01]  /*6450*/  F2FP.BF16.F32.PACK_AB R52, R13, R52 ;  /* 0x000000340d34723e */ /* 0x000fe200000010ff */
[----:B------:R-:W-:Y:S01]  /*6460*/  IMAD.MOV.U32 R13, RZ, RZ, R41 ;  /* 0x000000ffff0d7224 */ /* 0x000fe200078e0029 */
[----:B------:R-:W-:-:S02]  /*6470*/  F2FP.BF16.F32.PACK_AB R36, R36, R55 ;  /* 0x000000372424723e */ /* 0x000fc400000010ff */
[----:B------:R-:W-:Y:S01]  /*6480*/  F2FP.BF16.F32.PACK_AB R37, R12, R37 ;  /* 0x000000250c25723e */ /* 0x000fe200000010ff */
[----:B------:R-:W-:Y:S01]  /*6490*/  IMAD.MOV.U32 R12, RZ, RZ, R40 ;  /* 0x000000ffff0c7224 */ /* 0x000fe200078e0028 */
[----:B------:R-:W-:Y:S01]  /*64a0*/  F2FP.BF16.F32.PACK_AB R42, R42, R43 ;  /* 0x0000002b2a2a723e */ /* 0x000fe200000010ff */
[----:B------:R-:W-:Y:S01]  /*64b0*/  IMAD.MOV.U32 R41, RZ, RZ, R52 ;  /* 0x000000ffff297224 */ /* 0x000fe200078e0034 */
[----:B------:R-:W-:Y:S01]  /*64c0*/  F2FP.BF16.F32.PACK_AB R15, R39, R56 ;  /* 0x00000038270f723e */ /* 0x000fe200000010ff */
[----:B------:R-:W-:Y:S01]  /*64d0*/  IMAD.MOV.U32 R40, RZ, RZ, R37 ;  /* 0x000000ffff287224 */ /* 0x000fe200078e0025 */
[----:B------:R-:W-:Y:S01]  /*64e0*/  F2FP.BF16.F32.PACK_AB R14, R53, R50 ;  /* 0x00000032350e723e */ /* 0x000fe200000010ff */
[----:B------:R-:W-:-:S07]  /*64f0*/  IMAD.MOV.U32 R43, RZ, RZ, R36 ;  /* 0x000000ffff2b7224 */ /* 0x000fce00078e0024 */
.L_x_450:
[----:B------:R-:W-:Y:S05]  /*6500*/  BSYNC B1 ;  /* 0x0000000000017941 */ /* 0x000fea0003800000 */
.L_x_449:
[----:B0-----:R0:W-:Y:S01]  /*6510*/  ST.E.128 desc[UR42][R44.64], R12 ;  /* 0x0000000c2c007985 */ /* 0x0011e2000c101d2a */
[----:B------:R-:W-:-:S13]  /*6520*/  ISETP.GE.AND P3, PT, R46, R11, PT ;  /* 0x0000000b2e00720c */ /* 0x000fda0003f66270 */
[----:B------:R-:W-:Y:S05]  /*6530*/  @P3 BRA `(.L_x_412) ;  /* 0x0000000400303947 */ /* 0x000fea0003800000 */
[----:B------:R-:W-:-:S05]  /*6540*/  IMAD.WIDE R82, R46, 0x2, R82 ;  /* 0x000000022e527825 */ /* 0x000fca00078e0252 */
[----:B--2---:R2:W-:Y:S01]  /*6550*/  ST.E.128 desc[UR42][R82.64], R40 ;  /* 0x0000002852007985 */ /* 0x0045e2000c101d2a */
[----:B------:R-:W-:Y:S05]  /*6560*/  BRA `(.L_x_412) ;  /* 0x0000000400247947 */ /* 0x000fea0003800000 */
.L_x_404:
[----:B------:R-:W-:-:S06]  /*6570*/  UISETP.NE.AND UP0, UPT, UR40, 0x3, UPT ;  /* 0x000000032800788c */ /* 0x000fcc000bf05270 */
[----:B------:R-:W-:-:S13]  /*6580*/  PLOP3.LUT P2, PT, PT, PT, UP0, 0x80, 0x0 ;  /* 0x000000000000781c */ /* 0x000fda0003f4f008 */
[----:B------:R-:W-:Y:S05]  /*6590*/  @!P2 BRA `(.L_x_451) ;  /* 0x000000000004a947 */ /* 0x000fea0003800000 */
[----:B------:R-:W-:Y:S01]  /*65a0*/  BPT.TRAP 0x1 ;  /* 0x000000040000795c */ /* 0x000fe20000300000 */
.L_x_451:
[----:B------:R-:W-:Y:S01]  /*65b0*/  IMAD R31, R18, 0x8, R2 ;  /* 0x00000008121f7824 */ /* 0x000fe200078e0202 */
[----:B------:R-:W-:Y:S01]  /*65c0*/  SHF.L.U32 R80, R137, 0x1f, RZ ;  /* 0x0000001f89507819 */ /* 0x000fe200000006ff */
[----:B------:R-:W-:Y:S01]  /*65d0*/  BSSY B1, `(.L_x_452) ;  /* 0x0000004000017945 */ /* 0x000fe20003800000 */
[----:B------:R-:W-:Y:S02]  /*65e0*/  SHF.R.S32.HI R77, RZ, 0x1f, R76 ;  /* 0x0000001fff4d7819 */ /* 0x000fe4000001144c */
[----:B------:R-:W0:Y:S02]  /*65f0*/  SYNCS.PHASECHK.TRANS64.TRYWAIT P3, [R31+URZ+0x2d890], R80 ;  /* 0x02d890501f0075a7 */ /* 0x000e24000806017f */
[----:B0-----:R-:W-:Y:S05]  /*6600*/  @!P3 BRA `(.L_x_453) ;  /* 0x0000012c002cb947 */ /* 0x001fea0003800000 */
.L_x_669:
[----:B------:R-:W-:Y:S05]  /*6610*/  BSYNC B1 ;  /* 0x0000000000017941 */ /* 0x000fea0003800000 */
.L_x_452:
[----:B------:R-:W-:Y:S01]  /*6620*/  ULDC.64 UR4, c[0x0][0x300] ;  /* 0x0000c00000047ab9 */ /* 0x000fe20000000a00 */
[----:B-----5:R-:W-:Y:S01]  /*6630*/  SHF.R.S32.HI R78, RZ, 0x1f, R75 ;  /* 0x0000001fff4e7819 */ /* 0x020fe2000001144b */
[----:B------:R-:W-:Y:S02]  /*6640*/  IMAD R11, R77, UR4, RZ ;  /* 0x000000044d0b7c24 */ /* 0x000fe4000f8e02ff */
[----:B------:R-:W-:-:S04]  /*6650*/  IMAD.WIDE.U32 R12, R76, UR4, RZ ;  /* 0x000000044c0c7c25 */ /* 0x000fc8000f8e00ff */
[----:B------:R-:W-:Y:S01]  /*6660*/  IMAD R11, R76, UR5, R11 ;  /* 0x000000054c0b7c24 */ /* 0x000fe2000f8e020b */
[----:B------:R-:W-:Y:S01]  /*6670*/  ULDC.64 UR4, c[0x0][0x310] ;  /* 0x0000c40000047ab9 */ /* 0x000fe20000000a00 */
[----:B------:R-:W-:Y:S02]  /*6680*/  IMAD R79, R26, -0x80, R24 ;  /* 0xffffff801a4f7824 */ /* 0x000fe400078e0218 */
[----:B------:R-:W-:Y:S02]  /*6690*/  IMAD R14, R78, UR4, RZ ;  /* 0x000000044e0e7c24 */ /* 0x000fe4000f8e02ff */
[----:B------:R-:W-:Y:S01]  /*66a0*/  IMAD.IADD R13, R13, 0x1, R11 ;  /* 0x000000010d0d7824 */ /* 0x000fe200078e020b */
[----:B------:R-:W-:Y:S01]  /*66b0*/  VIMNMX R79, R79, 0x80, PT ;  /* 0x000000804f4f7848 */ /* 0x000fe20003fe0100 */
[C---:B------:R-:W-:Y:S02]  /*66c0*/  IMAD R11, R75.reuse, UR5, R14 ;  /* 0x000000054b0b7c24 */ /* 0x040fe4000f8e020e */
[----:B------:R-:W-:Y:S01]  /*66d0*/  IMAD.WIDE.U32 R12, R75, UR4, R12 ;  /* 0x000000044b0c7c25 */ /* 0x000fe2000f8e000c */
[----:B------:R-:W-:-:S03]  /*66e0*/  ULDC.64 UR4, c[0x0][0x308] ;  /* 0x0000c20000047ab9 */ /* 0x000fc60000000a00 */
[----:B------:R-:W-:Y:S02]  /*66f0*/  IMAD R15, R7, UR4, RZ ;  /* 0x00000004070f7c24 */ /* 0x000fe4000f8e02ff */
[----:B------:R-:W-:Y:S02]  /*6700*/  IMAD.IADD R13, R13, 0x1, R11 ;  /* 0x000000010d0d7824 */ /* 0x000fe400078e020b */
[C---:B------:R-:W-:Y:S02]  /*6710*/  IMAD R15, R34.reuse, UR5, R15 ;  /* 0x00000005220f7c24 */ /* 0x040fe4000f8e020f */
[----:B------:R-:W-:Y:S01]  /*6720*/  IMAD.WIDE.U32 R12, R34, UR4, R12 ;  /* 0x00000004220c7c25 */ /* 0x000fe2000f8e000c */
[----:B------:R-:W-:-:S03]  /*6730*/  ULDC.64 UR4, c[0x0][0x2e8] ;  /* 0x0000ba0000047ab9 */ /* 0x000fc60000000a00 */
[----:B------:R-:W-:Y:S01]  /*6740*/  IMAD.IADD R13, R13, 0x1, R15 ;  /* 0x000000010d0d7824 */ /* 0x000fe200078e020f */
[----:B------:R-:W-:Y:S01]  /*6750*/  LEA R42, P3, R12, UR4, 0x1 ;  /* 0x000000040c2a7c11 */ /* 0x000fe2000f8608ff */
[----:B------:R-:W-:-:S03]  /*6760*/  UMOV UR4, 0xffffffff ;  /* 0xffffffff00047882 */ /* 0x000fc60000000000 */
[----:B------:R-:W-:Y:S02]  /*6770*/  LEA.HI.X R13, R12, UR5, R13, 0x1, P3 ;  /* 0x000000050c0d7c11 */ /* 0x000fe400098f0c0d */
[----:B------:R-:W-:Y:S01]  /*6780*/  ISETP.GT.AND P3, PT, R79, R138, PT ;  /* 0x0000008a4f00720c */ /* 0x000fe20003f64270 */
[----:B------:R-:W-:-:S12]  /*6790*/  BRA.DIV UR4, `(.L_x_454) ;  /* 0x0000012a04dc7947 */ /* 0x000fd8000b800000 */
[----:B------:R1:W2:Y:S04]  /*67a0*/  SHFL.IDX PT, R43, R13, RZ, 0x1e1f ;  /* 0x001e1fff0d2b7589 */ /* 0x0002a800000e0000 */
[----:B------:R-:W3:Y:S02]  /*67b0*/  SHFL.IDX PT, R42, R42, RZ, 0x1e1f ;  /* 0x001e1fff2a2a7589 */ /* 0x000ee400000e0000 */
.L_x_673:
[----:B------:R-:W-:Y:S05]  /*67c0*/  @!P3 BRA `(.L_x_412) ;  /* 0x00000000008cb947 */ /* 0x000fea0003800000 */
[----:B------:R-:W-:Y:S02]  /*67d0*/  ULDC UR4, c[0x0][0x2f4] ;  /* 0x0000bd0000047ab9 */ /* 0x000fe40000000800 */
[----:B------:R-:W-:Y:S02]  /*67e0*/  ISETP.GE.AND P5, PT, R16, UR4, PT ;  /* 0x0000000410007c0c */ /* 0x000fe4000bfa6270 */
[----:B------:R-:W-:-:S11]  /*67f0*/  ISETP.GE.AND P4, PT, R22, UR4, PT ;  /* 0x0000000416007c0c */ /* 0x000fd6000bf86270 */
[----:B-1----:R-:W1:Y:S01]  /*6800*/  @!P5 LDS.128 R12, [R35+0x15000] ;  /* 0x01500000230cd984 */ /* 0x002e620000000c00 */
[----:B---3--:R-:W-:-:S04]  /*6810*/  @!P5 LEA R40, P3, R16, R42, 0x1 ;  /* 0x0000002a1028d211 */ /* 0x008fc800078608ff */
[----:B--2---:R-:W-:Y:S02]  /*6820*/  @!P5 LEA.HI.X R41, R16, R43, R17, 0x1, P3 ;  /* 0x0000002b1029d211 */ /* 0x004fe400018f0c11 */
[----:B------:R-:W-:-:S04]  /*6830*/  @!P4 LEA R38, P3, R22, R42, 0x1 ;  /* 0x0000002a1626c211 */ /* 0x000fc800078608ff */
[----:B------:R-:W-:Y:S02]  /*6840*/  @!P4 LEA.HI.X R39, R22, R43, R153, 0x1, P3 ;  /* 0x0000002b1627c211 */ /* 0x000fe400018f0c99 */
[----:B------:R-:W-:-:S13]  /*6850*/  ISETP.GE.AND P3, PT, R19, UR4, PT ;  /* 0x0000000413007c0c */ /* 0x000fda000bf66270 */
[----:B------:R-:W-:-:S04]  /*6860*/  @!P3 LEA R36, P6, R19, R42, 0x1 ;  /* 0x0000002a1324b211 */ /* 0x000fc800078c08ff */
[----:B------:R-:W-:Y:S01]  /*6870*/  @!P3 LEA.HI.X R37, R19, R43, R152, 0x1, P6 ;  /* 0x0000002b1325b211 */ /* 0x000fe200030f0c98 */
[----:B-1----:R1:W-:Y:S01]  /*6880*/  @!P5 ST.E.128 desc[UR42][R40.64], R12 ;  /* 0x0000000c2800d985 */ /* 0x0023e2000c101d2a */
[----:B------:R-:W-:-:S13]  /*6890*/  ISETP.GE.AND P5, PT, R0, UR4, PT ;  /* 0x0000000400007c0c */ /* 0x000fda000bfa6270 */
[----:B------:R-:W2:Y:S01]  /*68a0*/  @!P5 LDS.128 R12, [R32+0x15000] ;  /* 0x01500000200cd984 */ /* 0x000ea20000000c00 */
[----:B------:R-:W-:Y:S02]  /*68b0*/  @!P5 IMAD.SHL.U32 R11, R148, 0x8, RZ ;  /* 0x00000008940bd824 */ /* 0x000fe400078e00ff */
[----:B-1----:R-:W-:Y:S02]  /*68c0*/  @!P5 IMAD.MOV.U32 R40, RZ, RZ, R42 ;  /* 0x000000ffff28d224 */ /* 0x002fe400078e002a */
[----:B------:R-:W-:Y:S02]  /*68d0*/  @!P5 IMAD.MOV.U32 R41, RZ, RZ, R43 ;  /* 0x000000ffff29d224 */ /* 0x000fe400078e002b */
[----:B------:R-:W-:-:S05]  /*68e0*/  @!P5 IMAD.WIDE R40, R11, 0x2, R40 ;  /* 0x000000020b28d825 */ /* 0x000fca00078e0228 */
[----:B--2---:R1:W-:Y:S01]  /*68f0*/  @!P5 ST.E.128 desc[UR42][R40.64], R12 ;  /* 0x0000000c2800d985 */ /* 0x0043e2000c101d2a */
[----:B------:R-:W-:-:S13]  /*6900*/  ISETP.GE.AND P5, PT, R3, UR4, PT ;  /* 0x0000000403007c0c */ /* 0x000fda000bfa6270 */
[----:B------:R-:W2:Y:S01]  /*6910*/  @!P5 LDS.128 R12, [R35+0x17000] ;  /* 0x01700000230cd984 */ /* 0x000ea20000000c00 */
[----:B------:R-:W-:Y:S02]  /*6920*/  @!P5 IMAD.SHL.U32 R11, R149, 0x8, RZ ;  /* 0x00000008950bd824 */ /* 0x000fe400078e00ff */
[----:B-1----:R-:W-:Y:S02]  /*6930*/  @!P5 IMAD.MOV.U32 R40, RZ, RZ, R42 ;  /* 0x000000ffff28d224 */ /* 0x002fe400078e002a */
[----:B------:R-:W-:Y:S02]  /*6940*/  @!P5 IMAD.MOV.U32 R41, RZ, RZ, R43 ;  /* 0x000000ffff29d224 */ /* 0x000fe400078e002b */
[----:B------:R-:W-:-:S05]  /*6950*/  @!P5 IMAD.WIDE R40, R11, 0x2, R40 ;  /* 0x000000020b28d825 */ /* 0x000fca00078e0228 */
[----:B--2---:R1:W-:Y:S01]  /*6960*/  @!P5 ST.E.128 desc[UR42][R40.64], R12 ;  /* 0x0000000c2800d985 */ /* 0x0043e2000c101d2a */
[----:B------:R-:W-:-:S03]  /*6970*/  ISETP.GE.AND P5, PT, R136, UR4, PT ;  /* 0x0000000488007c0c */ /* 0x000fc6000bfa6270 */
[----:B------:R-:W2:Y:S10]  /*6980*/  @!P4 LDS.128 R12, [R32+0x17000] ;  /* 0x01700000200cc984 */ /* 0x000eb40000000c00 */
[----:B-1----:R-:W-:-:S04]  /*6990*/  @!P5 LEA R40, P6, R136, R42, 0x1 ;  /* 0x0000002a8828d211 */ /* 0x002fc800078c08ff */
[----:B------:R-:W-:Y:S01]  /*69a0*/  @!P5 LEA.HI.X R41, R136, R43, R151, 0x1, P6 ;  /* 0x0000002b8829d211 */ /* 0x000fe200030f0c97 */
[----:B--2---:R-:W-:Y:S04]  /*69b0*/  @!P4 ST.E.128 desc[UR42][R38.64], R12 ;  /* 0x0000000c2600c985 */ /* 0x004fe8000c101d2a */
[----:B------:R-:W1:Y:S04]  /*69c0*/  @!P3 LDS.128 R12, [R35+0x19000] ;  /* 0x01900000230cb984 */ /* 0x000e680000000c00 */
[----:B-1----:R-:W-:Y:S04]  /*69d0*/  @!P3 ST.E.128 desc[UR42][R36.64], R12 ;  /* 0x0000000c2400b985 */ /* 0x002fe8000c101d2a */
[----:B------:R-:W1:Y:S04]  /*69e0*/  @!P5 LDS.128 R12, [R32+0x19000] ;  /* 0x01900000200cd984 */ /* 0x000e680000000c00 */
[----:B-1----:R4:W-:Y:S02]  /*69f0*/  @!P5 ST.E.128 desc[UR42][R40.64], R12 ;  /* 0x0000000c2800d985 */ /* 0x0029e4000c101d2a */
.L_x_412:
[----:B------:R-:W-:Y:S05]  /*6a00*/  BSYNC B0 ;  /* 0x0000000000007941 */ /* 0x000fea0003800000 */
.L_x_403:
[----:B------:R-:W5:Y:S01]  /*6a10*/  S2R R11, SR_TID.X ;  /* 0x00000000000b7919 */ /* 0x000f620000002100 */
[----:B------:R-:W-:Y:S01]  /*6a20*/  @!PT LDS RZ, [RZ] ;  /* 0x00000000fffff984 */ /* 0x000fe20000000800 */
[----:B------:R-:W-:Y:S01]  /*6a30*/  @!PT LDS RZ, [RZ] ;  /* 0x00000000fffff984 */ /* 0x000fe20000000800 */
[----:B------:R-:W-:Y:S01]  /*6a40*/  @!PT LDS RZ, [RZ] ;  /* 0x00000000fffff984 */ /* 0x000fe20000000800 */
[----:B------:R-:W-:Y:S01]  /*6a50*/  @!PT LDS RZ, [RZ] ;  /* 0x00000000fffff984 */ /* 0x000fe20000000800 */
[----:B------:R0:W-:Y:S06]  /*6a60*/  MEMBAR.ALL.CTA ;  /* 0x0000000000007992 */ /* 0x0001ec0000008000 */
[----:B0-----:R-:W0:Y:S01]  /*6a70*/  FENCE.VIEW.ASYNC.S ;  /* 0x00000000000073c6 */ /* 0x001e220000000000 */
[----:B------:R-:W-:Y:S05]  /*6a80*/  WARPSYNC.ALL ;  /* 0x0000000000007948 */ /* 0x000fea0003800000 */
[----:B------:R-:W-:Y:S01]  /*6a90*/  BSSY B0, `(.L_x_455) ;  /* 0x0000008000007945 */ /* 0x000fe20003800000 */
[----:B0-----:R0:W-:Y:S01]  /*6aa0*/  BAR.SYNC.DEFER_BLOCKING R102, 0x80 ;  /* 0x000200660000751d */ /* 0x0011e20000010000 */
[----:B-----5:R-:W-:-:S13]  /*6ab0*/  LOP3.LUT P3, RZ, R11, 0x7f, RZ, 0xc0, !PT ;  /* 0x0000007f0bff7812 */ /* 0x020fda000786c0ff */
[----:B------:R-:W-:-:S05]  /*6ac0*/  @!P3 VIADD R11, R31, 0x2d8a0 ;  /* 0x0002d8a01f0bb836 */ /* 0x000fca0000000000 */
[----:B------:R-:W-:-:S04]  /*6ad0*/  @!P3 PRMT R11, RZ, 0x654, R11 ;  /* 0x00000654ff0bb816 */ /* 0x000fc8000000000b */
[----:B------:R0:W-:Y:S01]  /*6ae0*/  @!P3 SYNCS.ARRIVE.TRANS64.RED.A1T0 RZ, [R11+URZ], RZ ;  /* 0x000000ff0bffb9a7 */ /* 0x0001e2000810043f */
[----:B------:R-:W-:Y:S05]  /*6af0*/  @!P2 BRA `(.L_x_456) ;  /* 0x000000000004a947 */ /* 0x000fea0003800000 */
[----:B------:R-:W-:Y:S01]  /*6b00*/  BPT.TRAP 0x1 ;  /* 0x000000040000795c */ /* 0x000fe20000300000 */
.L_x_456:
[----:B------:R-:W-:Y:S05]  /*6b10*/  BSYNC B0 ;  /* 0x0000000000007941 */ /* 0x000fea0003800000 */
.L_x_455:
[----:B------:R-:W5:Y:S01]  /*6b20*/  SYNCS.PHASECHK.TRANS64.TRYWAIT P2, [R31+URZ+0x2d8b0], R80 ;  /* 0x02d8b0501f0075a7 */ /* 0x000f62000804017f */
[----:B------:R-:W-:Y:S04]  /*6b30*/  BSSY B0, `(.L_x_457) ;  /* 0x0000002000007945 */ /* 0x000fe80003800000 */
[----:B-----5:R-:W-:Y:S05]  /*6b40*/  @!P2 BRA `(.L_x_458) ;  /* 0x000001280038a947 */ /* 0x020fea0003800000 */
.L_x_674:
[----:B------:R-:W-:Y:S05]  /*6b50*/  BSYNC B0 ;  /* 0x0000000000007941 */ /* 0x000fea0003800000 */
.L_x_457:
[----:B------:R-:W-:Y:S01]  /*6b60*/  ULDC.64 UR4, c[0x0][0x328] ;  /* 0x0000ca0000047ab9 */ /* 0x000fe20000000a00 */
[----:B------:R-:W-:Y:S01]  /*6b70*/  BSSY B0, `(.L_x_459) ;  /* 0x0000037000007945 */ /* 0x000fe20003800000 */
[----:B------:R-:W-:Y:S02]  /*6b80*/  IMAD R77, R77, UR4, RZ ;  /* 0x000000044d4d7c24 */ /* 0x000fe4000f8e02ff */
[----:B-1-34-:R-:W-:-:S04]  /*6b90*/  IMAD.WIDE.U32 R12, R76, UR4, RZ ;  /* 0x000000044c0c7c25 */ /* 0x01afc8000f8e00ff */
[----:B------:R-:W-:Y:S01]  /*6ba0*/  IMAD R77, R76, UR5, R77 ;  /* 0x000000054c4d7c24 */ /* 0x000fe2000f8e024d */
[----:B------:R-:W-:Y:S02]  /*6bb0*/  ULDC.64 UR4, c[0x0][0x338] ;  /* 0x0000ce0000047ab9 */ /* 0x000fe40000000a00 */
[----:B------:R-:W-:Y:S02]  /*6bc0*/  IMAD R78, R78, UR4, RZ ;  /* 0x000000044e4e7c24 */ /* 0x000fe4000f8e02ff */
[----:B------:R-:W-:Y:S02]  /*6bd0*/  IMAD.IADD R13, R13, 0x1, R77 ;  /* 0x000000010d0d7824 */ /* 0x000fe400078e024d */
[C---:B0-----:R-:W-:Y:S02]  /*6be0*/  IMAD R11, R75.reuse, UR5, R78 ;  /* 0x000000054b0b7c24 */ /* 0x041fe4000f8e024e */
        /* <DEDUP_REMOVED lines=8> */
[----:B------:R-:W-:-:S04]  /*6c70*/  LEA R11, P2, R12, UR4, 0x1 ;  /* 0x000000040c0b7c11 */ /* 0x000fc8000f8408ff */
[----:B------:R-:W-:Y:S01]  /*6c80*/  LEA.HI.X R12, R12, UR5, R13, 0x1, P2 ;  /* 0x000000050c0c7c11 */ /* 0x000fe200090f0c0d */
[----:B--2---:R0:W1:Y:S01]  /*6c90*/  SHFL.IDX PT, R40, R11, RZ, 0x1e1f ;  /* 0x001e1fff0b287589 */ /* 0x00406200000e0000 */
[----:B------:R-:W-:-:S03]  /*6ca0*/  ISETP.GT.AND P2, PT, R79, R138, PT ;  /* 0x0000008a4f00720c */ /* 0x000fc60003f44270 */
[----:B------:R0:W2:Y:S10]  /*6cb0*/  SHFL.IDX PT, R41, R12, RZ, 0x1e1f ;  /* 0x001e1fff0c297589 */ /* 0x0000b400000e0000 */
[----:B0-----:R-:W-:Y:S05]  /*6cc0*/  @!P2 BRA `(.L_x_460) ;  /* 0x000000000084a947 */ /* 0x001fea0003800000 */
[----:B------:R-:W-:Y:S02]  /*6cd0*/  ULDC UR4, c[0x0][0x2f4] ;  /* 0x0000bd0000047ab9 */ /* 0x000fe40000000800 */
[----:B------:R-:W-:Y:S02]  /*6ce0*/  ISETP.GE.AND P5, PT, R16, UR4, PT ;  /* 0x0000000410007c0c */ /* 0x000fe4000bfa6270 */
[----:B------:R-:W-:-:S11]  /*6cf0*/  ISETP.GE.AND P4, PT, R22, UR4, PT ;  /* 0x0000000416007c0c */ /* 0x000fd6000bf86270 */
[----:B------:R-:W0:Y:S01]  /*6d00*/  @!P5 LDS.128 R12, [R35] ;  /* 0x00000000230cd984 */ /* 0x000e220000000c00 */
[----:B-1----:R-:W-:-:S04]  /*6d10*/  @!P5 LEA R42, P2, R16, R40, 0x1 ;  /* 0x00000028102ad211 */ /* 0x002fc800078408ff */
[----:B--2---:R-:W-:Y:S02]  /*6d20*/  @!P5 LEA.HI.X R43, R16, R41, R17, 0x1, P2 ;  /* 0x00000029102bd211 */ /* 0x004fe400010f0c11 */
[----:B------:R-:W-:-:S04]  /*6d30*/  @!P4 LEA R38, P2, R22, R40, 0x1 ;  /* 0x000000281626c211 */ /* 0x000fc800078408ff */
[----:B------:R-:W-:Y:S02]  /*6d40*/  @!P4 LEA.HI.X R39, R22, R41, R153, 0x1, P2 ;  /* 0x000000291627c211 */ /* 0x000fe400010f0c99 */
[----:B------:R-:W-:-:S13]  /*6d50*/  ISETP.GE.AND P2, PT, R19, UR4, PT ;  /* 0x0000000413007c0c */ /* 0x000fda000bf46270 */
[----:B------:R-:W-:-:S04]  /*6d60*/  @!P2 LEA R36, P6, R19, R40, 0x1 ;  /* 0x000000281324a211 */ /* 0x000fc800078c08ff */
[----:B------:R-:W-:Y:S01]  /*6d70*/  @!P2 LEA.HI.X R37, R19, R41, R152, 0x1, P6 ;  /* 0x000000291325a211 */ /* 0x000fe200030f0c98 */
[----:B0-----:R0:W-:Y:S01]  /*6d80*/  @!P5 ST.E.128 desc[UR42][R42.64], R12 ;  /* 0x0000000c2a00d985 */ /* 0x0011e2000c101d2a */
[----:B------:R-:W-:-:S13]  /*6d90*/  ISETP.GE.AND P5, PT, R0, UR4, PT ;  /* 0x0000000400007c0c */ /* 0x000fda000bfa6270 */
[----:B------:R-:W1:Y:S01]  /*6da0*/  @!P5 LDS.128 R12, [R32] ;  /* 0x00000000200cd984 */ /* 0x000e620000000c00 */
[----:B------:R-:W-:-:S04]  /*6db0*/  @!P5 IMAD.SHL.U32 R11, R148, 0x8, RZ ;  /* 0x00000008940bd824 */ /* 0x000fc800078e00ff */
[----:B0-----:R-:W-:-:S05]  /*6dc0*/  @!P5 IMAD.WIDE R42, R11, 0x2, R40 ;  /* 0x000000020b2ad825 */ /* 0x001fca00078e0228 */
[----:B-1----:R0:W-:Y:S01]  /*6dd0*/  @!P5 ST.E.128 desc[UR42][R42.64], R12 ;  /* 0x0000000c2a00d985 */ /* 0x0021e2000c101d2a */
[----:B------:R-:W-:-:S13]  /*6de0*/  ISETP.GE.AND P5, PT, R3, UR4, PT ;  /* 0x0000000403007c0c */ /* 0x000fda000bfa6270 */
[----:B------:R-:W1:Y:S01]  /*6df0*/  @!P5 LDS.128 R12, [R35+0x2000] ;  /* 0x00200000230cd984 */ /* 0x000e620000000c00 */
[----:B------:R-:W-:Y:S02]  /*6e00*/  @!P5 IMAD.SHL.U32 R11, R149, 0x8, RZ ;  /* 0x00000008950bd824 */ /* 0x000fe400078e00ff */
[----:B0-----:R-:W-:Y:S02]  /*6e10*/  @!P5 IMAD.MOV.U32 R42, RZ, RZ, R40 ;  /* 0x000000ffff2ad224 */ /* 0x001fe400078e0028 */
[----:B------:R-:W-:Y:S02]  /*6e20*/  @!P5 IMAD.MOV.U32 R43, RZ, RZ, R41 ;  /* 0x000000ffff2bd224 */ /* 0x000fe400078e0029 */
[----:B------:R-:W-:-:S05]  /*6e30*/  @!P5 IMAD.WIDE R42, R11, 0x2, R42 ;  /* 0x000000020b2ad825 */ /* 0x000fca00078e022a */
[----:B-1----:R-:W-:Y:S01]  /*6e40*/  @!P5 ST.E.128 desc[UR42][R42.64], R12 ;  /* 0x0000000c2a00d985 */ /* 0x002fe2000c101d2a */
[----:B------:R-:W-:-:S03]  /*6e50*/  ISETP.GE.AND P5, PT, R136, UR4, PT ;  /* 0x0000000488007c0c */ /* 0x000fc6000bfa6270 */
[----:B------:R-:W0:Y:S10]  /*6e60*/  @!P4 LDS.128 R12, [R32+0x2000] ;  /* 0x00200000200cc984 */ /* 0x000e340000000c00 */
[----:B------:R-:W-:-:S04]  /*6e70*/  @!P5 LEA R40, P6, R136, R40, 0x1 ;  /* 0x000000288828d211 */ /* 0x000fc800078c08ff */
[----:B------:R-:W-:Y:S01]  /*6e80*/  @!P5 LEA.HI.X R41, R136, R41, R151, 0x1, P6 ;  /* 0x000000298829d211 */ /* 0x000fe200030f0c97 */
[----:B0-----:R-:W-:Y:S04]  /*6e90*/  @!P4 ST.E.128 desc[UR42][R38.64], R12 ;  /* 0x0000000c2600c985 */ /* 0x001fe8000c101d2a */
[----:B------:R-:W0:Y:S04]  /*6ea0*/  @!P2 LDS.128 R12, [R35+0x4000] ;  /* 0x00400000230ca984 */ /* 0x000e280000000c00 */
[----:B0-----:R-:W-:Y:S04]  /*6eb0*/  @!P2 ST.E.128 desc[UR42][R36.64], R12 ;  /* 0x0000000c2400a985 */ /* 0x001fe8000c101d2a */
[----:B------:R-:W0:Y:S04]  /*6ec0*/  @!P5 LDS.128 R12, [R32+0x4000] ;  /* 0x00400000200cd984 */ /* 0x000e280000000c00 */
[----:B0-----:R0:W-:Y:S02]  /*6ed0*/  @!P5 ST.E.128 desc[UR42][R40.64], R12 ;  /* 0x0000000c2800d985 */ /* 0x0011e4000c101d2a */
.L_x_460:
[----:B------:R-:W-:Y:S05]  /*6ee0*/  BSYNC B0 ;  /* 0x0000000000007941 */ /* 0x000fea0003800000 */
.L_x_459:
[----:B------:R-:W-:Y:S01]  /*6ef0*/  @!PT LDS RZ, [RZ] ;  /* 0x00000000fffff984 */ /* 0x000fe20000000800 */
[----:B------:R-:W-:Y:S01]  /*6f00*/  @!PT LDS RZ, [RZ] ;  /* 0x00000000fffff984 */ /* 0x000fe20000000800 */
[----:B------:R-:W-:Y:S01]  /*6f10*/  @!PT LDS RZ, [RZ] ;  /* 0x00000000fffff984 */ /* 0x000fe20000000800 */
[----:B------:R-:W-:Y:S01]  /*6f20*/  @!PT LDS RZ, [RZ] ;  /* 0x00000000fffff984 */ /* 0x000fe20000000800 */
[----:B------:R3:W-:Y:S06]  /*6f30*/  MEMBAR.ALL.CTA ;  /* 0x0000000000007992 */ /* 0x0007ec0000008000 */
[----:B---3--:R-:W3:Y:S01]  /*6f40*/  FENCE.VIEW.ASYNC.S ;  /* 0x00000000000073c6 */ /* 0x008ee20000000000 */
[----:B------:R-:W-:Y:S02]  /*6f50*/  VIADD R18, R18, 0x1 ;  /* 0x0000000112127836 */ /* 0x000fe40000000000 */
[----:B------:R-:W-:Y:S01]  /*6f60*/  @!P3 VIADD R31, R31, 0x2d8c0 ;  /* 0x0002d8c01f1fb836 */ /* 0x000fe20000000000 */
[----:B---3--:R3:W-:Y:S02]  /*6f70*/  BAR.SYNC.DEFER_BLOCKING R102, 0x80 ;  /* 0x000200660000751d */ /* 0x0087e40000010000 */
[----:B------:R-:W-:-:S02]  /*6f80*/  ISETP.NE.AND P2, PT, R18, 0x2, PT ;  /* 0x000000021200780c */ /* 0x000fc40003f45270 */
[----:B------:R-:W-:Y:S02]  /*6f90*/  @!P3 PRMT R31, RZ, 0x654, R31 ;  /* 0x00000654ff1fb816 */ /* 0x000fe4000000001f */
[----:B0-----:R-:W-:Y:S02]  /*6fa0*/  SEL R12, RZ, 0x1, P2 ;  /* 0x00000001ff0c7807 */ /* 0x001fe40001000000 */
[----:B------:R-:W-:Y:S02]  /*6fb0*/  SEL R18, R18, RZ, P2 ;  /* 0x000000ff12127207 */ /* 0x000fe40001000000 */
[----:B------:R-:W-:Y:S01]  /*6fc0*/  LOP3.LUT R137, R137, R12, RZ, 0x3c, !PT ;  /* 0x0000000c89897212 */ /* 0x000fe200078e3cff */
[----:B------:R3:W-:Y:S01]  /*6fd0*/  @!P3 SYNCS.ARRIVE.TRANS64.RED.A1T0 RZ, [R31+URZ], RZ ;  /* 0x000000ff1fffb9a7 */ /* 0x0007e2000810043f */
[----:B------:R-:W-:Y:S05]  /*6fe0*/  @P1 BRA `(.L_x_461) ;  /* 0xffffffb400781947 */ /* 0x000fea000383ffff */
[----:B------:R-:W0:Y:S01]  /*6ff0*/  S2R R11, SR_TID.X ;  /* 0x00000000000b7919 */ /* 0x000e220000002100 */
[----:B------:R-:W-:Y:S02]  /*7000*/  PLOP3.LUT P0, PT, PT, PT, PT, 0x8, 0x0 ;  /* 0x000000000000781c */ /* 0x000fe40003f0e170 */
[----:B0-----:R-:W-:-:S04]  /*7010*/  SHF.R.U32.HI R11, RZ, 0x7, R11 ;  /* 0x00000007ff0b7819 */ /* 0x001fc8000001160b */
[----:B------:R-:W-:-:S13]  /*7020*/  ISETP.NE.AND P4, PT, R11, 0x1, PT ;  /* 0x000000010b00780c */ /* 0x000fda0003f85270 */
[----:B------:R-:W-:Y:S06]  /*7030*/  @!P4 BAR.ARV 0x9, 0x100 ;  /* 0x024400000000cb1d */ /* 0x000fec0000002000 */
.L_x_398:
[----:B------:R-:W-:Y:S02]  /*7040*/  ISETP.GE.AND P2, PT, R101, 0x1, PT ;  /* 0x000000016500780c */ /* 0x000fe40003f46270 */
[----:B-12---:R-:W-:Y:S02]  /*7050*/  CS2R R40, SRZ ;  /* 0x0000000000287805 */ /* 0x006fe4000001ff00 */
[----:B------:R-:W-:Y:S01]  /*7060*/  PLOP3.LUT P1, PT, PT, PT, PT, 0x80, 0x0 ;  /* 0x000000000000781c */ /* 0x000fe20003f2f070 */
[----:B------:R-:W-:Y:S01]  /*7070*/  IMAD.MOV.U32 R135, RZ, RZ, RZ ;  /* 0x000000ffff877224 */ /* 0x000fe200078e00ff */
[----:B------:R-:W-:Y:S02]  /*7080*/  CS2R R52, SRZ ;  /* 0x0000000000347805 */ /* 0x000fe4000001ff00 */
[----:B------:R-:W-:Y:S01]  /*7090*/  CS2R R38, SRZ ;  /* 0x0000000000267805 */ /* 0x000fe2000001ff00 */
        /* <DEDUP_REMOVED lines=10> */
[----:B---3--:R-:W-:Y:S02]  /*7140*/  CS2R R30, SRZ ;  /* 0x00000000001e7805 */ /* 0x008fe4000001ff00 */
[----:B------:R-:W-:Y:S02]  /*7150*/  CS2R R66, SRZ ;  /* 0x0000000000427805 */ /* 0x000fe4000001ff00 */
[----:B------:R-:W-:Y:S02]  /*7160*/  CS2R R58, SRZ ;  /* 0x00000000003a7805 */ /* 0x000fe4000001ff00 */
[----:B------:R-:W-:Y:S02]  /*7170*/  CS2R R72, SRZ ;  /* 0x0000000000487805 */ /* 0x000fe4000001ff00 */
[----:B------:R-:W-:Y:S02]  /*7180*/  CS2R R46, SRZ ;  /* 0x00000000002e7805 */ /* 0x000fe4000001ff00 */
[----:B------:R-:W-:-:S02]  /*7190*/  CS2R R26, SRZ ;  /* 0x00000000001a7805 */ /* 0x000fc4000001ff00 */
[----:B------:R-:W-:Y:S01]  /*71a0*/  CS2R R60, SRZ ;  /* 0x00000000003c7805 */ /* 0x000fe2000001ff00 */
[----:B------:R-:W-:Y:S01]  /*71b0*/  IMAD.MOV.U32 R74, RZ, RZ, RZ ;  /* 0x000000ffff4a7224 */ /* 0x000fe200078e00ff */
[----:B------:R-:W-:Y:S02]  /*71c0*/  CS2R R48, SRZ ;  /* 0x0000000000307805 */ /* 0x000fe4000001ff00 */
[----:B------:R-:W-:Y:S02]  /*71d0*/  CS2R R36, SRZ ;  /* 0x0000000000247805 */ /* 0x000fe4000001ff00 */
[----:B------:R-:W-:Y:S01]  /*71e0*/  CS2R R62, SRZ ;  /* 0x00000000003e7805 */ /* 0x000fe2000001ff00 */
[----:B------:R-:W-:Y:S02]  /*71f0*/  IMAD.MOV.U32 R51, RZ, RZ, RZ ;  /* 0x000000ffff337224 */ /* 0x000fe400078e00ff */
[----:B------:R-:W-:Y:S01]  /*7200*/  IMAD.MOV.U32 R6, RZ, RZ, RZ ;  /* 0x000000ffff067224 */ /* 0x000fe200078e00ff */
[----:B------:R-:W-:Y:S06]  /*7210*/  @P0 BRA `(.L_x_462) ;  /* 0x00000000000c0947 */ /* 0x000fec0003800000 */
[----:B------:R-:W0:Y:S01]  /*7220*/  FENCE.VIEW.ASYNC.G ;  /* 0x00000000000073c6 */ /* 0x000e220000000100 */
[----:B------:R-:W-:Y:S05]  /*7230*/  WARPSYNC.ALL ;  /* 0x0000000000007948 */ /* 0x000fea0003800000 */
[----:B0-----:R-:W-:Y:S06]  /*7240*/  BAR.ARV 0xc, 0x200 ;  /* 0x0308000000007b1d */ /* 0x001fec0000002000 */
.L_x_462:
[----:B------:R-:W-:Y:S02]  /*7250*/  IMAD.MOV.U32 R50, RZ, RZ, RZ ;  /* 0x000000ffff327224 */ /* 0x000fe400078e00ff */
[----:B------:R-:W-:Y:S01]  /*7260*/  IMAD.MOV.U32 R7, RZ, RZ, RZ ;  /* 0x000000ffff077224 */ /* 0x000fe200078e00ff */
[----:B------:R-:W-:Y:S06]  /*7270*/  @!P2 BRA `(.L_x_463) ;  /* 0x000000940098a947 */ /* 0x000fec0003800000 */
[----:B------:R-:W-:-:S03]  /*7280*/  UMOV UR4, 0xffffffff ;  /* 0xffffffff00047882 */ /* 0x000fc60000000000 */
[----:B------:R-:W-:Y:S05]  /*7290*/  BRA.DIV UR4, `(.L_x_464) ;  /* 0x0000012204787947 */ /* 0x000fea000b800000 */
[----:B------:R-:W0:Y:S02]  /*72a0*/  S2R R0, SR_TID.X ;  /* 0x0000000000007919 */ /* 0x000e240000002100 */
[----:B0-----:R-:W-:-:S05]  /*72b0*/  VIADD R3, R0, 0xffffff80 ;  /* 0xffffff8000037836 */ /* 0x001fca0000000000 */
[----:B------:R-:W-:-:S04]  /*72c0*/  SHF.R.S32.HI R0, RZ, 0x1f, R3 ;  /* 0x0000001fff007819 */ /* 0x000fc80000011403 */
[----:B------:R-:W-:-:S04]  /*72d0*/  LEA.HI R0, R0, R3, RZ, 0x7 ;  /* 0x0000000300007211 */ /* 0x000fc800078f38ff */
[----:B------:R-:W-:-:S06]  /*72e0*/  SHF.R.S32.HI R0, RZ, 0x7, R0 ;  /* 0x00000007ff007819 */ /* 0x000fcc0000011400 */
[----:B------:R-:W0:Y:S04]  /*72f0*/  SHFL.IDX PT, R0, R0, RZ, 0x1f ;  /* 0x00001fff00007589 */ /* 0x000e2800000e0000 */
[----:B0-----:R1:W-:Y:S02]  /*7300*/  STL [R1+0x38], R0 ;  /* 0x0000380001007387 */ /* 0x0013e40000100800 */
.L_x_677:
[----:B------:R-:W1:Y:S01]  /*7310*/  LDL R3, [R1+0x38] ;  /* 0x0000380001037983 */ /* 0x000e620000100800 */
[----:B------:R-:W-:Y:S01]  /*7320*/  BSSY B6, `(.L_x_465) ;  /* 0x000001b000067945 */ /* 0x000fe20003800000 */
[----:B-1----:R-:W-:-:S05]  /*7330*/  IMAD.HI R0, R3, 0x55555556, RZ ;  /* 0x5555555603007827 */ /* 0x002fca00078e02ff */
[----:B------:R-:W-:-:S05]  /*7340*/  LEA.HI R44, R0, R0, RZ, 0x1 ;  /* 0x00000000002c7211 */ /* 0x000fca00078f08ff */
[----:B------:R-:W-:Y:S02]  /*7350*/  IMAD R44, R44, -0x3, R3 ;  /* 0xfffffffd2c2c7824 */ /* 0x000fe400078e0203 */
[----:B------:R-:W-:-:S04]  /*7360*/  VIADD R3, R2, 0x21800 ;  /* 0x0002180002037836 */ /* 0x000fc80000000000 */
[----:B------:R-:W-:Y:S01]  /*7370*/  IMAD R0, R44, 0x2000, R3 ;  /* 0x000020002c007824 */ /* 0x000fe200078e0203 */
[----:B------:R-:W-:-:S04]  /*7380*/  LOP3.LUT P0, RZ, R3, 0x3ff, RZ, 0xc0, !PT ;  /* 0x000003ff03ff7812 */ /* 0x000fc8000780c0ff */
[----:B------:R-:W-:-:S04]  /*7390*/  SHF.R.U32.HI R0, RZ, 0x4, R0 ;  /* 0x00000004ff007819 */ /* 0x000fc80000011600 */
[----:B------:R-:W-:-:S05]  /*73a0*/  LOP3.LUT R0, R0, 0x3fff, RZ, 0xc0, !PT ;  /* 0x00003fff00007812 */ /* 0x000fca00078ec0ff */
[----:B------:R1:W-:Y:S01]  /*73b0*/  STL [R1+0x40], R0 ;  /* 0x0000400001007387 */ /* 0x0003e20000100800 */
[----:B------:R-:W-:Y:S05]  /*73c0*/  @!P0 BRA `(.L_x_466) ;  /* 0x0000000000408947 */ /* 0x000fea0003800000 */
[----:B-1----:R-:W-:Y:S01]  /*73d0*/  MOV R0, 0x0 ;  /* 0x0000000000007802 */ /* 0x002fe20000000f00 */
[----:B------:R-:W-:Y:S01]  /*73e0*/  ULDC.64 UR4, c[0x4][0x88] ;  /* 0x0100220000047ab9 */ /* 0x000fe20000000a00 */
[----:B------:R-:W-:Y:S01]  /*73f0*/  ULDC.64 UR6, c[0x4][0x90] ;  /* 0x0100240000067ab9 */ /* 0x000fe20000000a00 */
[----:B------:R-:W-:Y:S01]  /*7400*/  IMAD.U32 R4, RZ, RZ, UR4 ;  /* 0x00000004ff047e24 */ /* 0x000fe2000f8e00ff */
[----:B0-----:R0:W1:Y:S01]  /*7410*/  LDC.64 R14, c[0x4][R0] ;  /* 0x01000000000e7b82 */ /* 0x0010620000000a00 */
        /* <DEDUP_REMOVED lines=10> */
[----:B-1---5:R-:W-:Y:S05]  /*74c0*/  CALL.ABS.NOINC R14 ;  /* 0x000000000e007343 */ /* 0x022fea0003c00000 */
.L_x_466:
[----:B------:R-:W-:Y:S05]  /*74d0*/  BSYNC B6 ;  /* 0x0000000000067941 */ /* 0x000fea0003800000 */
.L_x_465:
[----:B------:R-:W-:Y:S02]  /*74e0*/  ULDC UR4, c[0x0][0x3f4] ;  /* 0x0000fd0000047ab9 */ /* 0x000fe40000000800 */
[----:B------:R-:W-:-:S13]  /*74f0*/  ISETP.LT.AND P0, PT, RZ, UR4, PT ;  /* 0x00000004ff007c0c */ /* 0x000fda000bf01270 */
[----:B------:R-:W-:Y:S05]  /*7500*/  @P0 BRA `(.L_x_467) ;  /* 0x0000000000400947 */ /* 0x000fea0003800000 */
[----:B------:R-:W-:-:S04]  /*7510*/  ULEA.HI UR4, UR37, UR37, URZ, 0x1 ;  /* 0x0000002525047291 */ /* 0x000fc8000f8f083f */
[----:B------:R-:W-:-:S04]  /*7520*/  ULOP3.LUT UR4, UR4, 0xfffffffe, URZ, 0xc0, !UPT ;  /* 0xfffffffe04047892 */ /* 0x000fc8000f8ec03f */
[----:B------:R-:W-:-:S06]  /*7530*/  UIADD3 UR4, UR37, -UR4, URZ ;  /* 0x8000000425047290 */ /* 0x000fcc000fffe03f */
[----:B------:R-:W-:-:S05]  /*7540*/  IMAD.U32 R3, RZ, RZ, UR4 ;  /* 0x00000004ff037e24 */ /* 0x000fca000f8e00ff */
[----:B------:R-:W-:-:S04]  /*7550*/  SHF.L.U32 R3, R3, 0x1f, RZ ;  /* 0x0000001f03037819 */ /* 0x000fc800000006ff */
[----:B------:R2:W3:Y:S03]  /*7560*/  SYNCS.PHASECHK.TRANS64.TRYWAIT P0, [R2+URZ+0x2d800], R3 ;  /* 0x02d80003020075a7 */ /* 0x0004e6000800017f */
[----:B---3--:R-:W-:Y:S05]  /*7570*/  @!P0 NANOSLEEP.SYNCS 0x989680 ;  /* 0x009896800000895d */ /* 0x008fea0003900000 */
[----:B------:R-:W3:Y:S01]  /*7580*/  @!P0 SYNCS.PHASECHK.TRANS64 P0, [R2+URZ+0x2d800], R3 ;  /* 0x02d80003020085a7 */ /* 0x000ee2000800007f */
[----:B------:R-:W-:Y:S04]  /*7590*/  BSSY B0, `(.L_x_468) ;  /* 0x0000006000007945 */ /* 0x000fe80003800000 */
[----:B---3--:R-:W-:Y:S05]  /*75a0*/  @P0 BRA `(.L_x_469) ;  /* 0x0000000000100947 */ /* 0x008fea0003800000 */
.L_x_470:
[----:B---3--:R3:W4:Y:S02]  /*75b0*/  SYNCS.PHASECHK.TRANS64.TRYWAIT P0, [R2+URZ+0x2d800], R3 ;  /* 0x02d80003020075a7 */ /* 0x008724000800017f */
[----:B----4-:R-:W-:Y:S05]  /*75c0*/  @!P0 NANOSLEEP.SYNCS 0x989680 ;  /* 0x009896800000895d */ /* 0x010fea0003900000 */
[----:B------:R-:W4:Y:S02]  /*75d0*/  @!P0 SYNCS.PHASECHK.TRANS64 P0, [R2+URZ+0x2d800], R3 ;  /* 0x02d80003020085a7 */ /* 0x000f24000800007f */
[----:B----4-:R-:W-:Y:S05]  /*75e0*/  @!P0 BRA `(.L_x_470) ;  /* 0xfffffffc00f08947 */ /* 0x010fea000383ffff */
.L_x_469:
[----:B------:R-:W-:Y:S05]  /*75f0*/  BSYNC B0 ;  /* 0x0000000000007941 */ /* 0x000fea0003800000 */
.L_x_468:
[----:B------:R-:W-:Y:S05]  /*7600*/  BRA `(.L_x_471) ;  /* 0x0000003c001c7947 */ /* 0x000fea0003800000 */
.L_x_467:
[----:B-1---5:R-:W-:Y:S01]  /*7610*/  SHF.R.S32.HI R0, RZ, 0x1f, R97 ;  /* 0x0000001fff007819 */ /* 0x022fe20000011461 */
[----:B------:R-:W-:Y:S01]  /*7620*/  ULOP3.LUT UP0, URZ, UR38, 0x1bf, URZ, 0xc0, !UPT ;  /* 0x000001bf263f7892 */ /* 0x000fe2000f80c03f */
[----:B------:R-:W-:Y:S01]  /*7630*/  ULDC.64 UR4, c[0x0][0x3f8] ;  /* 0x0000fe0000047ab9 */ /* 0x000fe20000000a00 */
[----:B------:R-:W-:Y:S02]  /*7640*/  ULDC.64 UR6, c[0x0][0x408] ;  /* 0x0001020000067ab9 */ /* 0x000fe40000000a00 */
[C---:B------:R-:W-:Y:S02]  /*7650*/  IMAD R6, R0.reuse, UR4, RZ ;  /* 0x0000000400067c24 */ /* 0x040fe4000f8e02ff */
[----:B------:R-:W-:Y:S01]  /*7660*/  IMAD R0, R0, UR6, RZ ;  /* 0x0000000600007c24 */ /* 0x000fe2000f8e02ff */
[----:B------:R-:W-:Y:S01]  /*7670*/  PLOP3.LUT P2, PT, PT, PT, UP0, 0x80, 0x0 ;  /* 0x000000000000781c */ /* 0x000fe20003f4f008 */
[C---:B------:R-:W-:Y:S02]  /*7680*/  IMAD R25, R97.reuse, UR5, R6 ;  /* 0x0000000561197c24 */ /* 0x040fe4000f8e0206 */
[----:B------:R-:W-:Y:S01]  /*7690*/  IMAD.WIDE.U32 R4, R97, UR4, RZ ;  /* 0x0000000461047c25 */ /* 0x000fe2000f8e00ff */
[----:B------:R-:W-:-:S03]  /*76a0*/  ULDC.64 UR4, c[0x0][0x3e8] ;  /* 0x0000fa0000047ab9 */ /* 0x000fc60000000a00 */
[C---:B------:R-:W-:Y:S01]  /*76b0*/  IMAD R27, R97.reuse, UR7, R0 ;  /* 0x00000007611b7c24 */ /* 0x040fe2000f8e0200 */
[----:B------:R-:W-:Y:S01]  /*76c0*/  LEA R24, P0, R4, UR4, 0x1 ;  /* 0x0000000404187c11 */ /* 0x000fe2000f8008ff */
[----:B------:R-:W-:Y:S01]  /*76d0*/  IMAD.WIDE.U32 R6, R97, UR6, RZ ;  /* 0x0000000661067c25 */ /* 0x000fe2000f8e00ff */
[----:B------:R-:W-:-:S03]  /*76e0*/  ULDC.64 UR6, c[0x0][0x400] ;  /* 0x0001000000067ab9 */ /* 0x000fc60000000a00 */
[----:B------:R-:W-:Y:S01]  /*76f0*/  IMAD.IADD R25, R25, 0x1, R5 ;  /* 0x0000000119197824 */ /* 0x000fe200078e0205 */
[----:B------:R-:W-:Y:S01]  /*7700*/  LEA R26, P1, R6, UR6, 0x1 ;  /* 0x00000006061a7c11 */ /* 0x000fe2000f8208ff */
[----:B------:R-:W-:-:S03]  /*7710*/  IMAD.IADD R27, R27, 0x1, R7 ;  /* 0x000000011b1b7824 */ /* 0x000fc600078e0207 */
[----:B------:R-:W-:Y:S02]  /*7720*/  LEA.HI.X R25, R4, UR5, R25, 0x1, P0 ;  /* 0x0000000504197c11 */ /* 0x000fe400080f0c19 */
[----:B------:R-:W-:Y:S01]  /*7730*/  LEA.HI.X R27, R6, UR7, R27, 0x1, P1 ;  /* 0x00000007061b7c11 */ /* 0x000fe200088f0c1b */
[----:B------:R-:W-:Y:S06]  /*7740*/  @!P2 BRA `(.L_x_472) ;  /* 0x000000000040a947 */ /* 0x000fec0003800000 */
[----:B0-----:R-:W-:Y:S01]  /*7750*/  MOV R14, 0x0 ;  /* 0x00000000000e7802 */ /* 0x001fe20000000f00 */
        /* <DEDUP_REMOVED lines=14> */
[----:B0-----:R-:W-:Y:S05]  /*7840*/  CALL.ABS.NOINC R14 ;  /* 0x000000000e007343 */ /* 0x001fea0003c00000 */
.L_x_472:
[----:B------:R-:W-:Y:S01]  /*7850*/  ULDC.U8 UR4, c[0x0][0x410] ;  /* 0x0001040000047ab9 */ /* 0x000fe20000000000 */
[----:B------:R-:W-:Y:S01]  /*7860*/  BSSY B0, `(.L_x_473) ;  /* 0x0000399000007945 */ /* 0x000fe20003800000 */
[----:B------:R-:W-:Y:S01]  /*7870*/  ISETP.NE.AND P0, PT, RZ, UR4, PT ;  /* 0x00000004ff007c0c */ /* 0x000fe2000bf05270 */
[----:B------:R-:W-:-:S12]  /*7880*/  IMAD R6, R33, 0xc0, R138 ;  /* 0x000000c021067824 */ /* 0x000fd800078e028a */
[----:B------:R-:W-:Y:S05]  /*7890*/  @!P0 BRA `(.L_x_474) ;  /* 0x0000001c00508947 */ /* 0x000fea0003800000 */
[----:B------:R-:W-:-:S03]  /*78a0*/  UMOV UR4, 0xffffffff ;  /* 0xffffffff00047882 */ /* 0x000fc60000000000 */
[----:B------:R-:W-:Y:S05]  /*78b0*/  BRA.DIV UR4, `(.L_x_475) ;  /* 0x0000011e04307947 */ /* 0x000fea000b800000 */
[----:B------:R1:W2:Y:S04]  /*78c0*/  SHFL.IDX PT, R3, R25, RZ, 0x1e1f ;  /* 0x001e1fff19037589 */ /* 0x0002a800000e0000 */
[----:B------:R1:W3:Y:S04]  /*78d0*/  SHFL.IDX PT, R0, R24, RZ, 0x1e1f ;  /* 0x001e1fff18007589 */ /* 0x0002e800000e0000 */
[----:B------:R1:W4:Y:S04]  /*78e0*/  SHFL.IDX PT, R5, R27, RZ, 0x1e1f ;  /* 0x001e1fff1b057589 */ /* 0x00032800000e0000 */
[----:B------:R1:W0:Y:S02]  /*78f0*/  SHFL.IDX PT, R4, R26, RZ, 0x1e1f ;  /* 0x001e1fff1a047589 */ /* 0x00022400000e0000 */
.L_x_683:
[----:B------:R-:W-:Y:S01]  /*7900*/  ULDC UR4, c[0x0][0x448] ;  /* 0x0001120000047ab9 */ /* 0x000fe20000000800 */
[----:B------:R-:W-:Y:S01]  /*7910*/  BSSY B1, `(.L_x_476) ;  /* 0x000005a000017945 */ /* 0x000fe20003800000 */
[----:B------:R-:W-:Y:S01]  /*7920*/  IMAD R45, R100, UR4, RZ ;  /* 0x00000004642d7c24 */ /* 0x000fe2000f8e02ff */
[----:B------:R-:W-:Y:S02]  /*7930*/  CS2R R34, SRZ ;  /* 0x0000000000227805 */ /* 0x000fe4000001ff00 */
[----:B------:R-:W-:Y:S02]  /*7940*/  CS2R R30, SRZ ;  /* 0x00000000001e7805 */ /* 0x000fe4000001ff00 */
[----:B-1----:R-:W-:Y:S02]  /*7950*/  CS2R R26, SRZ ;  /* 0x00000000001a7805 */ /* 0x002fe4000001ff00 */
[----:B------:R-:W-:Y:S02]  /*7960*/  CS2R R20, SRZ ;  /* 0x0000000000147805 */ /* 0x000fe4000001ff00 */
[----:B------:R-:W-:Y:S01]  /*7970*/  ISETP.GE.AND P0, PT, R6, R45, PT ;  /* 0x0000002d0600720c */ /* 0x000fe20003f06270 */
[----:B------:R-:W-:Y:S01]  /*7980*/  IMAD R45, R33, -0xc0, R45 ;  /* 0xffffff40212d7824 */ /* 0x000fe200078e022d */
[----:B------:R-:W-:-:S02]  /*7990*/  CS2R R12, SRZ ;  /* 0x00000000000c7805 */ /* 0x000fc4000001ff00 */
[----:B------:R-:W-:Y:S02]  /*79a0*/  CS2R R8, SRZ ;  /* 0x0000000000087805 */ /* 0x000fe4000001ff00 */
[----:B------:R-:W-:Y:S02]  /*79b0*/  CS2R R36, SRZ ;  /* 0x0000000000247805 */ /* 0x000fe4000001ff00 */
[----:B------:R-:W-:Y:S02]  /*79c0*/  CS2R R32, SRZ ;  /* 0x0000000000207805 */ /* 0x000fe4000001ff00 */
[----:B------:R-:W-:Y:S02]  /*79d0*/  CS2R R28, SRZ ;  /* 0x00000000001c7805 */ /* 0x000fe4000001ff00 */
[----:B------:R-:W-:Y:S02]  /*79e0*/  CS2R R24, SRZ ;  /* 0x0000000000187805 */ /* 0x000fe4000001ff00 */
[----:B0-----:R-:W-:-:S02]  /*79f0*/  CS2R R14, SRZ ;  /* 0x00000000000e7805 */ /* 0x001fc4000001ff00 */
[----:B------:R-:W-:Y:S01]  /*7a00*/  CS2R R10, SRZ ;  /* 0x00000000000a7805 */ /* 0x000fe2000001ff00 */
[----:B------:R-:W-:Y:S06]  /*7a10*/  @P0 BRA `(.L_x_477) ;  /* 0x0000000400240947 */ /* 0x000fec0003800000 */
[----:B------:R-:W2:Y:S01]  /*7a20*/  LDL R7, [R1+0x20] ;  /* 0x0000200001077983 */ /* 0x000ea20000100800 */
[----:B------:R-:W-:-:S03]  /*7a30*/  ULDC UR4, c[0x0][0x3f4] ;  /* 0x0000fd0000047ab9 */ /* 0x000fc60000000800 */
[----:B------:R-:W4:Y:S04]  /*7a40*/  LDL R39, [R1+0x18] ;  /* 0x0000180001277983 */ /* 0x000f280000100800 */
[----:B------:R-:W4:Y:S04]  /*7a50*/  LDL R38, [R1+0x1c] ;  /* 0x00001c0001267983 */ /* 0x000f280000100800 */
[----:B------:R-:W4:Y:S04]  /*7a60*/  LDL R35, [R1+0x24] ;  /* 0x0000240001237983 */ /* 0x000f280000100800 */
[----:B------:R-:W4:Y:S04]  /*7a70*/  LDL R34, [R1+0x28] ;  /* 0x0000280001227983 */ /* 0x000f280000100800 */
[----:B------:R-:W4:Y:S04]  /*7a80*/  LDL R49, [R1+0x70] ;  /* 0x0000700001317983 */ /* 0x000f280000100800 */
[----:B------:R-:W4:Y:S01]  /*7a90*/  LDL R48, [R1+0x74] ;  /* 0x0000740001307983 */ /* 0x000f220000100800 */
[----:B------:R-:W-:-:S02]  /*7aa0*/  CS2R R32, SRZ ;  /* 0x0000000000207805 */ /* 0x000fc4000001ff00 */
[----:B------:R-:W-:Y:S02]  /*7ab0*/  CS2R R30, SRZ ;  /* 0x00000000001e7805 */ /* 0x000fe4000001ff00 */
[----:B------:R-:W-:Y:S02]  /*7ac0*/  CS2R R28, SRZ ;  /* 0x00000000001c7805 */ /* 0x000fe4000001ff00 */
[----:B------:R-:W-:Y:S02]  /*7ad0*/  CS2R R26, SRZ ;  /* 0x00000000001a7805 */ /* 0x000fe4000001ff00 */
[----:B------:R-:W-:Y:S02]  /*7ae0*/  CS2R R24, SRZ ;  /* 0x0000000000187805 */ /* 0x000fe4000001ff00 */
[----:B------:R-:W-:Y:S02]  /*7af0*/  CS2R R20, SRZ ;  /* 0x0000000000147805 */ /* 0x000fe4000001ff00 */
[----:B------:R-:W-:-:S02]  /*7b00*/  CS2R R36, SRZ ;  /* 0x0000000000247805 */ /* 0x000fc4000001ff00 */
[C---:B--2---:R-:W-:Y:S01]  /*7b10*/  ISETP.GE.AND P3, PT, R7.reuse, UR4, PT ;  /* 0x0000000407007c0c */ /* 0x044fe2000bf66270 */
[----:B------:R-:W-:Y:S01]  /*7b20*/  IMAD.SHL.U32 R9, R7, 0x2, RZ ;  /* 0x0000000207097824 */ /* 0x000fe200078e00ff */
[----:B------:R-:W-:-:S04]  /*7b30*/  SHF.R.S32.HI R6, RZ, 0x1f, R7 ;  /* 0x0000001fff067819 */ /* 0x000fc80000011407 */
[----:B------:R-:W-:-:S07]  /*7b40*/  SHF.L.U64.HI R10, R7, 0x1, R6 ;  /* 0x00000001070a7819 */ /* 0x000fce0000010206 */
[----:B---3--:R-:W-:Y:S02]  /*7b50*/  @!P3 IADD3 R6, P0, R0, R9, RZ ;  /* 0x000000090006b210 */ /* 0x008fe40007f1e0ff */
[----:B----4-:R-:W-:-:S03]  /*7b60*/  ISETP.GE.AND P1, PT, R39, UR4, PT ;  /* 0x0000000427007c0c */ /* 0x010fc6000bf26270 */
[--C-:B------:R-:W-:Y:S01]  /*7b70*/  @!P3 IMAD.X R7, R3, 0x1, R10.reuse, P0 ;  /* 0x000000010307b824 */ /* 0x100fe200000e060a */
[----:B------:R-:W-:Y:S01]  /*7b80*/  @!P3 IADD3 R8, P0, R4, R9, RZ ;  /* 0x000000090408b210 */ /* 0x000fe20007f1e0ff */
[----:B------:R-:W-:Y:S01]  /*7b90*/  IMAD.SHL.U32 R13, R39, 0x2, RZ ;  /* 0x00000002270d7824 */ /* 0x000fe200078e00ff */
[----:B------:R-:W-:Y:S02]  /*7ba0*/  SHF.R.S32.HI R11, RZ, 0x1f, R39 ;  /* 0x0000001fff0b7819 */ /* 0x000fe40000011427 */
[----:B------:R0:W5:Y:S01]  /*7bb0*/  @!P3 LD.E.64 R32, desc[UR42][R6.64] ;  /* 0x0000002a0620b980 */ /* 0x000162000c101b00 */
[----:B------:R-:W-:Y:S01]  /*7bc0*/  @!P3 IMAD.X R9, R5, 0x1, R10, P0 ;  /* 0x000000010509b824 */ /* 0x000fe200000e060a */
[----:B------:R-:W-:Y:S02]  /*7bd0*/  ISETP.GE.AND P0, PT, R38, UR4, PT ;  /* 0x0000000426007c0c */ /* 0x000fe4000bf06270 */
[----:B------:R-:W-:Y:S02]  /*7be0*/  SHF.L.U64.HI R14, R39, 0x1, R11 ;  /* 0x00000001270e7819 */ /* 0x000fe4000001020b */
[----:B------:R1:W5:Y:S01]  /*7bf0*/  @!P3 LD.E.64 R30, desc[UR42][R8.64] ;  /* 0x0000002a081eb980 */ /* 0x000362000c101b00 */
[----:B------:R-:W-:-:S02]  /*7c00*/  @!P1 IADD3 R10, P2, R0, R13, RZ ;  /* 0x0000000d000a9210 */ /* 0x000fc40007f5e0ff */
[----:B------:R-:W-:Y:S01]  /*7c10*/  @!P1 IADD3 R12, P3, R4, R13, RZ ;  /* 0x0000000d040c9210 */ /* 0x000fe20007f7e0ff */
[C---:B0-----:R-:W-:Y:S01]  /*7c20*/  IMAD.SHL.U32 R7, R38.reuse, 0x2, RZ ;  /* 0x0000000226077824 */ /* 0x041fe200078e00ff */
[----:B------:R-:W-:Y:S01]  /*7c30*/  SHF.R.S32.HI R15, RZ, 0x1f, R38 ;  /* 0x0000001fff0f7819 */ /* 0x000fe20000011426 */
[--C-:B------:R-:W-:Y:S02]  /*7c40*/  @!P1 IMAD.X R11, R3, 0x1, R14.reuse, P2 ;  /* 0x00000001030b9824 */ /* 0x100fe400010e060e */
[----:B------:R-:W-:Y:S01]  /*7c50*/  @!P1 IMAD.X R13, R5, 0x1, R14, P3 ;  /* 0x00000001050d9824 */ /* 0x000fe200018e060e */
[----:B------:R-:W-:Y:S02]  /*7c60*/  SHF.L.U64.HI R6, R38, 0x1, R15 ;  /* 0x0000000126067819 */ /* 0x000fe4000001020f */
[-C--:B------:R-:W-:Y:S01]  /*7c70*/  @!P0 IADD3 R38, P2, R0, R7.reuse, RZ ;  /* 0x0000000700268210 */ /* 0x080fe20007f5e0ff */
[----:B------:R0:W5:Y:S01]  /*7c80*/  @!P1 LD.E.64 R28, desc[UR42][R10.64] ;  /* 0x0000002a0a1c9980 */ /* 0x000162000c101b00 */
[----:B-1----:R-:W-:-:S03]  /*7c90*/  @!P0 IADD3 R8, P3, R4, R7, RZ ;  /* 0x0000000704088210 */ /* 0x002fc60007f7e0ff */
[----:B------:R-:W5:Y:S01]  /*7ca0*/  @!P1 LD.E.64 R26, desc[UR42][R12.64] ;  /* 0x0000002a0c1a9980 */ /* 0x000f62000c101b00 */
[--C-:B------:R-:W-:Y:S01]  /*7cb0*/  @!P0 IMAD.X R39, R3, 0x1, R6.reuse, P2 ;  /* 0x0000000103278824 */ /* 0x100fe200010e0606 */
[----:B------:R-:W-:Y:S01]  /*7cc0*/  ISETP.GE.AND P1, PT, R35, UR4, PT ;  /* 0x0000000423007c0c */ /* 0x000fe2000bf26270 */
[----:B------:R-:W-:Y:S01]  /*7cd0*/  @!P0 IMAD.X R9, R5, 0x1, R6, P3 ;  /* 0x0000000105098824 */ /* 0x000fe200018e0606 */
[----:B------:R-:W-:Y:S02]  /*7ce0*/  ISETP.GE.AND P2, PT, R140, UR4, PT ;  /* 0x000000048c007c0c */ /* 0x000fe4000bf46270 */
[----:B------:R-:W5:Y:S01]  /*7cf0*/  @!P0 LD.E.64 R24, desc[UR42][R38.64] ;  /* 0x0000002a26188980 */ /* 0x000f62000c101b00 */
[----:B------:R-:W-:-:S03]  /*7d00*/  IMAD.SHL.U32 R7, R35, 0x2, RZ ;  /* 0x0000000223077824 */ /* 0x000fc600078e00ff */
[----:B------:R1:W5:Y:S01]  /*7d10*/  @!P0 LD.E.64 R20, desc[UR42][R8.64] ;  /* 0x0000002a08148980 */ /* 0x000362000c101b00 */
[C---:B------:R-:W-:Y:S01]  /*7d20*/  ISETP.GE.AND P0, PT, R34.reuse, UR4, PT ;  /* 0x0000000422007c0c */ /* 0x040fe2000bf06270 */
[----:B0-----:R-:W-:-:S03]  /*7d30*/  IMAD.SHL.U32 R11, R34, 0x2, RZ ;  /* 0x00000002220b7824 */ /* 0x001fc600078e00ff */
[-C--:B------:R-:W-:Y:S02]  /*7d40*/  @!P1 IADD3 R40, P4, R0, R7.reuse, RZ ;  /* 0x0000000700289210 */ /* 0x080fe40007f9e0ff */
[----:B------:R-:W-:Y:S01]  /*7d50*/  @!P1 IADD3 R6, P3, R4, R7, RZ ;  /* 0x0000000704069210 */ /* 0x000fe20007f7e0ff */
[----:B------:R-:W-:-:S04]  /*7d60*/  @!P2 IMAD.WIDE R46, R140, 0x2, R4 ;  /* 0x000000028c2ea825 */ /* 0x000fc800078e0204 */
[----:B-1----:R-:W-:Y:S02]  /*7d70*/  @!P2 IMAD.MOV.U32 R8, RZ, RZ, R0 ;  /* 0x000000ffff08a224 */ /* 0x002fe400078e0000 */
[----:B------:R-:W-:Y:S01]  /*7d80*/  @!P2 IMAD.MOV.U32 R9, RZ, RZ, R3 ;  /* 0x000000ffff09a224 */ /* 0x000fe200078e0003 */
[-C--:B------:R-:W-:Y:S01]  /*7d90*/  @!P0 IADD3 R4, P5, R4, R11.reuse, RZ ;  /* 0x0000000b04048210 */ /* 0x080fe20007fbe0ff */
[----:B------:R-:W-:Y:S01]  /*7da0*/  @!P1 IMAD.X R41, R3, 0x1, R49, P4 ;  /* 0x0000000103299824 */ /* 0x000fe200020e0631 */
[----:B------:R-:W-:Y:S01]  /*7db0*/  @!P0 IADD3 R38, P4, R0, R11, RZ ;  /* 0x0000000b00268210 */ /* 0x000fe20007f9e0ff */
[----:B------:R-:W-:Y:S01]  /*7dc0*/  @!P2 IMAD.WIDE R42, R140, 0x2, R8 ;  /* 0x000000028c2aa825 */ /* 0x000fe200078e0208 */
[----:B------:R-:W-:Y:S02]  /*7dd0*/  CS2R R14, SRZ ;  /* 0x00000000000e7805 */ /* 0x000fe4000001ff00 */
[----:B------:R-:W-:Y:S02]  /*7de0*/  CS2R R34, SRZ ;  /* 0x0000000000227805 */ /* 0x000fe4000001ff00 */
[----:B------:R-:W-:Y:S01]  /*7df0*/  CS2R R12, SRZ ;  /* 0x00000000000c7805 */ /* 0x000fe2000001ff00 */
[----:B------:R-:W-:Y:S01]  /*7e00*/  @!P1 IMAD.X R7, R5, 0x1, R49, P3 ;  /* 0x0000000105079824 */ /* 0x000fe200018e0631 */
[----:B------:R-:W-:-:S02]  /*7e10*/  CS2R R10, SRZ ;  /* 0x00000000000a7805 */ /* 0x000fc4000001ff00 */
[----:B------:R-:W-:Y:S01]  /*7e20*/  CS2R R8, SRZ ;  /* 0x0000000000087805 */ /* 0x000fe2000001ff00 */
[--C-:B------:R-:W-:Y:S01]  /*7e30*/  @!P0 IMAD.X R39, R3, 0x1, R48.reuse, P4 ;  /* 0x0000000103278824 */ /* 0x100fe200020e0630 */
[----:B------:R0:W5:Y:S01]  /*7e40*/  @!P2 LD.E.64 R36, desc[UR42][R42.64] ;  /* 0x0000002a2a24a980 */ /* 0x000162000c101b00 */
[----:B------:R-:W-:-:S03]  /*7e50*/  @!P0 IMAD.X R5, R5, 0x1, R48, P5 ;  /* 0x0000000105058824 */ /* 0x000fc600028e0630 */
[----:B------:R0:W5:Y:S04]  /*7e60*/  @!P2 LD.E.64 R34, desc[UR42][R46.64] ;  /* 0x0000002a2e22a980 */ /* 0x000168000c101b00 */
[----:B------:R0:W5:Y:S04]  /*7e70*/  @!P1 LD.E.64 R14, desc[UR42][R40.64] ;  /* 0x0000002a280e9980 */ /* 0x000168000c101b00 */
[----:B------:R0:W5:Y:S04]  /*7e80*/  @!P1 LD.E.64 R12, desc[UR42][R6.64] ;  /* 0x0000002a060c9980 */ /* 0x000168000c101b00 */
[----:B------:R0:W5:Y:S04]  /*7e90*/  @!P0 LD.E.64 R10, desc[UR42][R38.64] ;  /* 0x0000002a260a8980 */ /* 0x000168000c101b00 */
[----:B------:R0:W5:Y:S02]  /*7ea0*/  @!P0 LD.E.64 R8, desc[UR42][R4.64] ;  /* 0x0000002a04088980 */ /* 0x000164000c101b00 */
.L_x_477:
[----:B------:R-:W-:Y:S05]  /*7eb0*/  BSYNC B1 ;  /* 0x0000000000017941 */ /* 0x000fea0003800000 */
.L_x_476:
[----:B------:R-:W-:Y:S01]  /*7ec0*/  ULEA.HI UR4, UR37, UR37, URZ, 0x1 ;  /* 0x0000002525047291 */ /* 0x000fe2000f8f083f */
[----:B--2--5:R-:W-:Y:S01]  /*7ed0*/  IMAD.MOV.U32 R3, RZ, RZ, R35 ;  /* 0x000000ffff037224 */ /* 0x024fe200078e0023 */
[----:B------:R-:W-:Y:S01]  /*7ee0*/  VIMNMX R45, R45, 0xc0, PT ;  /* 0x000000c02d2d7848 */ /* 0x000fe20003fe0100 */
[----:B---3--:R-:W-:Y:S01]  /*7ef0*/  IMAD.MOV.U32 R0, RZ, RZ, R34 ;  /* 0x000000ffff007224 */ /* 0x008fe200078e0022 */
[----:B------:R-:W-:Y:S01]  /*7f00*/  ULOP3.LUT UR4, UR4, 0xfffffffe, URZ, 0xc0, !UPT ;  /* 0xfffffffe04047892 */ /* 0x000fe2000f8ec03f */
[----:B0-----:R-:W-:Y:S01]  /*7f10*/  IMAD.MOV.U32 R4, RZ, RZ, R30 ;  /* 0x000000ffff047224 */ /* 0x001fe200078e001e */
[----:B------:R-:W-:Y:S01]  /*7f20*/  PRMT R57, R3, 0x7610, R57 ;  /* 0x0000761003397816 */ /* 0x000fe20000000039 */
[----:B----4-:R-:W-:Y:S01]  /*7f30*/  IMAD.MOV.U32 R5, RZ, RZ, R27 ;  /* 0x000000ffff057224 */ /* 0x010fe200078e001b */
[----:B------:R-:W-:Y:S01]  /*7f40*/  UIADD3 UR4, UR37, -UR4, URZ ;  /* 0x8000000425047290 */ /* 0x000fe2000fffe03f */
[----:B------:R-:W-:Y:S01]  /*7f50*/  PRMT R38, R38, 0x5410, R0 ;  /* 0x0000541026267816 */ /* 0x000fe20000000000 */
[----:B------:R-:W-:Y:S01]  /*7f60*/  IMAD.MOV.U32 R0, RZ, RZ, R31 ;  /* 0x000000ffff007224 */ /* 0x000fe200078e001f */
[----:B------:R-:W-:Y:S01]  /*7f70*/  PRMT R64, R4, 0x7610, R64 ;  /* 0x0000761004407816 */ /* 0x000fe20000000040 */
[----:B------:R-:W-:Y:S01]  /*7f80*/  IMAD.MOV.U32 R4, RZ, RZ, R26 ;  /* 0x000000ffff047224 */ /* 0x000fe200078e001a */
[----:B------:R-:W-:Y:S01]  /*7f90*/  PRMT R52, R5, 0x7610, R52 ;  /* 0x0000761005347816 */ /* 0x000fe20000000034 */
[----:B------:R-:W-:Y:S01]  /*7fa0*/  IMAD.U32 R3, RZ, RZ, UR4 ;  /* 0x00000004ff037e24 */ /* 0x000fe2000f8e00ff */
[----:B------:R-:W-:Y:S01]  /*7fb0*/  PRMT R65, R0, 0x7610, R65 ;  /* 0x0000761000417816 */ /* 0x000fe20000000041 */
[----:B------:R-:W-:Y:S01]  /*7fc0*/  IMAD.MOV.U32 R0, RZ, RZ, R20 ;  /* 0x000000ffff007224 */ /* 0x000fe200078e0014 */
[----:B------:R-:W-:Y:S01]  /*7fd0*/  PRMT R51, R4, 0x7610, R51 ;  /* 0x0000761004337816 */ /* 0x000fe20000000033 */
[----:B------:R-:W-:Y:S01]  /*7fe0*/  IMAD.MOV.U32 R4, RZ, RZ, R21 ;  /* 0x000000ffff047224 */ /* 0x000fe200078e0015 */
[----:B------:R-:W-:Y:S01]  /*7ff0*/  SHF.L.U32 R3, R3, 0x1f, RZ ;  /* 0x0000001f03037819 */ /* 0x000fe200000006ff */
[----:B------:R-:W-:Y:S01]  /*8000*/  IMAD.MOV.U32 R6, RZ, RZ, R13 ;  /* 0x000000ffff067224 */ /* 0x000fe200078e000d */
[----:B------:R-:W-:Y:S01]  /*8010*/  PRMT R47, R0, 0x7610, R47 ;  /* 0x00007610002f7816 */ /* 0x000fe2000000002f */
[----:B------:R-:W-:Y:S01]  /*8020*/  IMAD.MOV.U32 R5, RZ, RZ, R12 ;  /* 0x000000ffff057224 */ /* 0x000fe200078e000c */
[----:B------:R-:W0:Y:S01]  /*8030*/  SYNCS.PHASECHK.TRANS64.TRYWAIT P0, [R2+URZ+0x2d800], R3 ;  /* 0x02d80003020075a7 */ /* 0x000e22000800017f */
[----:B------:R-:W-:Y:S01]  /*8040*/  PRMT R48, R4, 0x7610, R48 ;  /* 0x0000761004307816 */ /* 0x000fe20000000030 */
[----:B------:R-:W-:Y:S01]  /*8050*/  IMAD.MOV.U32 R0, RZ, RZ, R8 ;  /* 0x000000ffff007224 */ /* 0x000fe200078e0008 */
[----:B------:R-:W-:Y:S01]  /*8060*/  PRMT R43, R6, 0x7610, R43 ;  /* 0x00007610062b7816 */ /* 0x000fe2000000002b */
[----:B------:R-:W-:Y:S01]  /*8070*/  IMAD.MOV.U32 R4, RZ, RZ, R9 ;  /* 0x000000ffff047224 */ /* 0x000fe200078e0009 */
[----:B------:R-:W-:Y:S01]  /*8080*/  PRMT R42, R5, 0x7610, R42 ;  /* 0x00007610052a7816 */ /* 0x000fe2000000002a */
[----:B------:R-:W-:Y:S01]  /*8090*/  IMAD.MOV.U32 R6, RZ, RZ, R37 ;  /* 0x000000ffff067224 */ /* 0x000fe200078e0025 */
[----:B------:R-:W-:Y:S01]  /*80a0*/  PRMT R38, R0, 0x7610, R38 ;  /* 0x0000761000267816 */ /* 0x000fe20000000026 */
[----:B------:R-:W-:Y:S01]  /*80b0*/  IMAD.MOV.U32 R5, RZ, RZ, R36 ;  /* 0x000000ffff057224 */ /* 0x000fe200078e0024 */
[----:B------:R-:W-:Y:S01]  /*80c0*/  BSSY B1, `(.L_x_478) ;  /* 0x0000017000017945 */ /* 0x000fe20003800000 */
[----:B------:R-:W-:Y:S01]  /*80d0*/  IMAD.MOV.U32 R0, RZ, RZ, R32 ;  /* 0x000000ffff007224 */ /* 0x000fe200078e0020 */
        /* <DEDUP_REMOVED lines=12> */
[----:B------:R-:W-:Y:S01]  /*81a0*/  ISETP.GE.AND P1, PT, R138, R45, PT ;  /* 0x0000002d8a00720c */ /* 0x000fe20003f26270 */
[----:B------:R-:W-:Y:S01]  /*81b0*/  IMAD.MOV.U32 R6, RZ, RZ, R15 ;  /* 0x000000ffff067224 */ /* 0x000fe200078e000f */
[----:B------:R-:W-:Y:S01]  /*81c0*/  PRMT R49, R0, 0x7610, R49 ;  /* 0x0000761000317816 */ /* 0x000fe20000000031 */
[----:B------:R-:W-:Y:S01]  /*81d0*/  IMAD.MOV.U32 R0, RZ, RZ, R10 ;  /* 0x000000ffff007224 */ /* 0x000fe200078e000a */
[----:B------:R-:W-:Y:S01]  /*81e0*/  PRMT R50, R4, 0x7610, R50 ;  /* 0x0000761004327816 */ /* 0x000fe20000000032 */
[----:B------:R-:W-:Y:S01]  /*81f0*/  IMAD.MOV.U32 R4, RZ, RZ, R11 ;  /* 0x000000ffff047224 */ /* 0x000fe200078e000b */
[----:B------:R-:W-:-:S02]  /*8200*/  PRMT R45, R5, 0x7610, R45 ;  /* 0x00007610052d7816 */ /* 0x000fc4000000002d */
[----:B------:R-:W-:Y:S01]  /*8210*/  PRMT R46, R6, 0x7610, R46 ;  /* 0x00007610062e7816 */ /* 0x000fe2000000002e */
[----:B0-----:R-:W-:Y:S06]  /*8220*/  @!P0 BRA `(.L_x_479) ;  /* 0x0000011400488947 */ /* 0x001fec0003800000 */
.L_x_684:
[----:B------:R-:W-:Y:S05]  /*8230*/  BSYNC B1 ;  /* 0x0000000000017941 */ /* 0x000fea0003800000 */
.L_x_478:
[----:B------:R-:W-:Y:S02]  /*8240*/  PRMT R40, R0, 0x7610, R40 ;  /* 0x0000761000287816 */ /* 0x000fe40000000028 */
[----:B------:R-:W-:Y:S01]  /*8250*/  PRMT R41, R4, 0x7610, R41 ;  /* 0x0000761004297816 */ /* 0x000fe20000000029 */
[----:B------:R-:W-:Y:S06]  /*8260*/  @P1 BRA `(.L_x_480) ;  /* 0x0000002c00e01947 */ /* 0x000fec0003800000 */
[----:B------:R-:W0:Y:S01]  /*8270*/  LDL R61, [R1+0x44] ;  /* 0x00004400013d7983 */ /* 0x000e220000100800 */
[----:B------:R-:W1:Y:S03]  /*8280*/  LDC R5, c[0x0][0x3f4] ;  /* 0x0000fd00ff057b82 */ /* 0x000e660000000800 */
[----:B------:R-:W2:Y:S04]  /*8290*/  LDL R59, [R1+0x20] ;  /* 0x00002000013b7983 */ /* 0x000ea80000100800 */
[----:B------:R-:W3:Y:S04]  /*82a0*/  LDL R58, [R1+0x18] ;  /* 0x00001800013a7983 */ /* 0x000ee80000100800 */
[----:B------:R-:W4:Y:S04]  /*82b0*/  LDL R56, [R1+0x1c] ;  /* 0x00001c0001387983 */ /* 0x000f280000100800 */
[----:B------:R-:W5:Y:S04]  /*82c0*/  LDL R55, [R1+0x24] ;  /* 0x0000240001377983 */ /* 0x000f680000100800 */
[----:B------:R-:W5:Y:S04]  /*82d0*/  LDL R7, [R1+0x28] ;  /* 0x0000280001077983 */ /* 0x000f680000100800 */
[----:B------:R-:W5:Y:S01]  /*82e0*/  LDL R6, [R1+0x48] ;  /* 0x0000480001067983 */ /* 0x000f620000100800 */
[-C--:B-1----:R-:W-:Y:S01]  /*82f0*/  ISETP.GE.AND P6, PT, R140, R5.reuse, PT ;  /* 0x000000058c00720c */ /* 0x082fe20003fc6270 */
[----:B------:R-:W-:Y:S01]  /*8300*/  BSSY B1, `(.L_x_481) ;  /* 0x0000038000017945 */ /* 0x000fe20003800000 */
[----:B0-----:R-:W-:Y:S01]  /*8310*/  IMAD R3, R61, 0x2, R2 ;  /* 0x000000023d037824 */ /* 0x001fe200078e0202 */
[----:B--2---:R-:W-:-:S03]  /*8320*/  ISETP.GE.AND P0, PT, R59, R5, PT ;  /* 0x000000053b00720c */ /* 0x004fc60003f06270 */
[----:B------:R-:W-:Y:S01]  /*8330*/  VIADD R0, R3, 0x20 ;  /* 0x0000002003007836 */ /* 0x000fe20000000000 */
[-C--:B---3--:R-:W-:Y:S02]  /*8340*/  ISETP.GE.AND P1, PT, R58, R5.reuse, PT ;  /* 0x000000053a00720c */ /* 0x088fe40003f26270 */
[-C--:B----4-:R-:W-:Y:S02]  /*8350*/  ISETP.GE.AND P2, PT, R56, R5.reuse, PT ;  /* 0x000000053800720c */ /* 0x090fe40003f46270 */
[-C--:B-----5:R-:W-:Y:S02]  /*8360*/  ISETP.GE.AND P3, PT, R55, R5.reuse, PT ;  /* 0x000000053700720c */ /* 0x0a0fe40003f66270 */
[----:B------:R-:W-:Y:S02]  /*8370*/  ISETP.GE.AND P4, PT, R7, R5, PT ;  /* 0x000000050700720c */ /* 0x000fe40003f86270 */
[----:B------:R-:W-:Y:S01]  /*8380*/  LOP3.LUT P5, RZ, R6, 0x2, RZ, 0xc0, !PT ;  /* 0x0000000206ff7812 */ /* 0x000fe200078ac0ff */
[----:B------:R-:W-:-:S12]  /*8390*/  @P6 BRA `(.L_x_482) ;  /* 0x0000000000b86947 */ /* 0x000fd80003800000 */
[----:B------:R-:W0:Y:S01]  /*83a0*/  LDS.128 R4, [R3+0xc400] ;  /* 0x00c4000003047984 */ /* 0x000e220000000c00 */
[----:B------:R-:W-:Y:S02]  /*83b0*/  SHF.R.U32.HI R59, RZ, 0x10, R35 ;  /* 0x00000010ff3b7819 */ /* 0x000fe40000011623 */
[--C-:B------:R-:W-:Y:S02]  /*83c0*/  SHF.R.U32.HI R56, RZ, 0x10, R37.reuse ;  /* 0x00000010ff387819 */ /* 0x100fe40000011625 */
[----:B------:R-:W-:Y:S02]  /*83d0*/  SHF.R.U64 R55, R36, 0x10, R37 ;  /* 0x0000001024377819 */ /* 0x000fe40000001225 */
[----:B------:R-:W-:Y:S02]  /*83e0*/  PRMT R59, R57, 0x5410, R59 ;  /* 0x00005410393b7816 */ /* 0x000fe4000000003b */
[----:B------:R-:W-:Y:S02]  /*83f0*/  PRMT R56, R39, 0x5432, R56 ;  /* 0x0000543227387816 */ /* 0x000fe40000000038 */
[----:B------:R-:W-:-:S02]  /*8400*/  SHF.R.U64 R58, R34, 0x10, R35 ;  /* 0x00000010223a7819 */ /* 0x000fc40000001223 */
[----:B------:R-:W-:Y:S01]  /*8410*/  PRMT R55, R60, 0x5410, R55 ;  /* 0x000054103c377816 */ /* 0x000fe20000000037 */
[C---:B------:R-:W-:Y:S01]  /*8420*/  IMAD.U32 R60, R59.reuse, 0x10000, RZ ;  /* 0x000100003b3c7824 */ /* 0x040fe200078e00ff */
[----:B------:R-:W-:Y:S01]  /*8430*/  LOP3.LUT R59, R59, 0xffff0000, RZ, 0xc0, !PT ;  /* 0xffff00003b3b7812 */ /* 0x000fe200078ec0ff */
[C---:B------:R-:W-:Y:S01]  /*8440*/  IMAD.U32 R57, R56.reuse, 0x10000, RZ ;  /* 0x0001000038397824 */ /* 0x040fe200078e00ff */
[----:B------:R-:W-:Y:S02]  /*8450*/  LOP3.LUT R56, R56, 0xffff0000, RZ, 0xc0, !PT ;  /* 0xffff000038387812 */ /* 0x000fe400078ec0ff */
[----:B------:R-:W-:Y:S02]  /*8460*/  PRMT R58, R38, 0x5432, R58 ;  /* 0x00005432263a7816 */ /* 0x000fe4000000003a */
[C---:B0-----:R-:W-:Y:S01]  /*8470*/  LOP3.LUT R35, R6.reuse, 0xffff0000, RZ, 0xc0, !PT ;  /* 0xffff000006237812 */ /* 0x041fe200078ec0ff */
[----:B------:R-:W-:Y:S01]  /*8480*/  IMAD.U32 R34, R6, 0x10000, RZ ;  /* 0x0001000006227824 */ /* 0x000fe200078e00ff */
[C---:B------:R-:W-:Y:S01]  /*8490*/  LOP3.LUT R37, R7.reuse, 0xffff0000, RZ, 0xc0, !PT ;  /* 0xffff000007257812 */ /* 0x040fe200078ec0ff */
[----:B------:R-:W-:-:S02]  /*84a0*/  IMAD.U32 R36, R7, 0x10000, RZ ;  /* 0x0001000007247824 */ /* 0x000fc400078e00ff */
[C---:B------:R-:W-:Y:S01]  /*84b0*/  FMUL.FTZ R61, R35.reuse, R60 ;  /* 0x0000003c233d7220 */ /* 0x040fe20000410000 */
[----:B------:R-:W-:Y:S01]  /*84c0*/  FMUL.FTZ R35, R35, R57 ;  /* 0x0000003923237220 */ /* 0x000fe20000410000 */
[C---:B------:R-:W-:Y:S01]  /*84d0*/  FMUL.FTZ R63, R37.reuse, R59 ;  /* 0x0000003b253f7220 */ /* 0x040fe20000410000 */
[----:B------:R-:W-:Y:S02]  /*84e0*/  IMAD.U32 R6, R4, 0x10000, RZ ;  /* 0x0001000004067824 */ /* 0x000fe400078e00ff */
[C---:B------:R-:W-:Y:S01]  /*84f0*/  FFMA.FTZ R61, R34.reuse, R57, -R61 ;  /* 0x00000039223d7223 */ /* 0x040fe2000001083d */
[----:B------:R-:W-:Y:S01]  /*8500*/  FMUL.FTZ R57, R37, R56 ;  /* 0x0000003825397220 */ /* 0x000fe20000410000 */
[----:B------:R-:W-:Y:S02]  /*8510*/  IMAD.U32 R7, R5, 0x10000, RZ ;  /* 0x0001000005077824 */ /* 0x000fe400078e00ff */
[----:B------:R-:W-:Y:S01]  /*8520*/  FFMA.FTZ R60, R34, R60, R35 ;  /* 0x0000003c223c7223 */ /* 0x000fe20000010023 */
[----:B------:R-:W-:Y:S01]  /*8530*/  IMAD.U32 R37, R58, 0x10000, RZ ;  /* 0x000100003a257824 */ /* 0x000fe200078e00ff */
[----:B------:R-:W-:Y:S01]  /*8540*/  LOP3.LUT R4, R4, 0xffff0000, RZ, 0xc0, !PT ;  /* 0xffff000004047812 */ /* 0x000fe200078ec0ff */
[----:B------:R-:W-:Y:S01]  /*8550*/  IMAD.U32 R35, R55, 0x10000, RZ ;  /* 0x0001000037237824 */ /* 0x000fe200078e00ff */
[----:B------:R-:W-:Y:S01]  /*8560*/  LOP3.LUT R5, R5, 0xffff0000, RZ, 0xc0, !PT ;  /* 0xffff000005057812 */ /* 0x000fe200078ec0ff */
[----:B------:R-:W-:Y:S01]  /*8570*/  FFMA.FTZ R63, R36, R56, -R63 ;  /* 0x00000038243f7223 */ /* 0x000fe2000001083f */
[----:B------:R-:W-:Y:S01]  /*8580*/  LOP3.LUT R58, R58, 0xffff0000, RZ, 0xc0, !PT ;  /* 0xffff00003a3a7812 */ /* 0x000fe200078ec0ff */
[----:B------:R-:W-:Y:S01]  /*8590*/  FFMA.FTZ R62, R36, R59, R57 ;  /* 0x0000003b243e7223 */ /* 0x000fe20000010039 */
[----:B------:R-:W-:Y:S01]  /*85a0*/  LOP3.LUT R34, R55, 0xffff0000, RZ, 0xc0, !PT ;  /* 0xffff000037227812 */ /* 0x000fe200078ec0ff */
[C---:B------:R-:W-:Y:S01]  /*85b0*/  FMUL.FTZ R55, R4.reuse, R37 ;  /* 0x0000002504377220 */ /* 0x040fe20000410000 */
[----:B------:R-:W-:Y:S01]  /*85c0*/  FMUL.FTZ R36, R4, R35 ;  /* 0x0000002304247220 */ /* 0x000fe20000410000 */
[----:B------:R-:W-:-:S02]  /*85d0*/  FMUL.FTZ R56, R5, R58 ;  /* 0x0000003a05387220 */ /* 0x000fc40000410000 */
[-C--:B------:R-:W-:Y:S01]  /*85e0*/  FMUL.FTZ R57, R5, R34.reuse ;  /* 0x0000002205397220 */ /* 0x080fe20000410000 */
[C---:B------:R-:W-:Y:S01]  /*85f0*/  FFMA.FTZ R4, R6.reuse, R35, -R55 ;  /* 0x0000002306047223 */ /* 0x040fe20000010837 */
[----:B------:R-:W-:Y:S01]  /*8600*/  FFMA.FTZ R37, R6, R37, R36 ;  /* 0x0000002506257223 */ /* 0x000fe20000010024 */
[C---:B------:R-:W-:Y:S01]  /*8610*/  FFMA.FTZ R5, R7.reuse, R34, -R56 ;  /* 0x0000002207057223 */ /* 0x040fe20000010838 */
[----:B------:R-:W-:Y:S01]  /*8620*/  FFMA.FTZ R58, R7, R58, R57 ;  /* 0x0000003a073a7223 */ /* 0x000fe20000010039 */
[----:B------:R-:W-:Y:S02]  /*8630*/  F2FP.BF16.F32.PACK_AB R6, R60, R61 ;  /* 0x0000003d3c06723e */ /* 0x000fe400000010ff */
[----:B------:R-:W-:Y:S02]  /*8640*/  F2FP.BF16.F32.PACK_AB R7, R62, R63 ;  /* 0x0000003f3e07723e */ /* 0x000fe400000010ff */
[----:B------:R-:W-:Y:S02]  /*8650*/  F2FP.BF16.F32.PACK_AB R4, R37, R4 ;  /* 0x000000042504723e */ /* 0x000fe400000010ff */
[----:B------:R-:W-:-:S05]  /*8660*/  F2FP.BF16.F32.PACK_AB R5, R58, R5 ;  /* 0x000000053a05723e */ /* 0x000fca00000010ff */
[----:B------:R0:W-:Y:S02]  /*8670*/  STS.128 [R3+0xc400], R4 ;  /* 0x00c4000403007388 */ /* 0x0001e40000000c00 */
.L_x_482:
[----:B------:R-:W-:Y:S05]  /*8680*/  BSYNC B1 ;  /* 0x0000000000017941 */ /* 0x000fea0003800000 */
.L_x_481:
[----:B------:R-:W-:Y:S01]  /*8690*/  BSSY B1, `(.L_x_483) ;  /* 0x0000031000017945 */ /* 0x000fe20003800000 */
[----:B------:R-:W-:-:S03]  /*86a0*/  @P5 VIADD R0, R3, 0xffffffe0 ;  /* 0xffffffe003005836 */ /* 0x000fc60000000000 */
[----:B------:R-:W-:Y:S05]  /*86b0*/  @P0 BRA `(.L_x_484) ;  /* 0x0000000000b80947 */ /* 0x000fea0003800000 */
[----:B0-----:R-:W0:Y:S01]  /*86c0*/  LDS.128 R4, [R0+0xc400] ;  /* 0x00c4000000047984 */ /* 0x001e220000000c00 */
[----:B------:R-:W-:Y:S02]  /*86d0*/  SHF.R.U32.HI R55, RZ, 0x10, R31 ;  /* 0x00000010ff377819 */ /* 0x000fe4000001161f */
[----:B------:R-:W-:Y:S02]  /*86e0*/  SHF.R.U32.HI R35, RZ, 0x10, R33 ;  /* 0x00000010ff237819 */ /* 0x000fe40000011621 */
[----:B------:R-:W-:Y:S02]  /*86f0*/  PRMT R55, R65, 0x5410, R55 ;  /* 0x0000541041377816 */ /* 0x000fe40000000037 */
[----:B------:R-:W-:Y:S02]  /*8700*/  PRMT R35, R66, 0x5410, R35 ;  /* 0x0000541042237816 */ /* 0x000fe40000000023 */
[----:B------:R-:W-:Y:S01]  /*8710*/  SHF.R.U64 R37, R30, 0x10, R31 ;  /* 0x000000101e257819 */ /* 0x000fe2000000121f */
[----:B------:R-:W-:Y:S01]  /*8720*/  IMAD.U32 R56, R55, 0x10000, RZ ;  /* 0x0001000037387824 */ /* 0x000fe200078e00ff */
[----:B------:R-:W-:Y:S01]  /*8730*/  SHF.R.U64 R34, R32, 0x10, R33 ;  /* 0x0000001020227819 */ /* 0x000fe20000001221 */
[----:B------:R-:W-:Y:S01]  /*8740*/  IMAD.U32 R36, R35, 0x10000, RZ ;  /* 0x0001000023247824 */ /* 0x000fe200078e00ff */
[----:B------:R-:W-:-:S02]  /*8750*/  LOP3.LUT R55, R55, 0xffff0000, RZ, 0xc0, !PT ;  /* 0xffff000037377812 */ /* 0x000fc400078ec0ff */
[----:B------:R-:W-:Y:S02]  /*8760*/  PRMT R34, R40, 0x5432, R34 ;  /* 0x0000543228227816 */ /* 0x000fe40000000022 */
[----:B------:R-:W-:Y:S02]  /*8770*/  LOP3.LUT R35, R35, 0xffff0000, RZ, 0xc0, !PT ;  /* 0xffff000023237812 */ /* 0x000fe400078ec0ff */
[----:B------:R-:W-:Y:S02]  /*8780*/  PRMT R37, R64, 0x5410, R37 ;  /* 0x0000541040257816 */ /* 0x000fe40000000025 */
[C---:B0-----:R-:W-:Y:S01]  /*8790*/  LOP3.LUT R31, R6.reuse, 0xffff0000, RZ, 0xc0, !PT ;  /* 0xffff0000061f7812 */ /* 0x041fe200078ec0ff */
[----:B------:R-:W-:Y:S01]  /*87a0*/  IMAD.U32 R30, R6, 0x10000, RZ ;  /* 0x00010000061e7824 */ /* 0x000fe200078e00ff */
[C---:B------:R-:W-:Y:S01]  /*87b0*/  LOP3.LUT R33, R7.reuse, 0xffff0000, RZ, 0xc0, !PT ;  /* 0xffff000007217812 */ /* 0x040fe200078ec0ff */
[----:B------:R-:W-:Y:S02]  /*87c0*/  IMAD.U32 R32, R7, 0x10000, RZ ;  /* 0x0001000007207824 */ /* 0x000fe400078e00ff */
[C---:B------:R-:W-:Y:S01]  /*87d0*/  FMUL.FTZ R57, R31.reuse, R56 ;  /* 0x000000381f397220 */ /* 0x040fe20000410000 */
[----:B------:R-:W-:Y:S01]  /*87e0*/  FMUL.FTZ R31, R31, R36 ;  /* 0x000000241f1f7220 */ /* 0x000fe20000410000 */
[C---:B------:R-:W-:Y:S01]  /*87f0*/  IMAD.U32 R6, R4.reuse, 0x10000, RZ ;  /* 0x0001000004067824 */ /* 0x040fe200078e00ff */
[----:B------:R-:W-:Y:S01]  /*8800*/  LOP3.LUT R4, R4, 0xffff0000, RZ, 0xc0, !PT ;  /* 0xffff000004047812 */ /* 0x000fe200078ec0ff */
[----:B------:R-:W-:-:S02]  /*8810*/  IMAD.U32 R7, R5, 0x10000, RZ ;  /* 0x0001000005077824 */ /* 0x000fc400078e00ff */
[C---:B------:R-:W-:Y:S01]  /*8820*/  FFMA.FTZ R56, R30.reuse, R56, R31 ;  /* 0x000000381e387223 */ /* 0x040fe2000001001f */
[----:B------:R-:W-:Y:S01]  /*8830*/  FFMA.FTZ R57, R30, R36, -R57 ;  /* 0x000000241e397223 */ /* 0x000fe20000010839 */
[C---:B------:R-:W-:Y:S01]  /*8840*/  IMAD.U32 R31, R34.reuse, 0x10000, RZ ;  /* 0x00010000221f7824 */ /* 0x040fe200078e00ff */
[----:B------:R-:W-:Y:S01]  /*8850*/  LOP3.LUT R5, R5, 0xffff0000, RZ, 0xc0, !PT ;  /* 0xffff000005057812 */ /* 0x000fe200078ec0ff */
[C---:B------:R-:W-:Y:S01]  /*8860*/  FMUL.FTZ R59, R33.reuse, R55 ;  /* 0x00000037213b7220 */ /* 0x040fe20000410000 */
[-C--:B------:R-:W-:Y:S01]  /*8870*/  FMUL.FTZ R61, R33, R35.reuse ;  /* 0x00000023213d7220 */ /* 0x080fe20000410000 */
[C---:B------:R-:W-:Y:S01]  /*8880*/  LOP3.LUT R30, R37.reuse, 0xffff0000, RZ, 0xc0, !PT ;  /* 0xffff0000251e7812 */ /* 0x040fe200078ec0ff */
[----:B------:R-:W-:Y:S01]  /*8890*/  IMAD.U32 R33, R37, 0x10000, RZ ;  /* 0x0001000025217824 */ /* 0x000fe200078e00ff */
[----:B------:R-:W-:Y:S01]  /*88a0*/  LOP3.LUT R34, R34, 0xffff0000, RZ, 0xc0, !PT ;  /* 0xffff000022227812 */ /* 0x000fe200078ec0ff */
[C---:B------:R-:W-:Y:S01]  /*88b0*/  FFMA.FTZ R59, R32.reuse, R35, -R59 ;  /* 0x00000023203b7223 */ /* 0x040fe2000001083b */
[----:B------:R-:W-:Y:S01]  /*88c0*/  FFMA.FTZ R58, R32, R55, R61 ;  /* 0x00000037203a7223 */ /* 0x000fe2000001003d */
[C---:B------:R-:W-:Y:S01]  /*88d0*/  FMUL.FTZ R35, R4.reuse, R33 ;  /* 0x0000002104237220 */ /* 0x040fe20000410000 */
[-C--:B------:R-:W-:Y:S01]  /*88e0*/  FMUL.FTZ R32, R4, R31.reuse ;  /* 0x0000001f04207220 */ /* 0x080fe20000410000 */
[C---:B------:R-:W-:Y:S01]  /*88f0*/  FMUL.FTZ R36, R5.reuse, R30 ;  /* 0x0000001e05247220 */ /* 0x040fe20000410000 */
[-C--:B------:R-:W-:Y:S01]  /*8900*/  FMUL.FTZ R37, R5, R34.reuse ;  /* 0x0000002205257220 */ /* 0x080fe20000410000 */
[C---:B------:R-:W-:Y:S01]  /*8910*/  FFMA.FTZ R4, R6.reuse, R31, -R35 ;  /* 0x0000001f06047223 */ /* 0x040fe20000010823 */
[----:B------:R-:W-:Y:S01]  /*8920*/  FFMA.FTZ R33, R6, R33, R32 ;  /* 0x0000002106217223 */ /* 0x000fe20000010020 */
[C---:B------:R-:W-:Y:S01]  /*8930*/  FFMA.FTZ R5, R7.reuse, R34, -R36 ;  /* 0x0000002207057223 */ /* 0x040fe20000010824 */
[----:B------:R-:W-:Y:S01]  /*8940*/  FFMA.FTZ R30, R7, R30, R37 ;  /* 0x0000001e071e7223 */ /* 0x000fe20000010025 */
[----:B------:R-:W-:-:S02]  /*8950*/  F2FP.BF16.F32.PACK_AB R6, R56, R57 ;  /* 0x000000393806723e */ /* 0x000fc400000010ff */
[----:B------:R-:W-:Y:S02]  /*8960*/  F2FP.BF16.F32.PACK_AB R7, R58, R59 ;  /* 0x0000003b3a07723e */ /* 0x000fe400000010ff */
[----:B------:R-:W-:Y:S02]  /*8970*/  F2FP.BF16.F32.PACK_AB R4, R33, R4 ;  /* 0x000000042104723e */ /* 0x000fe400000010ff */
[----:B------:R-:W-:-:S05]  /*8980*/  F2FP.BF16.F32.PACK_AB R5, R30, R5 ;  /* 0x000000051e05723e */ /* 0x000fca00000010ff */
[----:B------:R1:W-:Y:S02]  /*8990*/  STS.128 [R0+0xc400], R4 ;  /* 0x00c4000400007388 */ /* 0x0003e40000000c00 */
.L_x_484:
[----:B------:R-:W-:Y:S05]  /*89a0*/  BSYNC B1 ;  /* 0x0000000000017941 */ /* 0x000fea0003800000 */
.L_x_483:
[----:B------:R-:W-:Y:S04]  /*89b0*/  BSSY B1, `(.L_x_485) ;  /* 0x0000030000017945 */ /* 0x000fe80003800000 */
[----:B------:R-:W-:Y:S05]  /*89c0*/  @P1 BRA `(.L_x_486) ;  /* 0x0000000000b81947 */ /* 0x000fea0003800000 */
[----:B01----:R-:W0:Y:S01]  /*89d0*/  LDS.128 R4, [R3+0xf400] ;  /* 0x00f4000003047984 */ /* 0x003e220000000c00 */
[----:B------:R-:W-:Y:S02]  /*89e0*/  SHF.R.U64 R28, R28, 0x10, R29 ;  /* 0x000000101c1c7819 */ /* 0x000fe4000000121d */
[----:B------:R-:W-:Y:S02]  /*89f0*/  SHF.R.U64 R26, R26, 0x10, R27 ;  /* 0x000000101a1a7819 */ /* 0x000fe4000000121b */
[----:B------:R-:W-:Y:S02]  /*8a00*/  SHF.R.U32.HI R29, RZ, 0x10, R29 ;  /* 0x00000010ff1d7819 */ /* 0x000fe4000001161d */
[----:B------:R-:W-:Y:S02]  /*8a10*/  SHF.R.U32.HI R27, RZ, 0x10, R27 ;  /* 0x00000010ff1b7819 */ /* 0x000fe4000001161b */
[----:B------:R-:W-:Y:S02]  /*8a20*/  PRMT R54, R54, 0x5410, R29 ;  /* 0x0000541036367816 */ /* 0x000fe4000000001d */
[----:B------:R-:W-:-:S02]  /*8a30*/  PRMT R52, R52, 0x5410, R27 ;  /* 0x0000541034347816 */ /* 0x000fc4000000001b */
        /* <DEDUP_REMOVED lines=11> */
[-C--:B------:R-:W-:Y:S01]  /*8af0*/  FMUL.FTZ R33, R27, R31.reuse ;  /* 0x0000001f1b217220 */ /* 0x080fe20000410000 */
[----:B------:R-:W-:Y:S01]  /*8b00*/  FMUL.FTZ R27, R29, R52 ;  /* 0x000000341d1b7220 */ /* 0x000fe20000410000 */
[----:B------:R-:W-:Y:S02]  /*8b10*/  IMAD.U32 R6, R4, 0x10000, RZ ;  /* 0x0001000004067824 */ /* 0x000fe400078e00ff */
[C---:B------:R-:W-:Y:S01]  /*8b20*/  FFMA.FTZ R35, R26.reuse, R31, R32 ;  /* 0x0000001f1a237223 */ /* 0x040fe20000010020 */
[----:B------:R-:W-:Y:S02]  /*8b30*/  IMAD.U32 R7, R5, 0x10000, RZ ;  /* 0x0001000005077824 */ /* 0x000fe400078e00ff */
[----:B------:R-:W-:Y:S01]  /*8b40*/  FFMA.FTZ R34, R26, R30, -R33 ;  /* 0x0000001e1a227223 */ /* 0x000fe20000010821 */
[-C--:B------:R-:W-:Y:S01]  /*8b50*/  FMUL.FTZ R31, R29, R54.reuse ;  /* 0x000000361d1f7220 */ /* 0x080fe20000410000 */
[----:B------:R-:W-:Y:S01]  /*8b60*/  LOP3.LUT R4, R4, 0xffff0000, RZ, 0xc0, !PT ;  /* 0xffff000004047812 */ /* 0x000fe200078ec0ff */
[C---:B------:R-:W-:Y:S01]  /*8b70*/  FFMA.FTZ R54, R28.reuse, R54, -R27 ;  /* 0x000000361c367223 */ /* 0x040fe2000001081b */
[----:B------:R-:W-:Y:S01]  /*8b80*/  LOP3.LUT R5, R5, 0xffff0000, RZ, 0xc0, !PT ;  /* 0xffff000005057812 */ /* 0x000fe200078ec0ff */
[C---:B------:R-:W-:Y:S01]  /*8b90*/  IMAD.U32 R29, R51.reuse, 0x10000, RZ ;  /* 0x00010000331d7824 */ /* 0x040fe200078e00ff */
[----:B------:R-:W-:Y:S01]  /*8ba0*/  LOP3.LUT R30, R51, 0xffff0000, RZ, 0xc0, !PT ;  /* 0xffff0000331e7812 */ /* 0x000fe200078ec0ff */
[C---:B------:R-:W-:Y:S01]  /*8bb0*/  IMAD.U32 R27, R53.reuse, 0x10000, RZ ;  /* 0x00010000351b7824 */ /* 0x040fe200078e00ff */
[----:B------:R-:W-:Y:S01]  /*8bc0*/  LOP3.LUT R26, R53, 0xffff0000, RZ, 0xc0, !PT ;  /* 0xffff0000351a7812 */ /* 0x000fe200078ec0ff */
        /* <DEDUP_REMOVED lines=14> */
.L_x_486:
[----:B------:R-:W-:Y:S05]  /*8cb0*/  BSYNC B1 ;  /* 0x0000000000017941 */ /* 0x000fea0003800000 */
.L_x_485:
[----:B------:R-:W-:Y:S04]  /*8cc0*/  BSSY B1, `(.L_x_487) ;  /* 0x0000030000017945 */ /* 0x000fe80003800000 */
[----:B------:R-:W-:Y:S05]  /*8cd0*/  @P2 BRA `(.L_x_488) ;  /* 0x0000000000b82947 */ /* 0x000fea0003800000 */
[----:B012---:R-:W0:Y:S01]  /*8ce0*/  LDS.128 R4, [R0+0xf400] ;  /* 0x00f4000000047984 */ /* 0x007e220000000c00 */
        /* <DEDUP_REMOVED lines=45> */
.L_x_488:
[----:B------:R-:W-:Y:S05]  /*8fc0*/  BSYNC B1 ;  /* 0x0000000000017941 */ /* 0x000fea0003800000 */
.L_x_487:
[----:B------:R-:W-:Y:S04]  /*8fd0*/  BSSY B1, `(.L_x_489) ;  /* 0x0000030000017945 */ /* 0x000fe80003800000 */
[----:B------:R-:W-:Y:S05]  /*8fe0*/  @P3 BRA `(.L_x_490) ;  /* 0x0000000000b83947 */ /* 0x000fea0003800000 */
[----:B0123--:R-:W0:Y:S01]  /*8ff0*/  LDS.128 R4, [R3+0x12400] ;  /* 0x0124000003047984 */ /* 0x00fe220000000c00 */
[--C-:B------:R-:W-:Y:S02]  /*9000*/  SHF.R.U64 R14, R14, 0x10, R15.reuse ;  /* 0x000000100e0e7819 */ /* 0x100fe4000000120f */
[----:B------:R-:W-:Y:S02]  /*9010*/  SHF.R.U32.HI R21, RZ, 0x10, R15 ;  /* 0x00000010ff157819 */ /* 0x000fe4000001160f */
[--C-:B------:R-:W-:Y:S02]  /*9020*/  SHF.R.U64 R15, R12, 0x10, R13.reuse ;  /* 0x000000100c0f7819 */ /* 0x100fe4000000120d */
        /* <DEDUP_REMOVED lines=17> */
[C---:B------:R-:W-:Y:S01]  /*9140*/  FFMA.FTZ R27, R12.reuse, R21, R26 ;  /* 0x000000150c1b7223 */ /* 0x040fe2000001001a */
[----:B------:R-:W-:Y:S01]  /*9150*/  FMUL.FTZ R21, R15, R46 ;  /* 0x0000002e0f157220 */ /* 0x000fe20000410000 */
[C---:B------:R-:W-:Y:S02]  /*9160*/  IMAD.U32 R7, R5.reuse, 0x10000, RZ ;  /* 0x0001000005077824 */ /* 0x040fe400078e00ff */
[----:B------:R-:W-:Y:S01]  /*9170*/  FFMA.FTZ R24, R12, R20, -R25 ;  /* 0x000000140c187223 */ /* 0x000fe20000010819 */
[----:B------:R-:W-:Y:S01]  /*9180*/  IMAD.U32 R15, R42, 0x10000, RZ ;  /* 0x000100002a0f7824 */ /* 0x000fe200078e00ff */
[----:B------:R-:W-:Y:S01]  /*9190*/  LOP3.LUT R4, R4, 0xffff0000, RZ, 0xc0, !PT ;  /* 0xffff000004047812 */ /* 0x000fe200078ec0ff */
[----:B------:R-:W-:Y:S01]  /*91a0*/  FFMA.FTZ R46, R14, R46, -R13 ;  /* 0x0000002e0e2e7223 */ /* 0x000fe2000001080d */
[----:B------:R-:W-:Y:S01]  /*91b0*/  LOP3.LUT R5, R5, 0xffff0000, RZ, 0xc0, !PT ;  /* 0xffff000005057812 */ /* 0x000fe200078ec0ff */
[C---:B------:R-:W-:Y:S01]  /*91c0*/  IMAD.U32 R13, R45.reuse, 0x10000, RZ ;  /* 0x000100002d0d7824 */ /* 0x040fe200078e00ff */
        /* <DEDUP_REMOVED lines=16> */
.L_x_490:
[----:B------:R-:W-:Y:S05]  /*92d0*/  BSYNC B1 ;  /* 0x0000000000017941 */ /* 0x000fea0003800000 */
.L_x_489:
[----:B------:R-:W-:Y:S05]  /*92e0*/  @P4 BRA `(.L_x_480) ;  /* 0x0000001c00c04947 */ /* 0x000fea0003800000 */
[----:B01234-:R-:W0:Y:S01]  /*92f0*/  LDS.128 R4, [R0+0x12400] ;  /* 0x0124000000047984 */ /* 0x01fe220000000c00 */
        /* <DEDUP_REMOVED lines=13> */
[C---:B------:R-:W-:Y:S01]  /*93d0*/  IMAD.U32 R10, R7.reuse, 0x10000, RZ ;  /* 0x00010000070a7824 */ /* 0x040fe200078e00ff */
[----:B------:R-:W-:Y:S01]  /*93e0*/  LOP3.LUT R7, R7, 0xffff0000, RZ, 0xc0, !PT ;  /* 0xffff000007077812 */ /* 0x000fe200078ec0ff */
[----:B------:R-:W-:-:S02]  /*93f0*/  IMAD.U32 R8, R6, 0x10000, RZ ;  /* 0x0001000006087824 */ /* 0x000fc400078e00ff */
[CC--:B------:R-:W-:Y:S01]  /*9400*/  FMUL.FTZ R13, R9.reuse, R12.reuse ;  /* 0x0000000c090d7220 */ /* 0x0c0fe20000410000 */
[----:B------:R-:W-:Y:S01]  /*9410*/  FMUL.FTZ R9, R9, R11 ;  /* 0x0000000b09097220 */ /* 0x000fe20000410000 */
[C---:B------:R-:W-:Y:S01]  /*9420*/  FMUL.FTZ R21, R7.reuse, R39 ;  /* 0x0000002707157220 */ /* 0x040fe20000410000 */
[----:B------:R-:W-:Y:S02]  /*9430*/  IMAD.U32 R3, R4, 0x10000, RZ ;  /* 0x0001000004037824 */ /* 0x000fe400078e00ff */
[C---:B------:R-:W-:Y:S01]  /*9440*/  FFMA.FTZ R14, R8.reuse, R11, -R13 ;  /* 0x0000000b080e7223 */ /* 0x040fe2000001080d */
[----:B------:R-:W-:Y:S01]  /*9450*/  FFMA.FTZ R15, R8, R12, R9 ;  /* 0x0000000c080f7223 */ /* 0x000fe20000010009 */
[-C--:B------:R-:W-:Y:S01]  /*9460*/  FMUL.FTZ R9, R7, R41.reuse ;  /* 0x0000002907097220 */ /* 0x080fe20000410000 */
[C---:B------:R-:W-:Y:S01]  /*9470*/  IMAD.U32 R6, R5.reuse, 0x10000, RZ ;  /* 0x0001000005067824 */ /* 0x040fe200078e00ff */
[----:B------:R-:W-:Y:S01]  /*9480*/  LOP3.LUT R4, R4, 0xffff0000, RZ, 0xc0, !PT ;  /* 0xffff000004047812 */ /* 0x000fe200078ec0ff */
[----:B------:R-:W-:Y:S01]  /*9490*/  IMAD.U32 R8, R38, 0x10000, RZ ;  /* 0x0001000026087824 */ /* 0x000fe200078e00ff */
[----:B------:R-:W-:Y:S01]  /*94a0*/  LOP3.LUT R5, R5, 0xffff0000, RZ, 0xc0, !PT ;  /* 0xffff000005057812 */ /* 0x000fe200078ec0ff */
[----:B------:R-:W-:Y:S01]  /*94b0*/  IMAD.U32 R7, R40, 0x10000, RZ ;  /* 0x0001000028077824 */ /* 0x000fe200078e00ff */
[----:B------:R-:W-:Y:S01]  /*94c0*/  LOP3.LUT R38, R38, 0xffff0000, RZ, 0xc0, !PT ;  /* 0xffff000026267812 */ /* 0x000fe200078ec0ff */
[----:B------:R-:W-:Y:S01]  /*94d0*/  FFMA.FTZ R21, R10, R41, -R21 ;  /* 0x000000290a157223 */ /* 0x000fe20000010815 */
[----:B------:R-:W-:Y:S01]  /*94e0*/  LOP3.LUT R40, R40, 0xffff0000, RZ, 0xc0, !PT ;  /* 0xffff000028287812 */ /* 0x000fe200078ec0ff */
[----:B------:R-:W-:Y:S01]  /*94f0*/  FFMA.FTZ R12, R10, R39, R9 ;  /* 0x000000270a0c7223 */ /* 0x000fe20000010009 */
[C---:B------:R-:W-:Y:S01]  /*9500*/  FMUL.FTZ R10, R4.reuse, R8 ;  /* 0x00000008040a7220 */ /* 0x040fe20000410000 */
        /* <DEDUP_REMOVED lines=11> */
[----:B------:R0:W-:Y:S01]  /*95c0*/  STS.128 [R0+0x12400], R4 ;  /* 0x0124000400007388 */ /* 0x0001e20000000c00 */
[----:B------:R-:W-:Y:S05]  /*95d0*/  BRA `(.L_x_480) ;  /* 0x0000001c00047947 */ /* 0x000fea0003800000 */
.L_x_474:
[----:B------:R-:W-:-:S03]  /*95e0*/  UMOV UR4, 0xffffffff ;  /* 0xffffffff00047882 */ /* 0x000fc60000000000 */
[----:B------:R-:W-:Y:S05]  /*95f0*/  BRA.DIV UR4, `(.L_x_491) ;  /* 0x0000010204687947 */ /* 0x000fea000b800000 */
[----:B------:R1:W2:Y:S04]  /*9600*/  SHFL.IDX PT, R3, R25, RZ, 0x1e1f ;  /* 0x001e1fff19037589 */ /* 0x0002a800000e0000 */
[----:B------:R1:W3:Y:S04]  /*9610*/  SHFL.IDX PT, R0, R24, RZ, 0x1e1f ;  /* 0x001e1fff18007589 */ /* 0x0002e800000e0000 */
[----:B------:R1:W4:Y:S04]  /*9620*/  SHFL.IDX PT, R21, R27, RZ, 0x1e1f ;  /* 0x001e1fff1b157589 */ /* 0x00032800000e0000 */
[----:B------:R1:W0:Y:S02]  /*9630*/  SHFL.IDX PT, R20, R26, RZ, 0x1e1f ;  /* 0x001e1fff1a147589 */ /* 0x00022400000e0000 */
.L_x_690:
[----:B------:R-:W-:Y:S01]  /*9640*/  ULDC UR4, c[0x0][0x448] ;  /* 0x0001120000047ab9 */ /* 0x000fe20000000800 */
[----:B------:R-:W-:Y:S01]  /*9650*/  BSSY B1, `(.L_x_492) ;  /* 0x0000037000017945 */ /* 0x000fe20003800000 */
[----:B------:R-:W-:Y:S01]  /*9660*/  IMAD R45, R100, UR4, RZ ;  /* 0x00000004642d7c24 */ /* 0x000fe2000f8e02ff */
[----:B------:R-:W-:Y:S02]  /*9670*/  CS2R R4, SRZ ;  /* 0x0000000000047805 */ /* 0x000fe4000001ff00 */
[----:B------:R-:W-:Y:S02]  /*9680*/  CS2R R8, SRZ ;  /* 0x0000000000087805 */ /* 0x000fe4000001ff00 */
[----:B------:R-:W-:Y:S02]  /*9690*/  CS2R R10, SRZ ;  /* 0x00000000000a7805 */ /* 0x000fe4000001ff00 */
[----:B------:R-:W-:Y:S02]  /*96a0*/  CS2R R12, SRZ ;  /* 0x00000000000c7805 */ /* 0x000fe4000001ff00 */
[----:B------:R-:W-:Y:S01]  /*96b0*/  ISETP.GE.AND P0, PT, R6, R45, PT ;  /* 0x0000002d0600720c */ /* 0x000fe20003f06270 */
[----:B------:R-:W-:Y:S01]  /*96c0*/  IMAD R45, R33, -0xc0, R45 ;  /* 0xffffff40212d7824 */ /* 0x000fe200078e022d */
[----:B------:R-:W-:-:S02]  /*96d0*/  CS2R R6, SRZ ;  /* 0x0000000000067805 */ /* 0x000fc4000001ff00 */
[----:B0-----:R-:W-:Y:S02]  /*96e0*/  CS2R R14, SRZ ;  /* 0x00000000000e7805 */ /* 0x001fe4000001ff00 */
[----:B-1----:R-:W-:Y:S02]  /*96f0*/  CS2R R24, SRZ ;  /* 0x0000000000187805 */ /* 0x002fe4000001ff00 */
[----:B------:R-:W-:Y:S02]  /*9700*/  CS2R R26, SRZ ;  /* 0x00000000001a7805 */ /* 0x000fe4000001ff00 */
[----:B------:R-:W-:Y:S02]  /*9710*/  CS2R R28, SRZ ;  /* 0x00000000001c7805 */ /* 0x000fe4000001ff00 */
[----:B------:R-:W-:Y:S02]  /*9720*/  CS2R R30, SRZ ;  /* 0x00000000001e7805 */ /* 0x000fe4000001ff00 */
[----:B------:R-:W-:-:S02]  /*9730*/  CS2R R32, SRZ ;  /* 0x0000000000207805 */ /* 0x000fc4000001ff00 */
[----:B------:R-:W-:Y:S01]  /*9740*/  CS2R R34, SRZ ;  /* 0x0000000000227805 */ /* 0x000fe2000001ff00 */
[----:B------:R-:W-:Y:S06]  /*9750*/  @P0 BRA `(.L_x_493) ;  /* 0x0000000000980947 */ /* 0x000fec0003800000 */
[----:B------:R-:W-:Y:S01]  /*9760*/  ULDC UR4, c[0x0][0x3f4] ;  /* 0x0000fd0000047ab9 */ /* 0x000fe20000000800 */
[C---:B------:R-:W-:Y:S01]  /*9770*/  VIADD R4, R16.reuse, 0x10 ;  /* 0x0000001010047836 */ /* 0x040fe20000000000 */
[C---:B------:R-:W-:Y:S01]  /*9780*/  ISETP.GE.AND P2, PT, R16.reuse, UR4, PT ;  /* 0x0000000410007c0c */ /* 0x040fe2000bf46270 */
[----:B------:R-:W-:Y:S01]  /*9790*/  VIADD R5, R16, 0x20 ;  /* 0x0000002010057836 */ /* 0x000fe20000000000 */
[----:B------:R-:W-:Y:S02]  /*97a0*/  CS2R R28, SRZ ;  /* 0x00000000001c7805 */ /* 0x000fe4000001ff00 */
[----:B------:R-:W-:Y:S02]  /*97b0*/  CS2R R30, SRZ ;  /* 0x00000000001e7805 */ /* 0x000fe4000001ff00 */
[----:B------:R-:W-:Y:S01]  /*97c0*/  ISETP.GE.AND P3, PT, R4, UR4, PT ;  /* 0x0000000404007c0c */ /* 0x000fe2000bf66270 */
[----:B---3--:R-:W-:Y:S01]  /*97d0*/  IMAD.MOV.U32 R4, RZ, RZ, R0 ;  /* 0x000000ffff047224 */ /* 0x008fe200078e0000 */
[----:B------:R-:W-:Y:S01]  /*97e0*/  ISETP.GE.AND P4, PT, R5, UR4, PT ;  /* 0x0000000405007c0c */ /* 0x000fe2000bf86270 */
[----:B--2---:R-:W-:Y:S01]  /*97f0*/  IMAD.MOV.U32 R5, RZ, RZ, R3 ;  /* 0x000000ffff057224 */ /* 0x004fe200078e0003 */
[----:B------:R-:W-:-:S02]  /*9800*/  CS2R R8, SRZ ;  /* 0x0000000000087805 */ /* 0x000fc4000001ff00 */
[----:B------:R-:W-:Y:S02]  /*9810*/  CS2R R10, SRZ ;  /* 0x00000000000a7805 */ /* 0x000fe4000001ff00 */
[----:B------:R-:W-:Y:S02]  /*9820*/  CS2R R32, SRZ ;  /* 0x0000000000207805 */ /* 0x000fe4000001ff00 */
[----:B------:R-:W-:Y:S01]  /*9830*/  CS2R R34, SRZ ;  /* 0x0000000000227805 */ /* 0x000fe2000001ff00 */
[----:B------:R-:W-:Y:S02]  /*9840*/  @!P2 IMAD.SHL.U32 R37, R16, 0x2, RZ ;  /* 0x000000021025a824 */ /* 0x000fe400078e00ff */
[----:B------:R-:W-:-:S03]  /*9850*/  @!P3 IMAD.SHL.U32 R49, R148, 0x8, RZ ;  /* 0x000000089431b824 */ /* 0x000fc600078e00ff */
[-C--:B------:R-:W-:Y:S01]  /*9860*/  @!P2 IADD3 R38, P0, R0, R37.reuse, RZ ;  /* 0x000000250026a210 */ /* 0x080fe20007f1e0ff */
[----:B------:R-:W-:Y:S01]  /*9870*/  @!P4 IMAD.SHL.U32 R41, R149, 0x8, RZ ;  /* 0x000000089529c824 */ /* 0x000fe200078e00ff */
[----:B------:R-:W-:Y:S01]  /*9880*/  @!P2 IADD3 R36, P1, R20, R37, RZ ;  /* 0x000000251424a210 */ /* 0x000fe20007f3e0ff */
[----:B------:R-:W-:Y:S01]  /*9890*/  @!P3 IMAD.WIDE R42, R49, 0x2, R4 ;  /* 0x00000002312ab825 */ /* 0x000fe200078e0204 */
[----:B------:R-:W-:Y:S02]  /*98a0*/  @!P2 SHF.L.U64.HI R0, R16, 0x1, R17 ;  /* 0x000000011000a819 */ /* 0x000fe40000010211 */
[----:B------:R-:W-:Y:S02]  /*98b0*/  CS2R R12, SRZ ;  /* 0x00000000000c7805 */ /* 0x000fe4000001ff00 */
[----:B------:R-:W-:Y:S01]  /*98c0*/  CS2R R14, SRZ ;  /* 0x00000000000e7805 */ /* 0x000fe2000001ff00 */
[----:B------:R-:W-:Y:S01]  /*98d0*/  @!P4 IMAD.WIDE R46, R41, 0x2, R4 ;  /* 0x00000002292ec825 */ /* 0x000fe200078e0204 */
[----:B------:R-:W-:-:S02]  /*98e0*/  CS2R R24, SRZ ;  /* 0x0000000000187805 */ /* 0x000fc4000001ff00 */
[----:B------:R-:W-:Y:S02]  /*98f0*/  CS2R R26, SRZ ;  /* 0x00000000001a7805 */ /* 0x000fe4000001ff00 */
[----:B------:R-:W-:Y:S02]  /*9900*/  CS2R R4, SRZ ;  /* 0x0000000000047805 */ /* 0x000fe4000001ff00 */
[----:B------:R-:W-:Y:S01]  /*9910*/  CS2R R6, SRZ ;  /* 0x0000000000067805 */ /* 0x000fe2000001ff00 */
[--C-:B----4-:R-:W-:Y:S01]  /*9920*/  @!P3 IMAD.WIDE R48, R49, 0x2, R20.reuse ;  /* 0x000000023130b825 */ /* 0x110fe200078e0214 */
[----:B------:R0:W5:Y:S03]  /*9930*/  @!P3 LD.E.128 R28, desc[UR42][R42.64] ;  /* 0x0000002a2a1cb980 */ /* 0x000166000c101d00 */
[----:B------:R-:W-:Y:S01]  /*9940*/  @!P4 IMAD.WIDE R40, R41, 0x2, R20 ;  /* 0x000000022928c825 */ /* 0x000fe200078e0214 */
[----:B------:R0:W5:Y:S03]  /*9950*/  @!P3 LD.E.128 R8, desc[UR42][R48.64] ;  /* 0x0000002a3008b980 */ /* 0x000166000c101d00 */
[--C-:B------:R-:W-:Y:S01]  /*9960*/  @!P2 IMAD.X R39, R3, 0x1, R0.reuse, P0 ;  /* 0x000000010327a824 */ /* 0x100fe200000e0600 */
[----:B------:R0:W5:Y:S01]  /*9970*/  @!P4 LD.E.128 R32, desc[UR42][R46.64] ;  /* 0x0000002a2e20c980 */ /* 0x000162000c101d00 */
[----:B------:R-:W-:-:S03]  /*9980*/  @!P2 IMAD.X R37, R21, 0x1, R0, P1 ;  /* 0x000000011525a824 */ /* 0x000fc600008e0600 */
[----:B------:R0:W5:Y:S04]  /*9990*/  @!P4 LD.E.128 R12, desc[UR42][R40.64] ;  /* 0x0000002a280cc980 */ /* 0x000168000c101d00 */
[----:B------:R0:W5:Y:S04]  /*99a0*/  @!P2 LD.E.128 R24, desc[UR42][R38.64] ;  /* 0x0000002a2618a980 */ /* 0x000168000c101d00 */
[----:B------:R0:W5:Y:S02]  /*99b0*/  @!P2 LD.E.128 R4, desc[UR42][R36.64] ;  /* 0x0000002a2404a980 */ /* 0x000164000c101d00 */
.L_x_493:
[----:B------:R-:W-:Y:S05]  /*99c0*/  BSYNC B1 ;  /* 0x0000000000017941 */ /* 0x000fea0003800000 */
.L_x_492:
[----:B------:R-:W-:Y:S01]  /*99d0*/  ULEA.HI UR4, UR37, UR37, URZ, 0x1 ;  /* 0x0000002525047291 */ /* 0x000fe2000f8f083f */
[----:B--2--5:R-:W-:Y:S01]  /*99e0*/  IMAD.MOV.U32 R3, RZ, RZ, R5 ;  /* 0x000000ffff037224 */ /* 0x024fe200078e0005 */
[----:B------:R-:W-:Y:S01]  /*99f0*/  VIMNMX R45, R45, 0xc0, PT ;  /* 0x000000c02d2d7848 */ /* 0x000fe20003fe0100 */
[----:B------:R-:W-:Y:S01]  /*9a00*/  IMAD.MOV.U32 R20, RZ, RZ, R6 ;  /* 0x000000ffff147224 */ /* 0x000fe200078e0006 */
[----:B------:R-:W-:Y:S01]  /*9a10*/  ULOP3.LUT UR4, UR4, 0xfffffffe, URZ, 0xc0, !UPT ;  /* 0xfffffffe04047892 */ /* 0x000fe2000f8ec03f */
[----:B---3--:R-:W-:Y:S01]  /*9a20*/  IMAD.MOV.U32 R0, RZ, RZ, R4 ;  /* 0x000000ffff007224 */ /* 0x008fe200078e0004 */
        /* <DEDUP_REMOVED lines=12> */
[----:B0-----:R-:W-:Y:S01]  /*9af0*/  IMAD.MOV.U32 R36, RZ, RZ, R13 ;  /* 0x000000ffff247224 */ /* 0x001fe200078e000d */
        /* <DEDUP_REMOVED lines=36> */
.L_x_691:
[----:B------:R-:W-:Y:S05]  /*9d40*/  BSYNC B1 ;  /* 0x0000000000017941 */ /* 0x000fea0003800000 */
.L_x_494:
[----:B------:R-:W-:Y:S02]  /*9d50*/  PRMT R48, R36, 0x7610, R48 ;  /* 0x0000761024307816 */ /* 0x000fe40000000030 */
[----:B------:R-:W-:Y:S01]  /*9d60*/  PRMT R49, R37, 0x7610, R49 ;  /* 0x0000761025317816 */ /* 0x000fe20000000031 */
[----:B------:R-:W-:Y:S06]  /*9d70*/  @P1 BRA `(.L_x_480) ;  /* 0x00000014001c1947 */ /* 0x000fec0003800000 */
[----:B0-----:R-:W0:Y:S01]  /*9d80*/  LDC R3, c[0x0][0x3f4] ;  /* 0x0000fd00ff037b82 */ /* 0x001e220000000800 */
[C---:B------:R-:W-:Y:S01]  /*9d90*/  VIADD R36, R16.reuse, 0x10 ;  /* 0x0000001010247836 */ /* 0x040fe20000000000 */
[----:B------:R-:W-:Y:S01]  /*9da0*/  BSSY B1, `(.L_x_496) ;  /* 0x0000072000017945 */ /* 0x000fe20003800000 */
[C---:B------:R-:W-:Y:S01]  /*9db0*/  VIADD R38, R16.reuse, 0x20 ;  /* 0x0000002010267836 */ /* 0x040fe20000000000 */
[-C--:B0-----:R-:W-:Y:S02]  /*9dc0*/  ISETP.GE.AND P0, PT, R16, R3.reuse, PT ;  /* 0x000000031000720c */ /* 0x081fe40003f06270 */
[-C--:B------:R-:W-:Y:S02]  /*9dd0*/  ISETP.GE.AND P1, PT, R36, R3.reuse, PT ;  /* 0x000000032400720c */ /* 0x080fe40003f26270 */
[----:B------:R-:W-:-:S09]  /*9de0*/  ISETP.GE.AND P2, PT, R38, R3, PT ;  /* 0x000000032600720c */ /* 0x000fd20003f46270 */
[----:B------:R-:W-:Y:S05]  /*9df0*/  @P0 BRA `(.L_x_497) ;  /* 0x0000000400b00947 */ /* 0x000fea0003800000 */
[----:B------:R-:W2:Y:S01]  /*9e00*/  LDL R73, [R1+0x80] ;  /* 0x0000800001497983 */ /* 0x000ea20000100800 */
[----:B------:R-:W0:Y:S02]  /*9e10*/  S2R R39, SR_TID.X ;  /* 0x0000000000277919 */ /* 0x000e240000002100 */
[----:B0-----:R-:W-:-:S05]  /*9e20*/  VIADD R40, R39, 0xffffff80 ;  /* 0xffffff8027287836 */ /* 0x001fca0000000000 */
[----:B------:R-:W-:-:S04]  /*9e30*/  LEA.HI R39, R40, R40, RZ, 0x1 ;  /* 0x0000002828277211 */ /* 0x000fc800078f08ff */
[----:B------:R-:W-:-:S05]  /*9e40*/  LOP3.LUT R39, R39, 0xfffffffe, RZ, 0xc0, !PT ;  /* 0xfffffffe27277812 */ /* 0x000fca00078ec0ff */
[----:B------:R-:W-:-:S05]  /*9e50*/  IMAD.IADD R39, R40, 0x1, -R39 ;  /* 0x0000000128277824 */ /* 0x000fca00078e0a27 */
[----:B------:R-:W-:-:S04]  /*9e60*/  LEA.HI R36, R3, R39, RZ, 0x1d ;  /* 0x0000002703247211 */ /* 0x000fc800078fe8ff */
[----:B------:R-:W-:-:S04]  /*9e70*/  SHF.R.S32.HI R37, RZ, 0x1f, R36 ;  /* 0x0000001fff257819 */ /* 0x000fc80000011424 */
[----:B------:R-:W-:Y:S01]  /*9e80*/  LEA.HI R37, R37, R36, RZ, 0x2 ;  /* 0x0000002425257211 */ /* 0x000fe200078f10ff */
[----:B------:R-:W-:-:S03]  /*9e90*/  IMAD.SHL.U32 R36, R36, 0x8, RZ ;  /* 0x0000000824247824 */ /* 0x000fc600078e00ff */
[----:B------:R-:W-:Y:S02]  /*9ea0*/  SHF.R.S32.HI R38, RZ, 0x2, R37 ;  /* 0x00000002ff267819 */ /* 0x000fe40000011425 */
[----:B------:R-:W-:-:S03]  /*9eb0*/  LOP3.LUT R37, R143, 0x18, R36, 0xf8, !PT ;  /* 0x000000188f257812 */ /* 0x000fc600078ef824 */
[----:B------:R-:W-:Y:S01]  /*9ec0*/  IMAD R38, R38, 0x1800, R145 ;  /* 0x0000180026267824 */ /* 0x000fe200078e0291 */
[----:B------:R-:W-:-:S05]  /*9ed0*/  LOP3.LUT R37, R37, R144, RZ, 0x3c, !PT ;  /* 0x0000009025257212 */ /* 0x000fca00078e3cff */
[----:B------:R-:W-:-:S04]  /*9ee0*/  IMAD.IADD R41, R38, 0x1, R37 ;  /* 0x0000000126297824 */ /* 0x000fc800078e0225 */
[----:B------:R-:W-:-:S05]  /*9ef0*/  IMAD R50, R41, 0x2, R2 ;  /* 0x0000000229327824 */ /* 0x000fca00078e0202 */
[----:B------:R-:W0:Y:S01]  /*9f00*/  LDS.128 R40, [R50+0xc400] ;  /* 0x00c4000032287984 */ /* 0x000e220000000c00 */
[----:B------:R-:W-:Y:S02]  /*9f10*/  SHF.R.U64 R67, R4, 0x10, R5 ;  /* 0x0000001004437819 */ /* 0x000fe40000001205 */
[----:B------:R-:W-:Y:S02]  /*9f20*/  SHF.R.U64 R60, R24, 0x10, R25 ;  /* 0x00000010183c7819 */ /* 0x000fe40000001219 */
[----:B------:R-:W-:Y:S02]  /*9f30*/  PRMT R67, R61, 0x5410, R67 ;  /* 0x000054103d437816 */ /* 0x000fe40000000043 */
[----:B------:R-:W-:Y:S02]  /*9f40*/  SHF.R.U32.HI R69, RZ, 0x10, R5 ;  /* 0x00000010ff457819 */ /* 0x000fe40000011605 */
[--C-:B------:R-:W-:Y:S02]  /*9f50*/  SHF.R.U64 R24, R26, 0x10, R27.reuse ;  /* 0x000000101a187819 */ /* 0x100fe4000000121b */
[----:B------:R-:W-:Y:S01]  /*9f60*/  PRMT R60, R0, 0x5432, R60 ;  /* 0x00005432003c7816 */ /* 0x000fe2000000003c */
[----:B------:R-:W-:Y:S01]  /*9f70*/  IMAD.U32 R70, R67, 0x10000, RZ ;  /* 0x0001000043467824 */ /* 0x000fe200078e00ff */
[----:B------:R-:W-:-:S02]  /*9f80*/  SHF.R.U32.HI R26, RZ, 0x10, R27 ;  /* 0x00000010ff1a7819 */ /* 0x000fc4000001161b */
[----:B------:R-:W-:Y:S02]  /*9f90*/  SHF.R.U32.HI R59, RZ, 0x10, R25 ;  /* 0x00000010ff3b7819 */ /* 0x000fe40000011619 */
[----:B------:R-:W-:Y:S02]  /*9fa0*/  SHF.R.U32.HI R5, RZ, 0x10, R7 ;  /* 0x00000010ff057819 */ /* 0x000fe40000011607 */
[----:B------:R-:W-:Y:S02]  /*9fb0*/  PRMT R69, R62, 0x5410, R69 ;  /* 0x000054103e457816 */ /* 0x000fe40000000045 */
[----:B------:R-:W-:Y:S02]  /*9fc0*/  SHF.R.U64 R25, R6, 0x10, R7 ;  /* 0x0000001006197819 */ /* 0x000fe40000001207 */
[----:B------:R-:W-:Y:S02]  /*9fd0*/  PRMT R59, R65, 0x5410, R59 ;  /* 0x00005410413b7816 */ /* 0x000fe4000000003b */
[----:B------:R-:W-:Y:S01]  /*9fe0*/  PRMT R5, R64, 0x5410, R5 ;  /* 0x0000541040057816 */ /* 0x000fe20000000005 */
[----:B------:R-:W-:Y:S01]  /*9ff0*/  IMAD.U32 R72, R69, 0x10000, RZ ;  /* 0x0001000045487824 */ /* 0x000fe200078e00ff */
[----:B------:R-:W-:-:S02]  /*a000*/  PRMT R4, R21, 0x5432, R26 ;  /* 0x0000543215047816 */ /* 0x000fc4000000001a */
[----:B------:R-:W-:Y:S01]  /*a010*/  PRMT R25, R63, 0x5410, R25 ;  /* 0x000054103f197816 */ /* 0x000fe20000000019 */
[----:B0-----:R-:W-:-:S04]  /*a020*/  IMAD.U32 R27, R40, 0x10000, RZ ;  /* 0x00010000281b7824 */ /* 0x001fc800078e00ff */
[----:B------:R-:W-:Y:S01]  /*a030*/  FMUL.FTZ R68, R27, R70 ;  /* 0x000000461b447220 */ /* 0x000fe20000410000 */
[----:B------:R-:W-:Y:S01]  /*a040*/  LOP3.LUT R65, R40, 0xffff0000, RZ, 0xc0, !PT ;  /* 0xffff000028417812 */ /* 0x000fe200078ec0ff */
[C---:B------:R-:W-:Y:S01]  /*a050*/  IMAD.U32 R66, R42.reuse, 0x10000, RZ ;  /* 0x000100002a427824 */ /* 0x040fe200078e00ff */
[----:B------:R-:W-:Y:S01]  /*a060*/  LOP3.LUT R26, R42, 0xffff0000, RZ, 0xc0, !PT ;  /* 0xffff00002a1a7812 */ /* 0x000fe200078ec0ff */
[C---:B------:R-:W-:Y:S01]  /*a070*/  IMAD.U32 R40, R43.reuse, 0x10000, RZ ;  /* 0x000100002b287824 */ /* 0x040fe200078e00ff */
[----:B------:R-:W-:Y:S01]  /*a080*/  LOP3.LUT R42, R43, 0xffff0000, RZ, 0xc0, !PT ;  /* 0xffff00002b2a7812 */ /* 0x000fe200078ec0ff */
[----:B------:R-:W-:Y:S02]  /*a090*/  IMAD.U32 R43, R4, 0x10000, RZ ;  /* 0x00010000042b7824 */ /* 0x000fe400078e00ff */
[----:B------:R-:W-:Y:S01]  /*a0a0*/  IMAD.U32 R71, R5, 0x10000, RZ ;  /* 0x0001000005477824 */ /* 0x000fe200078e00ff */
[----:B------:R-:W-:Y:S02]  /*a0b0*/  LOP3.LUT R67, R67, 0xffff0000, RZ, 0xc0, !PT ;  /* 0xffff000043437812 */ /* 0x000fe400078ec0ff */
[----:B------:R-:W-:Y:S01]  /*a0c0*/  PRMT R24, R20, 0x5432, R24 ;  /* 0x0000543214187816 */ /* 0x000fe20000000018 */
[----:B--2---:R-:W0:Y:S02]  /*a0d0*/  LDS.128 R36, [R73] ;  /* 0x0000000049247984 */ /* 0x004e240000000c00 */
[C---:B0-----:R-:W-:Y:S01]  /*a0e0*/  IMAD.U32 R61, R36.reuse, 0x10000, RZ ;  /* 0x00010000243d7824 */ /* 0x041fe200078e00ff */
[----:B------:R-:W-:Y:S01]  /*a0f0*/  LOP3.LUT R62, R36, 0xffff0000, RZ, 0xc0, !PT ;  /* 0xffff0000243e7812 */ /* 0x000fe200078ec0ff */
[----:B------:R-:W-:Y:S01]  /*a100*/  IMAD.U32 R36, R60, 0x10000, RZ ;  /* 0x000100003c247824 */ /* 0x000fe200078e00ff */
[C---:B------:R-:W-:Y:S01]  /*a110*/  LOP3.LUT R6, R38.reuse, 0xffff0000, RZ, 0xc0, !PT ;  /* 0xffff000026067812 */ /* 0x040fe200078ec0ff */
[----:B------:R-:W-:Y:S01]  /*a120*/  IMAD.U32 R7, R38, 0x10000, RZ ;  /* 0x0001000026077824 */ /* 0x000fe200078e00ff */
[C---:B------:R-:W-:Y:S01]  /*a130*/  LOP3.LUT R38, R39.reuse, 0xffff0000, RZ, 0xc0, !PT ;  /* 0xffff000027267812 */ /* 0x040fe200078ec0ff */
[----:B------:R-:W-:-:S02]  /*a140*/  IMAD.U32 R64, R39, 0x10000, RZ ;  /* 0x0001000027407824 */ /* 0x000fc400078e00ff */
[-C--:B------:R-:W-:Y:S01]  /*a150*/  FMUL.FTZ R74, R27, R36.reuse ;  /* 0x000000241b4a7220 */ /* 0x080fe20000410000 */
[----:B------:R-:W-:Y:S02]  /*a160*/  IMAD.U32 R39, R41, 0x10000, RZ ;  /* 0x0001000029277824 */ /* 0x000fe400078e00ff */
[----:B------:R-:W-:Y:S01]  /*a170*/  FFMA.FTZ R27, R61, R36, -R68 ;  /* 0x000000243d1b7223 */ /* 0x000fe20000010844 */
[----:B------:R-:W-:Y:S02]  /*a180*/  IMAD.U32 R68, R59, 0x10000, RZ ;  /* 0x000100003b447824 */ /* 0x000fe400078e00ff */
[----:B------:R-:W-:Y:S02]  /*a190*/  IMAD.U32 R63, R37, 0x10000, RZ ;  /* 0x00010000253f7824 */ /* 0x000fe400078e00ff */
[----:B------:R-:W-:Y:S01]  /*a1a0*/  FMUL.FTZ R76, R39, R72 ;  /* 0x00000048274c7220 */ /* 0x000fe20000410000 */
[----:B------:R-:W-:Y:S01]  /*a1b0*/  FFMA.FTZ R36, R61, R70, R74 ;  /* 0x000000463d247223 */ /* 0x000fe2000001004a */
[----:B------:R-:W-:-:S02]  /*a1c0*/  FMUL.FTZ R70, R39, R68 ;  /* 0x0000004427467220 */ /* 0x000fc40000410000 */
[----:B------:R-:W-:Y:S01]  /*a1d0*/  FFMA.FTZ R39, R63, R68, -R76 ;  /* 0x000000443f277223 */ /* 0x000fe2000001084c */
[C---:B------:R-:W-:Y:S01]  /*a1e0*/  FMUL.FTZ R68, R40.reuse, R43 ;  /* 0x0000002b28447220 */ /* 0x040fe20000410000 */
[-C--:B------:R-:W-:Y:S01]  /*a1f0*/  FMUL.FTZ R61, R40, R71.reuse ;  /* 0x00000047283d7220 */ /* 0x080fe20000410000 */
[----:B------:R-:W-:Y:S02]  /*a200*/  LOP3.LUT R41, R41, 0xffff0000, RZ, 0xc0, !PT ;  /* 0xffff000029297812 */ /* 0x000fe400078ec0ff */
[C---:B------:R-:W-:Y:S01]  /*a210*/  FFMA.FTZ R71, R64.reuse, R71, R68 ;  /* 0x0000004740477223 */ /* 0x040fe20000010044 */
[----:B------:R-:W-:Y:S01]  /*a220*/  FFMA.FTZ R40, R64, R43, -R61 ;  /* 0x0000002b40287223 */ /* 0x000fe2000001083d */
[----:B------:R-:W-:Y:S02]  /*a230*/  LOP3.LUT R60, R60, 0xffff0000, RZ, 0xc0, !PT ;  /* 0xffff00003c3c7812 */ /* 0x000fe400078ec0ff */
[----:B------:R-:W-:Y:S01]  /*a240*/  LOP3.LUT R68, R69, 0xffff0000, RZ, 0xc0, !PT ;  /* 0xffff000045447812 */ /* 0x000fe200078ec0ff */
[----:B------:R-:W-:Y:S01]  /*a250*/  FMUL.FTZ R43, R65, R67 ;  /* 0x00000043412b7220 */ /* 0x000fe20000410000 */
[----:B------:R-:W-:Y:S01]  /*a260*/  LOP3.LUT R64, R59, 0xffff0000, RZ, 0xc0, !PT ;  /* 0xffff00003b407812 */ /* 0x000fe200078ec0ff */
[----:B------:R-:W-:Y:S01]  /*a270*/  FFMA.FTZ R70, R63, R72, R70 ;  /* 0x000000483f467223 */ /* 0x000fe20000010046 */
[----:B------:R-:W-:Y:S01]  /*a280*/  LOP3.LUT R37, R37, 0xffff0000, RZ, 0xc0, !PT ;  /* 0xffff000025257812 */ /* 0x000fe200078ec0ff */
[----:B------:R-:W-:Y:S01]  /*a290*/  FMUL.FTZ R65, R65, R60 ;  /* 0x0000003c41417220 */ /* 0x000fe20000410000 */
[----:B------:R-:W-:Y:S01]  /*a2a0*/  FMUL.FTZ R72, R41, R68 ;  /* 0x0000004429487220 */ /* 0x000fe20000410000 */
[----:B------:R-:W-:Y:S01]  /*a2b0*/  FFMA.FTZ R60, R62, R60, -R43 ;  /* 0x0000003c3e3c7223 */ /* 0x000fe2000001082b */
[----:B------:R-:W-:-:S02]  /*a2c0*/  IMAD.U32 R59, R25, 0x10000, RZ ;  /* 0x00010000193b7824 */ /* 0x000fc400078e00ff */
[-C--:B------:R-:W-:Y:S01]  /*a2d0*/  FMUL.FTZ R41, R41, R64.reuse ;  /* 0x0000004029297220 */ /* 0x080fe20000410000 */
[----:B------:R-:W-:Y:S02]  /*a2e0*/  IMAD.U32 R43, R24, 0x10000, RZ ;  /* 0x00010000182b7824 */ /* 0x000fe400078e00ff */
[----:B------:R-:W-:Y:S01]  /*a2f0*/  FFMA.FTZ R65, R62, R67, R65 ;  /* 0x000000433e417223 */ /* 0x000fe20000010041 */
[C---:B------:R-:W-:Y:S01]  /*a300*/  FMUL.FTZ R62, R66.reuse, R59 ;  /* 0x0000003b423e7220 */ /* 0x040fe20000410000 */
[C---:B------:R-:W-:Y:S01]  /*a310*/  FFMA.FTZ R72, R37.reuse, R64, -R72 ;  /* 0x0000004025487223 */ /* 0x040fe20000010848 */
[----:B------:R-:W-:Y:S01]  /*a320*/  FFMA.FTZ R61, R37, R68, R41 ;  /* 0x00000044253d7223 */ /* 0x000fe20000010029 */
[----:B------:R-:W-:Y:S01]  /*a330*/  FMUL.FTZ R66, R66, R43 ;  /* 0x0000002b42427220 */ /* 0x000fe20000410000 */
[----:B------:R-:W-:Y:S02]  /*a340*/  LOP3.LUT R37, R25, 0xffff0000, RZ, 0xc0, !PT ;  /* 0xffff000019257812 */ /* 0x000fe400078ec0ff */
[----:B------:R-:W-:-:S02]  /*a350*/  LOP3.LUT R41, R5, 0xffff0000, RZ, 0xc0, !PT ;  /* 0xffff000005297812 */ /* 0x000fc400078ec0ff */
[----:B------:R-:W-:Y:S02]  /*a360*/  LOP3.LUT R25, R24, 0xffff0000, RZ, 0xc0, !PT ;  /* 0xffff000018197812 */ /* 0x000fe400078ec0ff */
[----:B------:R-:W-:Y:S01]  /*a370*/  LOP3.LUT R5, R4, 0xffff0000, RZ, 0xc0, !PT ;  /* 0xffff000004057812 */ /* 0x000fe200078ec0ff */
[C---:B------:R-:W-:Y:S01]  /*a380*/  FFMA.FTZ R62, R7.reuse, R43, -R62 ;  /* 0x0000002b073e7223 */ /* 0x040fe2000001083e */
[----:B------:R-:W-:Y:S01]  /*a390*/  FFMA.FTZ R66, R7, R59, R66 ;  /* 0x0000003b07427223 */ /* 0x000fe20000010042 */
[----:B------:R-:W-:Y:S01]  /*a3a0*/  FMUL.FTZ R7, R26, R37 ;  /* 0x000000251a077220 */ /* 0x000fe20000410000 */
[----:B------:R-:W-:Y:S01]  /*a3b0*/  FMUL.FTZ R43, R42, R41 ;  /* 0x000000292a2b7220 */ /* 0x000fe20000410000 */
[----:B------:R-:W-:Y:S01]  /*a3c0*/  FMUL.FTZ R26, R26, R25 ;  /* 0x000000191a1a7220 */ /* 0x000fe20000410000 */
[----:B------:R-:W-:Y:S01]  /*a3d0*/  FMUL.FTZ R42, R42, R5 ;  /* 0x000000052a2a7220 */ /* 0x000fe20000410000 */
[----:B------:R-:W-:Y:S01]  /*a3e0*/  FFMA.FTZ R7, R6, R25, -R7 ;  /* 0x0000001906077223 */ /* 0x000fe20000010807 */
[----:B------:R-:W-:Y:S01]  /*a3f0*/  FFMA.FTZ R43, R38, R5, -R43 ;  /* 0x00000005262b7223 */ /* 0x000fe2000001082b */
[----:B------:R-:W-:Y:S01]  /*a400*/  FFMA.FTZ R37, R6, R37, R26 ;  /* 0x0000002506257223 */ /* 0x000fe2000001001a */
[----:B------:R-:W-:Y:S01]  /*a410*/  FFMA.FTZ R42, R38, R41, R42 ;  /* 0x00000029262a7223 */ /* 0x000fe2000001002a */
[----:B------:R-:W-:-:S02]  /*a420*/  F2FP.BF16.F32.PACK_AB R4, R60, R27 ;  /* 0x0000001b3c04723e */ /* 0x000fc400000010ff */
[----:B------:R-:W-:Y:S02]  /*a430*/  F2FP.BF16.F32.PACK_AB R6, R7, R62 ;  /* 0x0000003e0706723e */ /* 0x000fe400000010ff */
[----:B------:R-:W-:Y:S02]  /*a440*/  F2FP.BF16.F32.PACK_AB R5, R72, R39 ;  /* 0x000000274805723e */ /* 0x000fe400000010ff */
[----:B------:R-:W-:Y:S02]  /*a450*/  F2FP.BF16.F32.PACK_AB R7, R43, R40 ;  /* 0x000000282b07723e */ /* 0x000fe400000010ff */
[----:B------:R-:W-:Y:S02]  /*a460*/  F2FP.BF16.F32.PACK_AB R24, R65, R36 ;  /* 0x000000244118723e */ /* 0x000fe400000010ff */
[----:B------:R-:W-:Y:S02]  /*a470*/  F2FP.BF16.F32.PACK_AB R25, R61, R70 ;  /* 0x000000463d19723e */ /* 0x000fe400000010ff */
[----:B------:R-:W-:-:S02]  /*a480*/  F2FP.BF16.F32.PACK_AB R26, R37, R66 ;  /* 0x00000042251a723e */ /* 0x000fc400000010ff */
[----:B------:R-:W-:Y:S01]  /*a490*/  F2FP.BF16.F32.PACK_AB R27, R42, R71 ;  /* 0x000000472a1b723e */ /* 0x000fe200000010ff */
[----:B------:R0:W-:Y:S04]  /*a4a0*/  STS.128 [R73], R4 ;  /* 0x0000000449007388 */ /* 0x0001e80000000c00 */
[----:B------:R0:W-:Y:S02]  /*a4b0*/  STS.128 [R50+0xc400], R24 ;  /* 0x00c4001832007388 */ /* 0x0001e40000000c00 */
.L_x_497:
[----:B------:R-:W-:Y:S05]  /*a4c0*/  BSYNC B1 ;  /* 0x0000000000017941 */ /* 0x000fea0003800000 */
.L_x_496:
[----:B------:R-:W-:Y:S04]  /*a4d0*/  BSSY B1, `(.L_x_498) ;  /* 0x0000069000017945 */ /* 0x000fe80003800000 */
[----:B------:R-:W-:Y:S05]  /*a4e0*/  @P1 BRA `(.L_x_499) ;  /* 0x00000004009c1947 */ /* 0x000fea0003800000 */
[----:B------:R-:W2:Y:S01]  /*a4f0*/  LDL R59, [R1+0x7c] ;  /* 0x00007c00013b7983 */ /* 0x000ea20000100800 */
[----:B0-----:R-:W-:Y:S02]  /*a500*/  LEA.HI R4, R3, R148, RZ, 0x1d ;  /* 0x0000009403047211 */ /* 0x001fe400078fe8ff */
[----:B------:R-:W-:Y:S02]  /*a510*/  SHF.R.U64 R37, R28, 0x10, R29 ;  /* 0x000000101c257819 */ /* 0x000fe4000000121d */
[----:B------:R-:W-:Y:S02]  /*a520*/  SHF.R.S32.HI R5, RZ, 0x1f, R4 ;  /* 0x0000001fff057819 */ /* 0x000fe40000011404 */
[--C-:B------:R-:W-:Y:S02]  /*a530*/  SHF.R.U64 R28, R8, 0x10, R9.reuse ;  /* 0x00000010081c7819 */ /* 0x100fe40000001209 */
[----:B------:R-:W-:Y:S01]  /*a540*/  LEA.HI R5, R5, R4, RZ, 0x2 ;  /* 0x0000000405057211 */ /* 0x000fe200078f10ff */
[----:B------:R-:W-:Y:S01]  /*a550*/  IMAD.SHL.U32 R4, R4, 0x8, RZ ;  /* 0x0000000804047824 */ /* 0x000fe200078e00ff */
[----:B------:R-:W-:-:S02]  /*a560*/  SHF.R.U32.HI R9, RZ, 0x10, R9 ;  /* 0x00000010ff097819 */ /* 0x000fc40000011609 */
[----:B------:R-:W-:Y:S02]  /*a570*/  SHF.R.S32.HI R6, RZ, 0x2, R5 ;  /* 0x00000002ff067819 */ /* 0x000fe40000011405 */
[----:B------:R-:W-:Y:S02]  /*a580*/  LOP3.LUT R5, R143, 0x18, R4, 0xf8, !PT ;  /* 0x000000188f057812 */ /* 0x000fe400078ef804 */
[----:B------:R-:W-:Y:S01]  /*a590*/  PRMT R56, R56, 0x5410, R37 ;  /* 0x0000541038387816 */ /* 0x000fe20000000025 */
[----:B------:R-:W-:Y:S01]  /*a5a0*/  IMAD R6, R6, 0x1800, R145 ;  /* 0x0000180006067824 */ /* 0x000fe200078e0291 */
[----:B------:R-:W-:Y:S02]  /*a5b0*/  LOP3.LUT R5, R5, R144, RZ, 0x3c, !PT ;  /* 0x0000009005057212 */ /* 0x000fe400078e3cff */
[----:B------:R-:W-:Y:S01]  /*a5c0*/  PRMT R51, R51, 0x5410, R28 ;  /* 0x0000541033337816 */ /* 0x000fe2000000001c */
[----:B------:R-:W-:Y:S01]  /*a5d0*/  IMAD.U32 R37, R56, 0x10000, RZ ;  /* 0x0001000038257824 */ /* 0x000fe200078e00ff */
[----:B------:R-:W-:Y:S01]  /*a5e0*/  SHF.R.U32.HI R38, RZ, 0x10, R29 ;  /* 0x00000010ff267819 */ /* 0x000fe2000001161d */
[----:B------:R-:W-:Y:S01]  /*a5f0*/  IMAD.IADD R25, R6, 0x1, R5 ;  /* 0x0000000106197824 */ /* 0x000fe200078e0205 */
[----:B------:R-:W-:Y:S01]  /*a600*/  SHF.R.U64 R29, R30, 0x10, R31 ;  /* 0x000000101e1d7819 */ /* 0x000fe2000000121f */
[----:B------:R-:W-:Y:S01]  /*a610*/  IMAD.U32 R39, R51, 0x10000, RZ ;  /* 0x0001000033277824 */ /* 0x000fe200078e00ff */
[----:B------:R-:W-:Y:S01]  /*a620*/  SHF.R.U64 R8, R10, 0x10, R11 ;  /* 0x000000100a087819 */ /* 0x000fe2000000120b */
[----:B------:R-:W-:Y:S01]  /*a630*/  IMAD R36, R25, 0x2, R2 ;  /* 0x0000000219247824 */ /* 0x000fe200078e0202 */
[----:B------:R-:W-:-:S02]  /*a640*/  PRMT R52, R52, 0x5410, R9 ;  /* 0x0000541034347816 */ /* 0x000fc40000000009 */
[----:B------:R-:W-:Y:S02]  /*a650*/  SHF.R.U32.HI R11, RZ, 0x10, R11 ;  /* 0x00000010ff0b7819 */ /* 0x000fe4000001160b */
[----:B------:R-:W0:Y:S01]  /*a660*/  LDS.128 R24, [R36+0xc400] ;  /* 0x00c4000024187984 */ /* 0x000e220000000c00 */
[----:B------:R-:W-:Y:S02]  /*a670*/  SHF.R.U32.HI R30, RZ, 0x10, R31 ;  /* 0x00000010ff1e7819 */ /* 0x000fe4000001161f */
[----:B------:R-:W-:Y:S01]  /*a680*/  PRMT R57, R57, 0x5410, R38 ;  /* 0x0000541039397816 */ /* 0x000fe20000000026 */
[----:B------:R-:W-:Y:S01]  /*a690*/  IMAD.U32 R38, R52, 0x10000, RZ ;  /* 0x0001000034267824 */ /* 0x000fe200078e00ff */
[----:B------:R-:W-:Y:S02]  /*a6a0*/  PRMT R58, R58, 0x5410, R29 ;  /* 0x000054103a3a7816 */ /* 0x000fe4000000001d */
[----:B------:R-:W-:Y:S02]  /*a6b0*/  PRMT R53, R53, 0x5410, R8 ;  /* 0x0000541035357816 */ /* 0x000fe40000000008 */
[----:B------:R-:W-:-:S02]  /*a6c0*/  PRMT R54, R54, 0x5410, R11 ;  /* 0x0000541036367816 */ /* 0x000fc4000000000b */
[----:B------:R-:W-:Y:S02]  /*a6d0*/  PRMT R55, R55, 0x5410, R30 ;  /* 0x0000541037377816 */ /* 0x000fe4000000001e */
[----:B------:R-:W-:Y:S01]  /*a6e0*/  LOP3.LUT R51, R51, 0xffff0000, RZ, 0xc0, !PT ;  /* 0xffff000033337812 */ /* 0x000fe200078ec0ff */
[----:B------:R-:W-:Y:S01]  /*a6f0*/  IMAD.U32 R40, R54, 0x10000, RZ ;  /* 0x0001000036287824 */ /* 0x000fe200078e00ff */
[----:B------:R-:W-:Y:S02]  /*a700*/  LOP3.LUT R52, R52, 0xffff0000, RZ, 0xc0, !PT ;  /* 0xffff000034347812 */ /* 0x000fe400078ec0ff */
[----:B------:R-:W-:Y:S01]  /*a710*/  LOP3.LUT R54, R54, 0xffff0000, RZ, 0xc0, !PT ;  /* 0xffff000036367812 */ /* 0x000fe200078ec0ff */
[C---:B0-----:R-:W-:Y:S01]  /*a720*/  IMAD.U32 R28, R24.reuse, 0x10000, RZ ;  /* 0x00010000181c7824 */ /* 0x041fe200078e00ff */
[----:B------:R-:W-:Y:S01]  /*a730*/  LOP3.LUT R24, R24, 0xffff0000, RZ, 0xc0, !PT ;  /* 0xffff000018187812 */ /* 0x000fe200078ec0ff */
[C---:B------:R-:W-:Y:S01]  /*a740*/  IMAD.U32 R29, R25.reuse, 0x10000, RZ ;  /* 0x00010000191d7824 */ /* 0x040fe200078e00ff */
[----:B------:R-:W-:Y:S01]  /*a750*/  LOP3.LUT R25, R25, 0xffff0000, RZ, 0xc0, !PT ;  /* 0xffff000019197812 */ /* 0x000fe200078ec0ff */
[C---:B------:R-:W-:Y:S01]  /*a760*/  FMUL.FTZ R41, R28.reuse, R39 ;  /* 0x000000271c297220 */ /* 0x040fe20000410000 */
[----:B------:R-:W-:Y:S01]  /*a770*/  FMUL.FTZ R43, R28, R37 ;  /* 0x000000251c2b7220 */ /* 0x000fe20000410000 */
[----:B------:R-:W-:-:S02]  /*a780*/  IMAD.U32 R28, R57, 0x10000, RZ ;  /* 0x00010000391c7824 */ /* 0x000fc400078e00ff */
[----:B------:R-:W-:Y:S01]  /*a790*/  FMUL.FTZ R42, R29, R38 ;  /* 0x000000261d2a7220 */ /* 0x000fe20000410000 */
[C---:B------:R-:W-:Y:S01]  /*a7a0*/  IMAD.U32 R31, R27.reuse, 0x10000, RZ ;  /* 0x000100001b1f7824 */ /* 0x040fe200078e00ff */
[----:B------:R-:W-:Y:S01]  /*a7b0*/  LOP3.LUT R27, R27, 0xffff0000, RZ, 0xc0, !PT ;  /* 0xffff00001b1b7812 */ /* 0x000fe200078ec0ff */
[----:B------:R-:W-:Y:S01]  /*a7c0*/  FMUL.FTZ R50, R29, R28 ;  /* 0x0000001c1d327220 */ /* 0x000fe20000410000 */
[C---:B------:R-:W-:Y:S01]  /*a7d0*/  IMAD.U32 R30, R26.reuse, 0x10000, RZ ;  /* 0x000100001a1e7824 */ /* 0x040fe200078e00ff */
[----:B------:R-:W-:Y:S01]  /*a7e0*/  LOP3.LUT R26, R26, 0xffff0000, RZ, 0xc0, !PT ;  /* 0xffff00001a1a7812 */ /* 0x000fe200078ec0ff */
[----:B--2---:R-:W0:Y:S02]  /*a7f0*/  LDS.128 R4, [R59] ;  /* 0x000000003b047984 */ /* 0x004e240000000c00 */
[C---:B0-----:R-:W-:Y:S01]  /*a800*/  IMAD.U32 R8, R4.reuse, 0x10000, RZ ;  /* 0x0001000004087824 */ /* 0x041fe200078e00ff */
[----:B------:R-:W-:Y:S01]  /*a810*/  LOP3.LUT R4, R4, 0xffff0000, RZ, 0xc0, !PT ;  /* 0xffff000004047812 */ /* 0x000fe200078ec0ff */
[C---:B------:R-:W-:Y:S01]  /*a820*/  IMAD.U32 R9, R5.reuse, 0x10000, RZ ;  /* 0x0001000005097824 */ /* 0x040fe200078e00ff */
[----:B------:R-:W-:Y:S01]  /*a830*/  LOP3.LUT R5, R5, 0xffff0000, RZ, 0xc0, !PT ;  /* 0xffff000005057812 */ /* 0x000fe200078ec0ff */
[C---:B------:R-:W-:Y:S01]  /*a840*/  FFMA.FTZ R41, R8.reuse, R37, -R41 ;  /* 0x0000002508297223 */ /* 0x040fe20000010829 */
[----:B------:R-:W-:Y:S01]  /*a850*/  FFMA.FTZ R43, R8, R39, R43 ;  /* 0x00000027082b7223 */ /* 0x000fe2000001002b */
[----:B------:R-:W-:-:S02]  /*a860*/  IMAD.U32 R8, R55, 0x10000, RZ ;  /* 0x0001000037087824 */ /* 0x000fc400078e00ff */
[----:B------:R-:W-:Y:S01]  /*a870*/  FFMA.FTZ R42, R9, R28, -R42 ;  /* 0x0000001c092a7223 */ /* 0x000fe2000001082a */
[----:B------:R-:W-:Y:S01]  /*a880*/  FMUL.FTZ R28, R31, R40 ;  /* 0x000000281f1c7220 */ /* 0x000fe20000410000 */
[----:B------:R-:W-:Y:S02]  /*a890*/  IMAD.U32 R11, R7, 0x10000, RZ ;  /* 0x00010000070b7824 */ /* 0x000fe400078e00ff */
[----:B------:R-:W-:Y:S01]  /*a8a0*/  FMUL.FTZ R31, R31, R8 ;  /* 0x000000081f1f7220 */ /* 0x000fe20000410000 */
[----:B------:R-:W-:Y:S01]  /*a8b0*/  FFMA.FTZ R50, R9, R38, R50 ;  /* 0x0000002609327223 */ /* 0x000fe20000010032 */
[----:B------:R-:W-:Y:S01]  /*a8c0*/  LOP3.LUT R9, R56, 0xffff0000, RZ, 0xc0, !PT ;  /* 0xffff000038097812 */ /* 0x000fe200078ec0ff */
[C---:B------:R-:W-:Y:S01]  /*a8d0*/  FFMA.FTZ R39, R11.reuse, R8, -R28 ;  /* 0x000000080b277223 */ /* 0x040fe2000001081c */
[----:B------:R-:W-:Y:S01]  /*a8e0*/  FFMA.FTZ R40, R11, R40, R31 ;  /* 0x000000280b287223 */ /* 0x000fe2000001001f */
[C---:B------:R-:W-:Y:S01]  /*a8f0*/  FMUL.FTZ R11, R24.reuse, R51 ;  /* 0x00000033180b7220 */ /* 0x040fe20000410000 */
[----:B------:R-:W-:Y:S01]  /*a900*/  LOP3.LUT R8, R57, 0xffff0000, RZ, 0xc0, !PT ;  /* 0xffff000039087812 */ /* 0x000fe200078ec0ff */
[-C--:B------:R-:W-:Y:S01]  /*a910*/  FMUL.FTZ R29, R24, R9.reuse ;  /* 0x00000009181d7220 */ /* 0x080fe20000410000 */
[----:B------:R-:W-:Y:S01]  /*a920*/  FMUL.FTZ R38, R25, R52 ;  /* 0x0000003419267220 */ /* 0x000fe20000410000 */
[----:B------:R-:W-:Y:S01]  /*a930*/  FFMA.FTZ R24, R4, R9, -R11 ;  /* 0x0000000904187223 */ /* 0x000fe2000001080b */
[----:B------:R-:W-:-:S02]  /*a940*/  IMAD.U32 R11, R53, 0x10000, RZ ;  /* 0x00010000350b7824 */ /* 0x000fc400078e00ff */
[-C--:B------:R-:W-:Y:S01]  /*a950*/  FMUL.FTZ R31, R25, R8.reuse ;  /* 0x00000008191f7220 */ /* 0x080fe20000410000 */
[----:B------:R-:W-:Y:S01]  /*a960*/  FFMA.FTZ R28, R4, R51, R29 ;  /* 0x00000033041c7223 */ /* 0x000fe2000001001d */
[----:B------:R-:W-:Y:S02]  /*a970*/  IMAD.U32 R10, R6, 0x10000, RZ ;  /* 0x00010000060a7824 */ /* 0x000fe400078e00ff */
[----:B------:R-:W-:Y:S01]  /*a980*/  FMUL.FTZ R29, R30, R11 ;  /* 0x0000000b1e1d7220 */ /* 0x000fe20000410000 */
[----:B------:R-:W-:Y:S02]  /*a990*/  IMAD.U32 R9, R58, 0x10000, RZ ;  /* 0x000100003a097824 */ /* 0x000fe400078e00ff */
[C---:B------:R-:W-:Y:S01]  /*a9a0*/  FFMA.FTZ R25, R5.reuse, R8, -R38 ;  /* 0x0000000805197223 */ /* 0x040fe20000010826 */
[----:B------:R-:W-:Y:S01]  /*a9b0*/  FFMA.FTZ R31, R5, R52, R31 ;  /* 0x00000034051f7223 */ /* 0x000fe2000001001f */
[----:B------:R-:W-:Y:S01]  /*a9c0*/  LOP3.LUT R53, R53, 0xffff0000, RZ, 0xc0, !PT ;  /* 0xffff000035357812 */ /* 0x000fe200078ec0ff */
[-C--:B------:R-:W-:Y:S01]  /*a9d0*/  FMUL.FTZ R37, R30, R9.reuse ;  /* 0x000000091e257220 */ /* 0x080fe20000410000 */
[----:B------:R-:W-:Y:S01]  /*a9e0*/  LOP3.LUT R5, R58, 0xffff0000, RZ, 0xc0, !PT ;  /* 0xffff00003a057812 */ /* 0x000fe200078ec0ff */
[----:B------:R-:W-:Y:S01]  /*a9f0*/  FFMA.FTZ R29, R10, R9, -R29 ;  /* 0x000000090a1d7223 */ /* 0x000fe2000001081d */
[----:B------:R-:W-:Y:S01]  /*aa00*/  LOP3.LUT R4, R55, 0xffff0000, RZ, 0xc0, !PT ;  /* 0xffff000037047812 */ /* 0x000fe200078ec0ff */
[----:B------:R-:W-:Y:S01]  /*aa10*/  FMUL.FTZ R9, R26, R53 ;  /* 0x000000351a097220 */ /* 0x000fe20000410000 */
[----:B------:R-:W-:Y:S01]  /*aa20*/  LOP3.LUT R6, R6, 0xffff0000, RZ, 0xc0, !PT ;  /* 0xffff000006067812 */ /* 0x000fe200078ec0ff */
[----:B------:R-:W-:Y:S01]  /*aa30*/  FMUL.FTZ R30, R27, R54 ;  /* 0x000000361b1e7220 */ /* 0x000fe20000410000 */
[----:B------:R-:W-:Y:S01]  /*aa40*/  LOP3.LUT R7, R7, 0xffff0000, RZ, 0xc0, !PT ;  /* 0xffff000007077812 */ /* 0x000fe200078ec0ff */
[----:B------:R-:W-:Y:S01]  /*aa50*/  FMUL.FTZ R8, R26, R5 ;  /* 0x000000051a087220 */ /* 0x000fe20000410000 */
[-C--:B------:R-:W-:Y:S01]  /*aa60*/  FMUL.FTZ R27, R27, R4.reuse ;  /* 0x000000041b1b7220 */ /* 0x080fe20000410000 */
[----:B------:R-:W-:Y:S01]  /*aa70*/  FFMA.FTZ R10, R10, R11, R37 ;  /* 0x0000000b0a0a7223 */ /* 0x000fe20000010025 */
[C---:B------:R-:W-:Y:S01]  /*aa80*/  FFMA.FTZ R26, R6.reuse, R5, -R9 ;  /* 0x00000005061a7223 */ /* 0x040fe20000010809 */
[C---:B------:R-:W-:Y:S01]  /*aa90*/  FFMA.FTZ R30, R7.reuse, R4, -R30 ;  /* 0x00000004071e7223 */ /* 0x040fe2000001081e */
[----:B------:R-:W-:Y:S01]  /*aaa0*/  FFMA.FTZ R53, R6, R53, R8 ;  /* 0x0000003506357223 */ /* 0x000fe20000010008 */
[----:B------:R-:W-:Y:S01]  /*aab0*/  FFMA.FTZ R11, R7, R54, R27 ;  /* 0x00000036070b7223 */ /* 0x000fe2000001001b */
[----:B------:R-:W-:-:S02]  /*aac0*/  F2FP.BF16.F32.PACK_AB R4, R24, R41 ;  /* 0x000000291804723e */ /* 0x000fc400000010ff */
[----:B------:R-:W-:Y:S02]  /*aad0*/  F2FP.BF16.F32.PACK_AB R5, R25, R42 ;  /* 0x0000002a1905723e */ /* 0x000fe400000010ff */
[----:B------:R-:W-:Y:S02]  /*aae0*/  F2FP.BF16.F32.PACK_AB R6, R26, R29 ;  /* 0x0000001d1a06723e */ /* 0x000fe400000010ff */
[----:B------:R-:W-:Y:S02]  /*aaf0*/  F2FP.BF16.F32.PACK_AB R7, R30, R39 ;  /* 0x000000271e07723e */ /* 0x000fe400000010ff */
[----:B------:R-:W-:Y:S02]  /*ab00*/  F2FP.BF16.F32.PACK_AB R8, R28, R43 ;  /* 0x0000002b1c08723e */ /* 0x000fe400000010ff */
[----:B------:R-:W-:Y:S01]  /*ab10*/  F2FP.BF16.F32.PACK_AB R9, R31, R50 ;  /* 0x000000321f09723e */ /* 0x000fe200000010ff */
[----:B------:R1:W-:Y:S01]  /*ab20*/  STS.128 [R59], R4 ;  /* 0x000000043b007388 */ /* 0x0003e20000000c00 */
[----:B------:R-:W-:-:S02]  /*ab30*/  F2FP.BF16.F32.PACK_AB R10, R53, R10 ;  /* 0x0000000a350a723e */ /* 0x000fc400000010ff */
[----:B------:R-:W-:-:S05]  /*ab40*/  F2FP.BF16.F32.PACK_AB R11, R11, R40 ;  /* 0x000000280b0b723e */ /* 0x000fca00000010ff */
[----:B------:R1:W-:Y:S02]  /*ab50*/  STS.128 [R36+0xc400], R8 ;  /* 0x00c4000824007388 */ /* 0x0003e40000000c00 */
.L_x_499:
[----:B------:R-:W-:Y:S05]  /*ab60*/  BSYNC B1 ;  /* 0x0000000000017941 */ /* 0x000fea0003800000 */
.L_x_498:
[----:B------:R-:W-:Y:S05]  /*ab70*/  @P2 BRA `(.L_x_480) ;  /* 0x00000004009c2947 */ /* 0x000fea0003800000 */
[----:B-1----:R-:W2:Y:S01]  /*ab80*/  LDL R36, [R1+0x78] ;  /* 0x0000780001247983 */ /* 0x002ea20000100800 */
[----:B------:R-:W-:Y:S02]  /*ab90*/  LEA.HI R3, R3, R149, RZ, 0x1d ;  /* 0x0000009503037211 */ /* 0x000fe400078fe8ff */
[----:B0-----:R-:W-:Y:S02]  /*aba0*/  SHF.R.U64 R25, R12, 0x10, R13 ;  /* 0x000000100c197819 */ /* 0x001fe4000000120d */
[----:B------:R-:W-:Y:S02]  /*abb0*/  SHF.R.S32.HI R4, RZ, 0x1f, R3 ;  /* 0x0000001fff047819 */ /* 0x000fe40000011403 */
[----:B------:R-:W-:Y:S02]  /*abc0*/  SHF.R.U64 R29, R32, 0x10, R33 ;  /* 0x00000010201d7819 */ /* 0x000fe40000001221 */
[----:B------:R-:W-:Y:S01]  /*abd0*/  LEA.HI R5, R4, R3, RZ, 0x2 ;  /* 0x0000000304057211 */ /* 0x000fe200078f10ff */
[----:B------:R-:W-:Y:S01]  /*abe0*/  IMAD.SHL.U32 R4, R3, 0x8, RZ ;  /* 0x0000000803047824 */ /* 0x000fe200078e00ff */
[----:B------:R-:W-:-:S02]  /*abf0*/  SHF.R.U64 R27, R34, 0x10, R35 ;  /* 0x00000010221b7819 */ /* 0x000fc40000001223 */
[----:B------:R-:W-:Y:S02]  /*ac00*/  SHF.R.S32.HI R6, RZ, 0x2, R5 ;  /* 0x00000002ff067819 */ /* 0x000fe40000011405 */
[----:B------:R-:W-:Y:S02]  /*ac10*/  LOP3.LUT R3, R143, 0x18, R4, 0xf8, !PT ;  /* 0x000000188f037812 */ /* 0x000fe400078ef804 */
[----:B------:R-:W-:Y:S01]  /*ac20*/  SHF.R.U32.HI R13, RZ, 0x10, R13 ;  /* 0x00000010ff0d7819 */ /* 0x000fe2000001160d */
[----:B------:R-:W-:Y:S01]  /*ac30*/  IMAD R6, R6, 0x1800, R145 ;  /* 0x0000180006067824 */ /* 0x000fe200078e0291 */
[----:B------:R-:W-:Y:S02]  /*ac40*/  LOP3.LUT R3, R3, R144, RZ, 0x3c, !PT ;  /* 0x0000009003037212 */ /* 0x000fe400078e3cff */
[----:B------:R-:W-:Y:S02]  /*ac50*/  PRMT R26, R0, 0x5410, R25 ;  /* 0x00005410001a7816 */ /* 0x000fe40000000019 */
[----:B------:R-:W-:Y:S01]  /*ac60*/  SHF.R.U64 R30, R14, 0x10, R15 ;  /* 0x000000100e1e7819 */ /* 0x000fe2000000120f */
[----:B------:R-:W-:Y:S01]  /*ac70*/  IMAD.IADD R3, R6, 0x1, R3 ;  /* 0x0000000106037824 */ /* 0x000fe200078e0203 */
[----:B------:R-:W-:-:S02]  /*ac80*/  PRMT R46, R46, 0x5410, R29 ;  /* 0x000054102e2e7816 */ /* 0x000fc4000000001d */
[----:B------:R-:W-:Y:S01]  /*ac90*/  SHF.R.U32.HI R32, RZ, 0x10, R33 ;  /* 0x00000010ff207819 */ /* 0x000fe20000011621 */
[----:B------:R-:W-:Y:S01]  /*aca0*/  IMAD R3, R3, 0x2, R2 ;  /* 0x0000000203037824 */ /* 0x000fe200078e0202 */
[----:B------:R-:W-:Y:S01]  /*acb0*/  SHF.R.U32.HI R14, RZ, 0x10, R15 ;  /* 0x00000010ff0e7819 */ /* 0x000fe2000001160f */
[----:B------:R-:W-:Y:S01]  /*acc0*/  IMAD.U32 R25, R46, 0x10000, RZ ;  /* 0x000100002e197824 */ /* 0x000fe200078e00ff */
[----:B------:R-:W-:Y:S01]  /*acd0*/  PRMT R48, R48, 0x5410, R27 ;  /* 0x0000541030307816 */ /* 0x000fe2000000001b */
[----:B------:R-:W-:Y:S01]  /*ace0*/  IMAD.U32 R27, R26, 0x10000, RZ ;  /* 0x000100001a1b7824 */ /* 0x000fe200078e00ff */
[----:B------:R-:W0:Y:S01]  /*acf0*/  LDS.128 R8, [R3+0xc400] ;  /* 0x00c4000003087984 */ /* 0x000e220000000c00 */
[----:B------:R-:W-:Y:S02]  /*ad00*/  PRMT R28, R20, 0x5410, R13 ;  /* 0x00005410141c7816 */ /* 0x000fe4000000000d */
[----:B------:R-:W-:Y:S02]  /*ad10*/  PRMT R47, R47, 0x5410, R32 ;  /* 0x000054102f2f7816 */ /* 0x000fe40000000020 */
[----:B------:R-:W-:Y:S01]  /*ad20*/  SHF.R.U32.HI R34, RZ, 0x10, R35 ;  /* 0x00000010ff227819 */ /* 0x000fe20000011623 */
[----:B------:R-:W-:Y:S01]  /*ad30*/  IMAD.U32 R29, R28, 0x10000, RZ ;  /* 0x000100001c1d7824 */ /* 0x000fe200078e00ff */
[----:B------:R-:W-:-:S02]  /*ad40*/  PRMT R45, R45, 0x5410, R14 ;  /* 0x000054102d2d7816 */ /* 0x000fc4000000000e */
[----:B------:R-:W-:Y:S02]  /*ad50*/  PRMT R49, R49, 0x5410, R34 ;  /* 0x0000541031317816 */ /* 0x000fe40000000022 */
[----:B------:R-:W-:Y:S02]  /*ad60*/  PRMT R30, R21, 0x5410, R30 ;  /* 0x00005410151e7816 */ /* 0x000fe4000000001e */
        /* <DEDUP_REMOVED lines=8> */
[C---:B------:R-:W-:Y:S01]  /*adf0*/  FMUL.FTZ R35, R20.reuse, R29 ;  /* 0x0000001d14237220 */ /* 0x040fe20000410000 */
[C---:B------:R-:W-:Y:S01]  /*ae00*/  IMAD.U32 R24, R11.reuse, 0x10000, RZ ;  /* 0x000100000b187824 */ /* 0x040fe200078e00ff */
[----:B------:R-:W-:Y:S01]  /*ae10*/  LOP3.LUT R11, R11, 0xffff0000, RZ, 0xc0, !PT ;  /* 0xffff00000b0b7812 */ /* 0x000fe200078ec0ff */
[----:B------:R-:W-:Y:S01]  /*ae20*/  FMUL.FTZ R37, R20, R15 ;  /* 0x0000000f14257220 */ /* 0x000fe20000410000 */
[C---:B------:R-:W-:Y:S02]  /*ae30*/  IMAD.U32 R21, R10.reuse, 0x10000, RZ ;  /* 0x000100000a157824 */ /* 0x040fe400078e00ff */
[----:B------:R-:W-:Y:S01]  /*ae40*/  FMUL.FTZ R20, R9, R28 ;  /* 0x0000001c09147220 */ /* 0x000fe20000410000 */
[----:B------:R-:W-:Y:S01]  /*ae50*/  LOP3.LUT R10, R10, 0xffff0000, RZ, 0xc0, !PT ;  /* 0xffff00000a0a7812 */ /* 0x000fe200078ec0ff */
[----:B--2---:R-:W0:Y:S02]  /*ae60*/  LDS.128 R4, [R36] ;  /* 0x0000000024047984 */ /* 0x004e240000000c00 */
[C---:B0-----:R-:W-:Y:S01]  /*ae70*/  IMAD.U32 R0, R4.reuse, 0x10000, RZ ;  /* 0x0001000004007824 */ /* 0x041fe200078e00ff */
[----:B------:R-:W-:Y:S01]  /*ae80*/  LOP3.LUT R4, R4, 0xffff0000, RZ, 0xc0, !PT ;  /* 0xffff000004047812 */ /* 0x000fe200078ec0ff */
[C---:B------:R-:W-:Y:S01]  /*ae90*/  IMAD.U32 R12, R5.reuse, 0x10000, RZ ;  /* 0x00010000050c7824 */ /* 0x040fe200078e00ff */
[----:B------:R-:W-:Y:S01]  /*aea0*/  LOP3.LUT R5, R5, 0xffff0000, RZ, 0xc0, !PT ;  /* 0xffff000005057812 */ /* 0x000fe200078ec0ff */
[----:B------:R-:W-:Y:S01]  /*aeb0*/  FFMA.FTZ R32, R0, R25, -R31 ;  /* 0x0000001900207223 */ /* 0x000fe2000001081f */
[----:B------:R-:W-:-:S02]  /*aec0*/  IMAD.U32 R31, R45, 0x10000, RZ ;  /* 0x000100002d1f7824 */ /* 0x000fc400078e00ff */
[----:B------:R-:W-:Y:S01]  /*aed0*/  FFMA.FTZ R35, R12, R15, -R35 ;  /* 0x0000000f0c237223 */ /* 0x000fe20000010823 */
[----:B------:R-:W-:Y:S02]  /*aee0*/  IMAD.U32 R14, R7, 0x10000, RZ ;  /* 0x00010000070e7824 */ /* 0x000fe400078e00ff */
[----:B------:R-:W-:Y:S01]  /*aef0*/  FFMA.FTZ R33, R0, R27, R33 ;  /* 0x0000001b00217223 */ /* 0x000fe20000010021 */
[----:B------:R-:W-:Y:S02]  /*af00*/  IMAD.U32 R25, R49, 0x10000, RZ ;  /* 0x0001000031197824 */ /* 0x000fe400078e00ff */
[----:B------:R-:W-:Y:S01]  /*af10*/  FMUL.FTZ R15, R24, R31 ;  /* 0x0000001f180f7220 */ /* 0x000fe20000410000 */
[----:B------:R-:W-:Y:S01]  /*af20*/  LOP3.LUT R27, R26, 0xffff0000, RZ, 0xc0, !PT ;  /* 0xffff00001a1b7812 */ /* 0x000fe200078ec0ff */
[----:B------:R-:W-:Y:S01]  /*af30*/  FFMA.FTZ R37, R12, R29, R37 ;  /* 0x0000001d0c257223 */ /* 0x000fe20000010025 */
[-C--:B------:R-:W-:Y:S01]  /*af40*/  FMUL.FTZ R24, R24, R25.reuse ;  /* 0x0000001918187220 */ /* 0x080fe20000410000 */
[----:B------:R-:W-:Y:S01]  /*af50*/  FFMA.FTZ R26, R14, R25, -R15 ;  /* 0x000000190e1a7223 */ /* 0x000fe2000001080f */
[----:B------:R-:W-:Y:S01]  /*af60*/  LOP3.LUT R15, R46, 0xffff0000, RZ, 0xc0, !PT ;  /* 0xffff00002e0f7812 */ /* 0x000fe200078ec0ff */
[----:B------:R-:W-:Y:S01]  /*af70*/  FMUL.FTZ R25, R8, R27 ;  /* 0x0000001b08197220 */ /* 0x000fe20000410000 */
[----:B------:R-:W-:Y:S01]  /*af80*/  LOP3.LUT R0, R47, 0xffff0000, RZ, 0xc0, !PT ;  /* 0xffff00002f007812 */ /* 0x000fe200078ec0ff */
[----:B------:R-:W-:-:S02]  /*af90*/  IMAD.U32 R12, R30, 0x10000, RZ ;  /* 0x000100001e0c7824 */ /* 0x000fc400078e00ff */
[----:B------:R-:W-:Y:S01]  /*afa0*/  FFMA.FTZ R31, R14, R31, R24 ;  /* 0x0000001f0e1f7223 */ /* 0x000fe20000010018 */
[-C--:B------:R-:W-:Y:S01]  /*afb0*/  FMUL.FTZ R29, R8, R15.reuse ;  /* 0x0000000f081d7220 */ /* 0x080fe20000410000 */
[----:B------:R-:W-:Y:S01]  /*afc0*/  FFMA.FTZ R25, R4, R15, -R25 ;  /* 0x0000000f04197223 */ /* 0x000fe20000010819 */
[----:B------:R-:W-:Y:S01]  /*afd0*/  FMUL.FTZ R9, R9, R0 ;  /* 0x0000000009097220 */ /* 0x000fe20000410000 */
[----:B------:R-:W-:Y:S02]  /*afe0*/  IMAD.U32 R13, R6, 0x10000, RZ ;  /* 0x00010000060d7824 */ /* 0x000fe400078e00ff */
[----:B------:R-:W-:Y:S01]  /*aff0*/  FFMA.FTZ R14, R4, R27, R29 ;  /* 0x0000001b040e7223 */ /* 0x000fe2000001001d */
[----:B------:R-:W-:Y:S02]  /*b000*/  IMAD.U32 R8, R48, 0x10000, RZ ;  /* 0x0001000030087824 */ /* 0x000fe400078e00ff */
[----:B------:R-:W-:Y:S01]  /*b010*/  FMUL.FTZ R4, R21, R12 ;  /* 0x0000000c15047220 */ /* 0x000fe20000410000 */
[C---:B------:R-:W-:Y:S01]  /*b020*/  FFMA.FTZ R28, R5.reuse, R28, R9 ;  /* 0x0000001c051c7223 */ /* 0x040fe20000010009 */
[----:B------:R-:W-:Y:S01]  /*b030*/  FFMA.FTZ R20, R5, R0, -R20 ;  /* 0x0000000005147223 */ /* 0x000fe20000010814 */
[-C--:B------:R-:W-:Y:S01]  /*b040*/  FMUL.FTZ R24, R21, R8.reuse ;  /* 0x0000000815187220 */ /* 0x080fe20000410000 */
[----:B------:R-:W-:Y:S01]  /*b050*/  FFMA.FTZ R15, R13, R8, -R4 ;  /* 0x000000080d0f7223 */ /* 0x000fe20000010804 */
[----:B------:R-:W-:-:S02]  /*b060*/  LOP3.LUT R9, R30, 0xffff0000, RZ, 0xc0, !PT ;  /* 0xffff00001e097812 */ /* 0x000fc400078ec0ff */
[----:B------:R-:W-:Y:S01]  /*b070*/  LOP3.LUT R5, R48, 0xffff0000, RZ, 0xc0, !PT ;  /* 0xffff000030057812 */ /* 0x000fe200078ec0ff */
[----:B------:R-:W-:Y:S01]  /*b080*/  FFMA.FTZ R24, R13, R12, R24 ;  /* 0x0000000c0d187223 */ /* 0x000fe20000010018 */
[----:B------:R-:W-:Y:S01]  /*b090*/  LOP3.LUT R4, R45, 0xffff0000, RZ, 0xc0, !PT ;  /* 0xffff00002d047812 */ /* 0x000fe200078ec0ff */
[C---:B------:R-:W-:Y:S01]  /*b0a0*/  FMUL.FTZ R13, R10.reuse, R9 ;  /* 0x000000090a0d7220 */ /* 0x040fe20000410000 */
[----:B------:R-:W-:Y:S01]  /*b0b0*/  LOP3.LUT R0, R49, 0xffff0000, RZ, 0xc0, !PT ;  /* 0xffff000031007812 */ /* 0x000fe200078ec0ff */
[-C--:B------:R-:W-:Y:S01]  /*b0c0*/  FMUL.FTZ R8, R10, R5.reuse ;  /* 0x000000050a087220 */ /* 0x080fe20000410000 */
[----:B------:R-:W-:Y:S01]  /*b0d0*/  LOP3.LUT R6, R6, 0xffff0000, RZ, 0xc0, !PT ;  /* 0xffff000006067812 */ /* 0x000fe200078ec0ff */
[----:B------:R-:W-:Y:S01]  /*b0e0*/  FMUL.FTZ R12, R11, R4 ;  /* 0x000000040b0c7220 */ /* 0x000fe20000410000 */
[----:B------:R-:W-:Y:S01]  /*b0f0*/  LOP3.LUT R7, R7, 0xffff0000, RZ, 0xc0, !PT ;  /* 0xffff000007077812 */ /* 0x000fe200078ec0ff */
[-C--:B------:R-:W-:Y:S02]  /*b100*/  FMUL.FTZ R21, R11, R0.reuse ;  /* 0x000000000b157220 */ /* 0x080fe40000410000 */
[C---:B------:R-:W-:Y:S01]  /*b110*/  FFMA.FTZ R10, R6.reuse, R5, -R13 ;  /* 0x00000005060a7223 */ /* 0x040fe2000001080d */
[----:B------:R-:W-:Y:S01]  /*b120*/  FFMA.FTZ R11, R6, R9, R8 ;  /* 0x00000009060b7223 */ /* 0x000fe20000010008 */
[C---:B------:R-:W-:Y:S01]  /*b130*/  FFMA.FTZ R13, R7.reuse, R0, -R12 ;  /* 0x00000000070d7223 */ /* 0x040fe2000001080c */
[----:B------:R-:W-:Y:S01]  /*b140*/  FFMA.FTZ R0, R7, R4, R21 ;  /* 0x0000000407007223 */ /* 0x000fe20000010015 */
[----:B------:R-:W-:-:S02]  /*b150*/  F2FP.BF16.F32.PACK_AB R4, R25, R32 ;  /* 0x000000201904723e */ /* 0x000fc400000010ff */
[----:B------:R-:W-:Y:S02]  /*b160*/  F2FP.BF16.F32.PACK_AB R6, R10, R15 ;  /* 0x0000000f0a06723e */ /* 0x000fe400000010ff */
[----:B------:R-:W-:Y:S02]  /*b170*/  F2FP.BF16.F32.PACK_AB R5, R20, R35 ;  /* 0x000000231405723e */ /* 0x000fe400000010ff */
[----:B------:R-:W-:Y:S02]  /*b180*/  F2FP.BF16.F32.PACK_AB R10, R11, R24 ;  /* 0x000000180b0a723e */ /* 0x000fe400000010ff */
[----:B------:R-:W-:Y:S02]  /*b190*/  F2FP.BF16.F32.PACK_AB R7, R13, R26 ;  /* 0x0000001a0d07723e */ /* 0x000fe400000010ff */
[----:B------:R-:W-:Y:S02]  /*b1a0*/  F2FP.BF16.F32.PACK_AB R8, R14, R33 ;  /* 0x000000210e08723e */ /* 0x000fe400000010ff */
[----:B------:R-:W-:Y:S01]  /*b1b0*/  F2FP.BF16.F32.PACK_AB R9, R28, R37 ;  /* 0x000000251c09723e */ /* 0x000fe200000010ff */
[----:B------:R0:W-:Y:S01]  /*b1c0*/  STS.128 [R36], R4 ;  /* 0x0000000424007388 */ /* 0x0001e20000000c00 */
[----:B------:R-:W-:-:S05]  /*b1d0*/  F2FP.BF16.F32.PACK_AB R11, R0, R31 ;  /* 0x0000001f000b723e */ /* 0x000fca00000010ff */
[----:B------:R0:W-:Y:S02]  /*b1e0*/  STS.128 [R3+0xc400], R8 ;  /* 0x00c4000803007388 */ /* 0x0001e40000000c00 */
.L_x_480:
[----:B------:R-:W-:Y:S05]  /*b1f0*/  BSYNC B0 ;  /* 0x0000000000007941 */ /* 0x000fea0003800000 */
.L_x_473:
[----:B------:R-:W-:Y:S01]  /*b200*/  @!PT LDS RZ, [RZ] ;  /* 0x00000000fffff984 */ /* 0x000fe20000000800 */
[----:B------:R-:W-:Y:S01]  /*b210*/  @!PT LDS RZ, [RZ] ;  /* 0x00000000fffff984 */ /* 0x000fe20000000800 */
[----:B------:R-:W-:Y:S01]  /*b220*/  @!PT LDS RZ, [RZ] ;  /* 0x00000000fffff984 */ /* 0x000fe20000000800 */
[----:B------:R-:W-:Y:S01]  /*b230*/  @!PT LDS RZ, [RZ] ;  /* 0x00000000fffff984 */ /* 0x000fe20000000800 */
[----:B------:R5:W-:Y:S06]  /*b240*/  MEMBAR.ALL.CTA ;  /* 0x0000000000007992 */ /* 0x000bec0000008000 */
[----:B-----5:R-:W5:Y:S01]  /*b250*/  FENCE.VIEW.ASYNC.S ;  /* 0x00000000000073c6 */ /* 0x020f620000000000 */
[----:B------:R-:W-:Y:S05]  /*b260*/  WARPSYNC.ALL ;  /* 0x0000000000007948 */ /* 0x000fea0003800000 */
[----:B-----5:R-:W-:Y:S06]  /*b270*/  BAR.SYNC.DEFER_BLOCKING 0xd, 0x180 ;  /* 0x0346000000007b1d */ /* 0x020fec0000010000 */
.L_x_471:
[----:B01-3--:R-:W-:-:S05]  /*b280*/  IMAD.U32 R0, RZ, RZ, UR40 ;  /* 0x00000028ff007e24 */ /* 0x00bfca000f8e00ff */
[----:B------:R-:W-:-:S13]  /*b290*/  ISETP.NE.AND P0, PT, R0, 0x3, PT ;  /* 0x000000030000780c */ /* 0x000fda0003f05270 */
[----:B------:R-:W-:Y:S05]  /*b2a0*/  @!P0 BRA `(.L_x_500) ;  /* 0x0000000000048947 */ /* 0x000fea0003800000 */
[----:B------:R-:W-:Y:S01]  /*b2b0*/  BPT.TRAP 0x1 ;  /* 0x000000040000795c */ /* 0x000fe20000300000 */
.L_x_500:
[----:B------:R-:W-:Y:S01]  /*b2c0*/  IMAD R8, R139, 0x8, R2 ;  /* 0x000000088b087824 */ /* 0x000fe200078e0202 */
[----:B--2-4-:R-:W-:-:S04]  /*b2d0*/  SHF.L.U32 R3, R150, 0x1f, RZ ;  /* 0x0000001f96037819 */ /* 0x014fc800000006ff */
[----:B------:R0:W1:Y:S01]  /*b2e0*/  SYNCS.PHASECHK.TRANS64.TRYWAIT P1, [R8+URZ+0x2d830], R3 ;  /* 0x02d83003080075a7 */ /* 0x000062000802017f */
[----:B------:R-:W-:Y:S05]  /*b2f0*/  @!P0 BRA `(.L_x_501) ;  /* 0x0000000000048947 */ /* 0x000fea0003800000 */
[----:B------:R-:W-:Y:S01]  /*b300*/  BPT.TRAP 0x1 ;  /* 0x000000040000795c */ /* 0x000fe20000300000 */
.L_x_501:
[----:B------:R-:W-:Y:S02]  /*b310*/  VIADD R0, R2, 0x15400 ;  /* 0x0001540002007836 */ /* 0x000fe40000000000 */
[----:B------:R-:W-:-:S03]  /*b320*/  IMAD R44, R44, 0x1000, R2 ;  /* 0x000010002c2c7824 */ /* 0x000fc600078e0202 */
[----:B------:R-:W-:Y:S01]  /*b330*/  SHF.R.U32.HI R0, RZ, 0x4, R0 ;  /* 0x00000004ff007819 */ /* 0x000fe20000011600 */
[----:B------:R-:W-:-:S03]  /*b340*/  VIADD R44, R44, 0xc400 ;  /* 0x0000c4002c2c7836 */ /* 0x000fc60000000000 */
[----:B------:R-:W-:Y:S02]  /*b350*/  LOP3.LUT R0, R0, 0x3fff, RZ, 0xc0, !PT ;  /* 0x00003fff00007812 */ /* 0x000fe400078ec0ff */
[----:B------:R-:W-:Y:S02]  /*b360*/  SHF.R.U32.HI R44, RZ, 0x4, R44 ;  /* 0x00000004ff2c7819 */ /* 0x000fe4000001162c */
[----:B------:R-:W-:Y:S02]  /*b370*/  LOP3.LUT R0, R0, 0x10000, RZ, 0xfc, !PT ;  /* 0x0001000000007812 */ /* 0x000fe400078efcff */
[----:B------:R-:W-:-:S03]  /*b380*/  LOP3.LUT R44, R44, 0x3fff, RZ, 0xc0, !PT ;  /* 0x00003fff2c2c7812 */ /* 0x000fc600078ec0ff */
[----:B------:R2:W-:Y:S01]  /*b390*/  STL [R1+0x3c], R0 ;  /* 0x00003c0001007387 */ /* 0x0005e20000100800 */
[----:B-1----:R-:W-:Y:S05]  /*b3a0*/  @P1 BRA `(.L_x_502) ;  /* 0x0000000000081947 */ /* 0x002fea0003800000 */
[----:B------:R-:W1:Y:S02]  /*b3b0*/  SYNCS.PHASECHK.TRANS64.TRYWAIT P1, [R8+URZ+0x2d830], R3 ;  /* 0x02d83003080075a7 */ /* 0x000e64000802017f */
[----:B-1----:R-:W-:Y:S05]  /*b3c0*/  @!P1 BRA `(.L_x_503) ;  /* 0x000000e4007c9947 */ /* 0x002fea0003800000 */
.L_x_502:
[----:B--2---:R-:W2:Y:S01]  /*b3d0*/  LDL R0, [R1+0x3c] ;  /* 0x00003c0001007983 */ /* 0x004ea20000100800 */
[----:B------:R-:W-:Y:S01]  /*b3e0*/  IMAD.MOV.U32 R5, RZ, RZ, -0x7fffffe0 ;  /* 0x80000020ff057424 */ /* 0x000fe200078e00ff */
[----:B------:R-:W-:Y:S01]  /*b3f0*/  LOP3.LUT R146, R44, 0x10000, RZ, 0xfc, !PT ;  /* 0x000100002c927812 */ /* 0x000fe200078efcff */
[----:B------:R-:W-:Y:S01]  /*b400*/  IMAD.MOV.U32 R147, RZ, RZ, -0x7fffffe0 ;  /* 0x80000020ff937424 */ /* 0x000fe200078e00ff */
[----:B------:R-:W-:Y:S05]  /*b410*/  WARPSYNC.ALL ;  /* 0x0000000000007948 */ /* 0x000fea0003800000 */
[----:B------:R-:W-:Y:S01]  /*b420*/  R2UR UR7, R5 ;  /* 0x00000000050772ca */ /* 0x000fe200000e0000 */
[----:B------:R-:W-:Y:S01]  /*b430*/  WARPGROUP.ARRIVE ;  /* 0x00000000000079c5 */ /* 0x000fe20000000000 */
[C---:B------:R-:W-:Y:S01]  /*b440*/  R2UR UR4, R146.reuse ;  /* 0x00000000920472ca */ /* 0x040fe200000e0000 */
[----:B------:R-:W-:Y:S01]  /*b450*/  VIADD R14, R146, 0x2 ;  /* 0x00000002920e7836 */ /* 0x000fe20000000000 */
[----:B------:R-:W-:Y:S01]  /*b460*/  R2UR UR5, R147 ;  /* 0x00000000930572ca */ /* 0x000fe200000e0000 */
[----:B------:R-:W-:-:S02]  /*b470*/  IMAD.MOV.U32 R7, RZ, RZ, -0x7fffffe0 ;  /* 0x80000020ff077424 */ /* 0x000fc400078e00ff */
[----:B------:R-:W-:Y:S02]  /*b480*/  IMAD.MOV.U32 R15, RZ, RZ, -0x7fffffe0 ;  /* 0x80000020ff0f7424 */ /* 0x000fe400078e00ff */
[C---:B------:R-:W-:Y:S02]  /*b490*/  VIADD R12, R146.reuse, 0x300 ;  /* 0x00000300920c7836 */ /* 0x040fe40000000000 */
[----:B------:R-:W-:Y:S01]  /*b4a0*/  IMAD.MOV.U32 R13, RZ, RZ, -0x7fffffe0 ;  /* 0x80000020ff0d7424 */ /* 0x000fe200078e00ff */
[----:B------:R3:W-:Y:S01]  /*b4b0*/  STL.64 [R1+0x10], R14 ;  /* 0x0000100e01007387 */ /* 0x0007e20000100a00 */
[C---:B------:R-:W-:Y:S02]  /*b4c0*/  VIADD R10, R146.reuse, 0x302 ;  /* 0x00000302920a7836 */ /* 0x040fe40000000000 */
[----:B------:R-:W-:Y:S01]  /*b4d0*/  IMAD.MOV.U32 R11, RZ, RZ, -0x7fffffe0 ;  /* 0x80000020ff0b7424 */ /* 0x000fe200078e00ff */
[----:B------:R3:W-:Y:S01]  /*b4e0*/  STL.64 [R1+0x8], R12 ;  /* 0x0000080c01007387 */ /* 0x0007e20000100a00 */
[----:B------:R-:W-:-:S02]  /*b4f0*/  VIADD R156, R146, 0x600 ;  /* 0x00000600929c7836 */ /* 0x000fc40000000000 */
[----:B------:R-:W-:Y:S01]  /*b500*/  IMAD.MOV.U32 R157, RZ, RZ, -0x7fffffe0 ;  /* 0x80000020ff9d7424 */ /* 0x000fe200078e00ff */
[----:B------:R3:W-:Y:S01]  /*b510*/  STL.64 [R1], R10 ;  /* 0x0000000a01007387 */ /* 0x0007e20000100a00 */
[----:B------:R-:W-:Y:S02]  /*b520*/  VIADD R154, R146, 0x602 ;  /* 0x00000602929a7836 */ /* 0x000fe40000000000 */
[----:B------:R-:W-:Y:S02]  /*b530*/  IMAD.MOV.U32 R5, RZ, RZ, -0x7fffffe0 ;  /* 0x80000020ff057424 */ /* 0x000fe400078e00ff */
[----:B------:R-:W-:Y:S02]  /*b540*/  IMAD.MOV.U32 R155, RZ, RZ, -0x7fffffe0 ;  /* 0x80000020ff9b7424 */ /* 0x000fe400078e00ff */
[----:B------:R-:W-:Y:S02]  /*b550*/  IMAD.MOV.U32 R135, RZ, RZ, RZ ;  /* 0x000000ffff877224 */ /* 0x000fe400078e00ff */
[----:B--2---:R-:W-:-:S04]  /*b560*/  IMAD R4, R139, 0x600, R0 ;  /* 0x000006008b047824 */ /* 0x004fc800078e0200 */
[C---:B------:R-:W-:Y:S01]  /*b570*/  VIADD R6, R4.reuse, 0x2 ;  /* 0x0000000204067836 */ /* 0x040fe20000000000 */
[----:B------:R-:W-:-:S13]  /*b580*/  R2UR UR6, R4 ;  /* 0x00000000040672ca */ /* 0x000fda00000e0000 */
[----:B------:R-:W-:Y:S01]  /*b590*/  HGMMA.64x128x16.F32.BF16 R24, gdesc[UR4], RZ, !UPT, gsb0 ;  /* 0x01e00000041879f0 */ /* 0x000fe2000c0018ff */
[----:B------:R-:W-:Y:S01]  /*b5a0*/  R2UR UR6, R6 ;  /* 0x00000000060672ca */ /* 0x000fe200000e0000 */
[----:B------:R-:W-:Y:S01]  /*b5b0*/  VIADD R6, R4, 0x200 ;  /* 0x0000020004067836 */ /* 0x000fe20000000000 */
[----:B------:R-:W-:Y:S01]  /*b5c0*/  R2UR UR7, R7 ;  /* 0x00000000070772ca */ /* 0x000fe200000e0000 */
[----:B------:R-:W-:Y:S01]  /*b5d0*/  IMAD.MOV.U32 R7, RZ, RZ, -0x7fffffe0 ;  /* 0x80000020ff077424 */ /* 0x000fe200078e00ff */
[----:B------:R-:W-:Y:S02]  /*b5e0*/  R2UR UR4, R14 ;  /* 0x000000000e0472ca */ /* 0x000fe400000e0000 */
[----:B------:R-:W-:Y:S01]  /*b5f0*/  R2UR UR5, R15 ;  /* 0x000000000f0572ca */ /* 0x000fe200000e0000 */
[----:B------:R-:W-:Y:S02]  /*b600*/  WARPGROUP.DEPBAR.LE gsb0, 0x0 ;  /* 0x00008000000079c5 */ /* 0x000fe40000010000 */
[----:B------:R-:W-:-:S10]  /*b610*/  WARPGROUP.ARRIVE ;  /* 0x00000000000079c5 */ /* 0x000fd40000000000 */
[----:B------:R-:W-:Y:S01]  /*b620*/  HGMMA.64x128x16.F32.BF16 R24, gdesc[UR4], R24, gsb0 ;  /* 0x01e00000041879f0 */ /* 0x000fe20008001818 */
        /* <DEDUP_REMOVED lines=13> */
[----:B------:R-:W-:Y:S01]  /*b700*/  R2UR UR4, R10 ;  /* 0x000000000a0472ca */ /* 0x000fe200000e0000 */
[----:B------:R-:W-:Y:S01]  /*b710*/  VIADD R4, R4, 0x402 ;  /* 0x0000040204047836 */ /* 0x000fe20000000000 */
[----:B------:R-:W-:Y:S01]  /*b720*/  R2UR UR5, R11 ;  /* 0x000000000b0572ca */ /* 0x000fe200000e0000 */
[----:B------:R-:W-:Y:S02]  /*b730*/  WARPGROUP.DEPBAR.LE gsb0, 0x0 ;  /* 0x00008000000079c5 */ /* 0x000fe40000010000 */
[----:B------:R-:W-:-:S10]  /*b740*/  WARPGROUP.ARRIVE ;  /* 0x00000000000079c5 */ /* 0x000fd40000000000 */
[----:B------:R-:W-:Y:S01]  /*b750*/  HGMMA.64x128x16.F32.BF16 R24, gdesc[UR4], R24, gsb0 ;  /* 0x01e00000041879f0 */ /* 0x000fe20008001818 */
[----:B------:R-:W-:Y:S02]  /*b760*/  R2UR UR6, R6 ;  /* 0x00000000060672ca */ /* 0x000fe400000e0000 */
[----:B------:R-:W-:Y:S02]  /*b770*/  R2UR UR7, R7 ;  /* 0x00000000070772ca */ /* 0x000fe400000e0000 */
[----:B------:R-:W-:Y:S02]  /*b780*/  R2UR UR4, R156 ;  /* 0x000000009c0472ca */ /* 0x000fe400000e0000 */
        /* <DEDUP_REMOVED lines=10> */
[----:B------:R-:W-:Y:S03]  /*b830*/  HGMMA.64x128x16.F32.BF16 R24, gdesc[UR4], R24, gsb0 ;  /* 0x01e00000041879f0 */ /* 0x000fe60008001818 */
[----:B------:R-:W-:Y:S02]  /*b840*/  WARPGROUP.DEPBAR.LE gsb0, 0x0 ;  /* 0x00008000000079c5 */ /* 0x000fe40000010000 */
[----:B---3--:R-:W-:Y:S05]  /*b850*/  @!P0 BRA `(.L_x_504) ;  /* 0x0000000000048947 */ /* 0x008fea0003800000 */
[----:B------:R-:W-:Y:S01]  /*b860*/  BPT.TRAP 0x1 ;  /* 0x000000040000795c */ /* 0x000fe20000300000 */
.L_x_504:
[----:B01----:R-:W2:Y:S04]  /*b870*/  LDL R3, [R1+0x88] ;  /* 0x0000880001037983 */ /* 0x003ea80000100800 */
[----:B------:R-:W3:Y:S01]  /*b880*/  LDL R0, [R1+0x68] ;  /* 0x0000680001007983 */ /* 0x000ee20000100800 */
[----:B------:R-:W-:Y:S01]  /*b890*/  P2R R4, PR, RZ, 0x1 ;  /* 0x00000001ff047803 */ /* 0x000fe20000000000 */
[----:B------:R-:W-:Y:S02]  /*b8a0*/  ULDC UR41, c[0x0][0x988] ;  /* 0x0002620000297ab9 */ /* 0x000fe40000000800 */
[----:B------:R-:W4:Y:S04]  /*b8b0*/  LDL R90, [R1+0x2c] ;  /* 0x00002c00015a7983 */ /* 0x000f280000100800 */
[----:B------:R-:W4:Y:S01]  /*b8c0*/  LDL R91, [R1+0x4c] ;  /* 0x00004c00015b7983 */ /* 0x000f220000100800 */
[----:B------:R-:W-:Y:S01]  /*b8d0*/  VIADD R8, R8, 0x2d840 ;  /* 0x0002d84008087836 */ /* 0x000fe20000000000 */
[----:B------:R-:W-:-:S02]  /*b8e0*/  ULDC UR44, c[0x0][0x988] ;  /* 0x00026200002c7ab9 */ /* 0x000fc40000000800 */
[----:B------:R-:W4:Y:S04]  /*b8f0*/  LDL R89, [R1+0x34] ;  /* 0x0000340001597983 */ /* 0x000f280000100800 */
[----:B------:R-:W4:Y:S01]  /*b900*/  LDL R88, [R1+0x30] ;  /* 0x0000300001587983 */ /* 0x000f220000100800 */
[----:B--2---:R-:W-:-:S04]  /*b910*/  IMAD.IADD R3, R3, 0x1, R101 ;  /* 0x0000000103037824 */ /* 0x004fc800078e0265 */
[----:B---3--:R-:W-:-:S05]  /*b920*/  IMAD R3, R0, -0x80, R3 ;  /* 0xffffff8000037824 */ /* 0x008fca00078e0203 */
[C---:B------:R-:W-:Y:S02]  /*b930*/  ISETP.GT.AND P3, PT, R3.reuse, RZ, PT ;  /* 0x000000ff0300720c */ /* 0x040fe40003f64270 */
[C---:B------:R-:W-:Y:S02]  /*b940*/  ISETP.GT.AND P1, PT, R3.reuse, 0x1, PT ;  /* 0x000000010300780c */ /* 0x040fe40003f24270 */
[----:B------:R-:W-:Y:S02]  /*b950*/  ISETP.GT.AND P2, PT, R3, 0x8, PT ;  /* 0x000000080300780c */ /* 0x000fe40003f44270 */
[----:B------:R-:W-:Y:S02]  /*b960*/  FSEL R24, R24, -INF , P3 ;  /* 0xff80000018187808 */ /* 0x000fe40001800000 */
        /* <DEDUP_REMOVED lines=79> */
[----:B------:R-:W-:-:S02]  /*be60*/  ISETP.GT.AND P0, PT, R3, 0x59, PT ;  /* 0x000000590300780c */ /* 0x000fc40003f04270 */
[----:B------:R-:W-:Y:S02]  /*be70*/  FSEL R68, R68, -INF , P2 ;  /* 0xff80000044447808 */ /* 0x000fe40001000000 */
[----:B------:R-:W-:Y:S02]  /*be80*/  FMNMX.FTZ R5, R65, R0, !PT ;  /* 0x0000000041057209 */ /* 0x000fe40007810000 */
[----:B------:R-:W-:Y:S02]  /*be90*/  ISETP.GT.AND P6, PT, R3, 0x60, PT ;  /* 0x000000600300780c */ /* 0x000fe40003fc4270 */
[----:B------:R-:W-:Y:S02]  /*bea0*/  FSEL R69, R69, -INF , P0 ;  /* 0xff80000045457808 */ /* 0x000fe40000000000 */
[----:B------:R-:W-:Y:S02]  /*beb0*/  FMNMX.FTZ R0, R68, R5, !PT ;  /* 0x0000000544007209 */ /* 0x000fe40007810000 */
        /* <DEDUP_REMOVED lines=12> */
[----:B------:R-:W-:-:S02]  /*bf80*/  FSEL R77, R77, -INF , P2 ;  /* 0xff8000004d4d7808 */ /* 0x000fc40001000000 */
[----:B------:R-:W-:Y:S02]  /*bf90*/  FMNMX.FTZ R0, R76, R5, !PT ;  /* 0x000000054c007209 */ /* 0x000fe40007810000 */
[----:B------:R-:W-:Y:S02]  /*bfa0*/  ISETP.GT.AND P3, PT, R3, 0x70, PT ;  /* 0x000000700300780c */ /* 0x000fe40003f64270 */
[----:B------:R-:W-:Y:S02]  /*bfb0*/  FSEL R63, R63, -INF , P4 ;  /* 0xff8000003f3f7808 */ /* 0x000fe40002000000 */
[----:B------:R-:W-:Y:S02]  /*bfc0*/  FSEL R80, R80, -INF , P3 ;  /* 0xff80000050507808 */ /* 0x000fe40001800000 */
[----:B------:R-:W-:Y:S02]  /*bfd0*/  FMNMX.FTZ R5, R77, R0, !PT ;  /* 0x000000004d057209 */ /* 0x000fe40007810000 */
[----:B------:R-:W-:-:S02]  /*bfe0*/  ISETP.GT.AND P4, PT, R3, 0x71, PT ;  /* 0x000000710300780c */ /* 0x000fc40003f84270 */
[----:B------:R-:W-:Y:S02]  /*bff0*/  FSEL R62, R62, -INF , P5 ;  /* 0xff8000003e3e7808 */ /* 0x000fe40002800000 */
[----:B------:R-:W-:Y:S02]  /*c000*/  FSEL R81, R81, -INF , P4 ;  /* 0xff80000051517808 */ /* 0x000fe40002000000 */
[----:B------:R-:W-:Y:S02]  /*c010*/  FMNMX.FTZ R0, R80, R5, !PT ;  /* 0x0000000550007209 */ /* 0x000fe40007810000 */
[----:B------:R-:W-:Y:S02]  /*c020*/  ISETP.GT.AND P5, PT, R3, 0x78, PT ;  /* 0x000000780300780c */ /* 0x000fe40003fa4270 */
[----:B------:R-:W-:Y:S02]  /*c030*/  FMNMX.FTZ R5, R81, R0, !PT ;  /* 0x0000000051057209 */ /* 0x000fe40007810000 */
[----:B------:R-:W-:-:S02]  /*c040*/  FSEL R84, R84, -INF , P5 ;  /* 0xff80000054547808 */ /* 0x000fc40002800000 */
[----:B------:R-:W-:Y:S02]  /*c050*/  ISETP.GT.AND P6, PT, R3, 0x79, PT ;  /* 0x000000790300780c */ /* 0x000fe40003fc4270 */
[----:B------:R-:W-:Y:S02]  /*c060*/  FMNMX.FTZ R0, R84, R5, !PT ;  /* 0x0000000554007209 */ /* 0x000fe40007810000 */
[----:B------:R-:W-:-:S04]  /*c070*/  FSEL R85, R85, -INF , P6 ;  /* 0xff80000055557808 */ /* 0x000fc80003000000 */
[----:B------:R-:W-:-:S05]  /*c080*/  FMNMX.FTZ R10, R85, R0, !PT ;  /* 0x00000000550a7209 */ /* 0x000fca0007810000 */
[----:B------:R-:W0:Y:S01]  /*c090*/  SHFL.BFLY PT, R5, R10, 0x2, 0x1f ;  /* 0x0c401f000a057f89 */ /* 0x000e2200000e0000 */
[----:B------:R-:W-:Y:S02]  /*c0a0*/  P2R R6, PR, RZ, 0x1 ;  /* 0x00000001ff067803 */ /* 0x000fe40000000000 */
[----:B------:R-:W-:Y:S02]  /*c0b0*/  P2R R7, PR, RZ, 0x2 ;  /* 0x00000002ff077803 */ /* 0x000fe40000000000 */
[C---:B------:R-:W-:Y:S02]  /*c0c0*/  ISETP.GT.AND P1, PT, R3.reuse, 0x59, PT ;  /* 0x000000590300780c */ /* 0x040fe40003f24270 */
[----:B------:R-:W-:Y:S02]  /*c0d0*/  ISETP.GT.AND P0, PT, R3, 0x60, PT ;  /* 0x000000600300780c */ /* 0x000fe40003f04270 */
[----:B------:R-:W-:Y:S02]  /*c0e0*/  FMNMX.FTZ R3, R26, R27, !PT ;  /* 0x0000001b1a037209 */ /* 0x000fe40007810000 */
[----:B0-----:R-:W-:-:S02]  /*c0f0*/  FMNMX.FTZ R11, R10, R5, !PT ;  /* 0x000000050a0b7209 */ /* 0x001fc40007810000 */
[----:B------:R-:W-:-:S04]  /*c100*/  FMNMX.FTZ R10, R30, R3, !PT ;  /* 0x000000031e0a7209 */ /* 0x000fc80007810000 */
        /* <DEDUP_REMOVED lines=10> */
[----:B------:R-:W-:Y:S01]  /*c1b0*/  FMNMX.FTZ R3, R51, R12, !PT ;  /* 0x0000000c33037209 */ /* 0x000fe20007810000 */
[----:B------:R-:W0:Y:S03]  /*c1c0*/  SHFL.BFLY PT, R0, R11, 0x1, 0x1f ;  /* 0x0c201f000b007f89 */ /* 0x000e2600000e0000 */
[----:B------:R-:W-:-:S04]  /*c1d0*/  FMNMX.FTZ R12, R54, R3, !PT ;  /* 0x00000003360c7209 */ /* 0x000fc80007810000 */
[----:B------:R-:W-:-:S04]  /*c1e0*/  FMNMX.FTZ R3, R55, R12, !PT ;  /* 0x0000000c37037209 */ /* 0x000fc80007810000 */
[----:B------:R-:W-:-:S04]  /*c1f0*/  FMNMX.FTZ R12, R58, R3, !PT ;  /* 0x000000033a0c7209 */ /* 0x000fc80007810000 */
[----:B------:R-:W-:-:S04]  /*c200*/  FMNMX.FTZ R3, R59, R12, !PT ;  /* 0x0000000c3b037209 */ /* 0x000fc80007810000 */
[----:B------:R-:W-:-:S04]  /*c210*/  FMNMX.FTZ R12, R62, R3, !PT ;  /* 0x000000033e0c7209 */ /* 0x000fc80007810000 */
[----:B------:R-:W-:Y:S02]  /*c220*/  FMNMX.FTZ R3, R63, R12, !PT ;  /* 0x0000000c3f037209 */ /* 0x000fe40007810000 */
[----:B0-----:R-:W-:Y:S02]  /*c230*/  FMNMX.FTZ R0, R11, R0, !PT ;  /* 0x000000000b007209 */ /* 0x001fe40007810000 */
[----:B------:R-:W-:Y:S02]  /*c240*/  FMNMX.FTZ R14, R66, R3, !PT ;  /* 0x00000003420e7209 */ /* 0x000fe40007810000 */
[----:B------:R-:W-:Y:S01]  /*c250*/  P2R R9, PR, RZ, 0x4 ;  /* 0x00000004ff097803 */ /* 0x000fe20000000000 */
[C---:B------:R-:W-:Y:S01]  /*c260*/  FMUL.FTZ R5, R0.reuse, UR41 ;  /* 0x0000002900057c20 */ /* 0x040fe20008410000 */
[----:B------:R-:W-:Y:S02]  /*c270*/  FMNMX.FTZ R3, R67, R14, !PT ;  /* 0x0000000e43037209 */ /* 0x000fe40007810000 */
[----:B------:R-:W-:-:S02]  /*c280*/  FSETP.NEU.FTZ.AND P2, PT, R0, -INF , PT ;  /* 0xff8000000000780b */ /* 0x000fc40003f5d000 */
[----:B------:R-:W-:Y:S02]  /*c290*/  FSEL R71, R71, -INF , P1 ;  /* 0xff80000047477808 */ /* 0x000fe40000800000 */
[----:B------:R-:W-:Y:S02]  /*c2a0*/  FSEL R74, R74, -INF , P0 ;  /* 0xff8000004a4a7808 */ /* 0x000fe40000000000 */
[----:B------:R-:W-:Y:S02]  /*c2b0*/  FMNMX.FTZ R14, R70, R3, !PT ;  /* 0x00000003460e7209 */ /* 0x000fe40007810000 */
[----:B------:R-:W-:Y:S02]  /*c2c0*/  ISETP.NE.AND P0, PT, R6, RZ, PT ;  /* 0x000000ff0600720c */ /* 0x000fe40003f05270 */
[----:B------:R-:W-:Y:S02]  /*c2d0*/  FSEL R5, R5, RZ, P2 ;  /* 0x000000ff05057208 */ /* 0x000fe40001000000 */
[----:B------:R-:W-:-:S02]  /*c2e0*/  FMNMX.FTZ R3, R71, R14, !PT ;  /* 0x0000000e47037209 */ /* 0x000fc40007810000 */
[----:B------:R-:W-:Y:S02]  /*c2f0*/  FSEL R75, R75, -INF , P0 ;  /* 0xff8000004b4b7808 */ /* 0x000fe40000000000 */
[----:B------:R-:W-:Y:S01]  /*c300*/  ISETP.NE.AND P0, PT, R4, RZ, PT ;  /* 0x000000ff0400720c */ /* 0x000fe20003f05270 */
[----:B------:R-:W-:Y:S01]  /*c310*/  FFMA.FTZ R4, R24, UR41, -R5 ;  /* 0x0000002918047c23 */ /* 0x000fe20008010805 */
[----:B------:R-:W-:Y:S02]  /*c320*/  ISETP.NE.AND P1, PT, R7, RZ, PT ;  /* 0x000000ff0700720c */ /* 0x000fe40003f25270 */
[----:B------:R-:W-:Y:S02]  /*c330*/  FMNMX.FTZ R24, R74, R3, !PT ;  /* 0x000000034a187209 */ /* 0x000fe40007810000 */
[----:B------:R-:W-:Y:S02]  /*c340*/  ISETP.NE.AND P2, PT, R9, RZ, PT ;  /* 0x000000ff0900720c */ /* 0x000fe40003f45270 */
[----:B------:R-:W-:-:S02]  /*c350*/  FSEL R78, R78, -INF , P1 ;  /* 0xff8000004e4e7808 */ /* 0x000fc40000800000 */
[----:B------:R-:W-:Y:S01]  /*c360*/  FMNMX.FTZ R3, R75, R24, !PT ;  /* 0x000000184b037209 */ /* 0x000fe20007810000 */
[----:B------:R-:W-:Y:S01]  /*c370*/  FFMA.FTZ R11, R36, UR41, -R5 ;  /* 0x00000029240b7c23 */ /* 0x000fe20008010805 */
[----:B------:R-:W-:Y:S02]  /*c380*/  FSEL R79, R79, -INF , P2 ;  /* 0xff8000004f4f7808 */ /* 0x000fe40001000000 */
[----:B------:R-:W-:Y:S02]  /*c390*/  FMNMX.FTZ R36, R78, R3, !PT ;  /* 0x000000034e247209 */ /* 0x000fe40007810000 */
[----:B------:R-:W-:Y:S02]  /*c3a0*/  FSEL R82, R82, -INF , P3 ;  /* 0xff80000052527808 */ /* 0x000fe40001800000 */
[----:B------:R-:W-:Y:S02]  /*c3b0*/  FMNMX.FTZ R3, R79, R36, !PT ;  /* 0x000000244f037209 */ /* 0x000fe40007810000 */
[----:B------:R-:W-:-:S02]  /*c3c0*/  FSEL R83, R83, -INF , P4 ;  /* 0xff80000053537808 */ /* 0x000fc40002000000 */
[----:B------:R-:W-:Y:S02]  /*c3d0*/  FMNMX.FTZ R36, R82, R3, !PT ;  /* 0x0000000352247209 */ /* 0x000fe40007810000 */
[----:B------:R-:W-:Y:S02]  /*c3e0*/  FSEL R86, R86, -INF , P5 ;  /* 0xff80000056567808 */ /* 0x000fe40002800000 */
[----:B------:R-:W-:Y:S02]  /*c3f0*/  FMNMX.FTZ R3, R83, R36, !PT ;  /* 0x0000002453037209 */ /* 0x000fe40007810000 */
[----:B------:R-:W-:Y:S02]  /*c400*/  FSEL R87, R87, -INF , P6 ;  /* 0xff80000057577808 */ /* 0x000fe40003000000 */
[----:B------:R-:W-:Y:S01]  /*c410*/  FMNMX.FTZ R36, R86, R3, !PT ;  /* 0x0000000356247209 */ /* 0x000fe20007810000 */
[----:B------:R-:W-:-:S03]  /*c420*/  FFMA.FTZ R7, R28, UR41, -R5 ;  /* 0x000000291c077c23 */ /* 0x000fc60008010805 */
[----:B------:R-:W-:Y:S01]  /*c430*/  FMNMX.FTZ R3, R87, R36, !PT ;  /* 0x0000002457037209 */ /* 0x000fe20007810000 */
[----:B------:R-:W-:-:S04]  /*c440*/  FFMA.FTZ R28, R44, UR41, -R5 ;  /* 0x000000292c1c7c23 */ /* 0x000fc80008010805 */
[----:B------:R-:W0:Y:S01]  /*c450*/  SHFL.BFLY PT, R44, R3, 0x2, 0x1f ;  /* 0x0c401f00032c7f89 */ /* 0x000e2200000e0000 */
[--C-:B------:R-:W-:Y:S01]  /*c460*/  FFMA.FTZ R21, R29, UR41, -R5.reuse ;  /* 0x000000291d157c23 */ /* 0x100fe20008010805 */
[----:B------:R-:W-:-:S04]  /*c470*/  FFMA.FTZ R52, R52, UR41, -R5 ;  /* 0x0000002934347c23 */ /* 0x000fc80008010805 */
[----:B------:R1:W-:Y:S02]  /*c480*/  MUFU.EX2 R14, R52 ;  /* 0x00000034000e7308 */ /* 0x0003e40000000800 */
[----:B-1----:R-:W-:Y:S01]  /*c490*/  FFMA.FTZ R52, R60, UR41, -R5 ;  /* 0x000000293c347c23 */ /* 0x002fe20008010805 */
[----:B0-----:R-:W-:-:S05]  /*c4a0*/  FMNMX.FTZ R29, R3, R44, !PT ;  /* 0x0000002c031d7209 */ /* 0x001fca0007810000 */
[----:B------:R-:W0:Y:S01]  /*c4b0*/  SHFL.BFLY PT, R60, R29, 0x1, 0x1f ;  /* 0x0c201f001d3c7f89 */ /* 0x000e2200000e0000 */
[--C-:B------:R-:W-:Y:S01]  /*c4c0*/  FFMA.FTZ R33, R33, UR41, -R5.reuse ;  /* 0x0000002921217c23 */ /* 0x100fe20008010805 */
[----:B------:R-:W-:-:S03]  /*c4d0*/  FFMA.FTZ R6, R25, UR41, -R5 ;  /* 0x0000002919067c23 */ /* 0x000fc60008010805 */
[----:B------:R1:W-:Y:S01]  /*c4e0*/  MUFU.EX2 R10, R33 ;  /* 0x00000021000a7308 */ /* 0x0003e20000000800 */
[--C-:B------:R-:W-:Y:S01]  /*c4f0*/  FFMA.FTZ R48, R48, UR41, -R5.reuse ;  /* 0x0000002930307c23 */ /* 0x100fe20008010805 */
[--C-:B------:R-:W-:Y:S01]  /*c500*/  FFMA.FTZ R53, R53, UR41, -R5.reuse ;  /* 0x0000002935357c23 */ /* 0x100fe20008010805 */
[--C-:B-1----:R-:W-:Y:S01]  /*c510*/  FFMA.FTZ R33, R56, UR41, -R5.reuse ;  /* 0x0000002938217c23 */ /* 0x102fe20008010805 */
[----:B------:R-:W-:Y:S01]  /*c520*/  FFMA.FTZ R56, R61, UR41, -R5 ;  /* 0x000000293d387c23 */ /* 0x000fe20008010805 */
[----:B0-----:R-:W-:-:S04]  /*c530*/  FMNMX.FTZ R3, R29, R60, !PT ;  /* 0x0000003c1d037209 */ /* 0x001fc80007810000 */
[C---:B------:R-:W-:Y:S01]  /*c540*/  FSETP.NEU.FTZ.AND P1, PT, R3.reuse, -INF , PT ;  /* 0xff8000000300780b */ /* 0x040fe20003f3d000 */
[----:B------:R-:W-:Y:S01]  /*c550*/  FMUL.FTZ R61, R3, UR41 ;  /* 0x00000029033d7c20 */ /* 0x000fe20008410000 */
[----:B------:R-:W-:Y:S01]  /*c560*/  MUFU.EX2 R4, R4 ;  /* 0x0000000400047308 */ /* 0x000fe20000000800 */
[----:B------:R-:W-:-:S03]  /*c570*/  FFMA.FTZ R9, R32, UR41, -R5 ;  /* 0x0000002920097c23 */ /* 0x000fc60008010805 */
[----:B------:R-:W-:Y:S01]  /*c580*/  FSEL R61, R61, RZ, P1 ;  /* 0x000000ff3d3d7208 */ /* 0x000fe20000800000 */
[----:B------:R-:W-:-:S03]  /*c590*/  FFMA.FTZ R15, R37, UR41, -R5 ;  /* 0x00000029250f7c23 */ /* 0x000fc60008010805 */
[----:B------:R-:W0:Y:S01]  /*c5a0*/  MUFU.EX2 R6, R6 ;  /* 0x0000000600067308 */ /* 0x000e220000000800 */
[--C-:B------:R-:W-:Y:S01]  /*c5b0*/  FFMA.FTZ R20, R40, UR41, -R5.reuse ;  /* 0x0000002928147c23 */ /* 0x100fe20008010805 */
[--C-:B------:R-:W-:Y:S01]  /*c5c0*/  FFMA.FTZ R25, R41, UR41, -R5.reuse ;  /* 0x0000002929197c23 */ /* 0x100fe20008010805 */
[--C-:B------:R-:W-:Y:S01]  /*c5d0*/  FFMA.FTZ R32, R45, UR41, -R5.reuse ;  /* 0x000000292d207c23 */ /* 0x100fe20008010805 */
[--C-:B------:R-:W-:Y:S01]  /*c5e0*/  FFMA.FTZ R13, R49, UR41, -R5.reuse ;  /* 0x00000029310d7c23 */ /* 0x100fe20008010805 */
[--C-:B------:R-:W-:Y:S01]  /*c5f0*/  FFMA.FTZ R36, R64, UR41, -R5.reuse ;  /* 0x0000002940247c23 */ /* 0x100fe20008010805 */
[--C-:B------:R-:W-:Y:S02]  /*c600*/  FFMA.FTZ R40, R65, UR41, -R5.reuse ;  /* 0x0000002941287c23 */ /* 0x100fe40008010805 */
[----:B------:R1:W-:Y:S01]  /*c610*/  MUFU.EX2 R12, R48 ;  /* 0x00000030000c7308 */ /* 0x0003e20000000800 */
[--C-:B------:R-:W-:Y:S01]  /*c620*/  FFMA.FTZ R37, R68, UR41, -R5.reuse ;  /* 0x0000002944257c23 */ /* 0x100fe20008010805 */
[--C-:B------:R-:W-:Y:S01]  /*c630*/  FFMA.FTZ R41, R69, UR41, -R5.reuse ;  /* 0x0000002945297c23 */ /* 0x100fe20008010805 */
[--C-:B------:R-:W-:Y:S01]  /*c640*/  FFMA.FTZ R44, R72, UR41, -R5.reuse ;  /* 0x00000029482c7c23 */ /* 0x100fe20008010805 */
[--C-:B------:R-:W-:Y:S01]  /*c650*/  FFMA.FTZ R45, R73, UR41, -R5.reuse ;  /* 0x00000029492d7c23 */ /* 0x100fe20008010805 */
[--C-:B------:R-:W-:Y:S01]  /*c660*/  FFMA.FTZ R49, R76, UR41, -R5.reuse ;  /* 0x000000294c317c23 */ /* 0x100fe20008010805 */
[--C-:B------:R-:W-:Y:S01]  /*c670*/  FFMA.FTZ R81, R81, UR41, -R5.reuse ;  /* 0x0000002951517c23 */ /* 0x100fe20008010805 */
[--C-:B------:R-:W-:Y:S01]  /*c680*/  FFMA.FTZ R29, R84, UR41, -R5.reuse ;  /* 0x00000029541d7c23 */ /* 0x100fe20008010805 */
[----:B------:R2:W-:Y:S01]  /*c690*/  MUFU.EX2 R24, R53 ;  /* 0x0000003500187308 */ /* 0x0005e20000000800 */
[--C-:B-1----:R-:W-:Y:S01]  /*c6a0*/  FFMA.FTZ R48, R57, UR41, -R5.reuse ;  /* 0x0000002939307c23 */ /* 0x102fe20008010805 */
[--C-:B------:R-:W-:Y:S01]  /*c6b0*/  FFMA.FTZ R57, R80, UR41, -R5.reuse ;  /* 0x0000002950397c23 */ /* 0x100fe20008010805 */
[----:B------:R-:W-:Y:S01]  /*c6c0*/  FFMA.FTZ R142, R85, UR41, -R5 ;  /* 0x00000029558e7c23 */ /* 0x000fe20008010805 */
[----:B------:R-:W-:-:S04]  /*c6d0*/  FFMA.FTZ R64, R27, UR41, -R61 ;  /* 0x000000291b407c23 */ /* 0x000fc8000801083d */
[----:B------:R-:W1:Y:S01]  /*c6e0*/  MUFU.EX2 R7, R7 ;  /* 0x0000000700077308 */ /* 0x000e620000000800 */
[----:B--2---:R-:W-:Y:S01]  /*c6f0*/  FFMA.FTZ R53, R77, UR41, -R5 ;  /* 0x000000294d357c23 */ /* 0x004fe20008010805 */
[--C-:B------:R-:W-:Y:S01]  /*c700*/  FFMA.FTZ R5, R26, UR41, -R61.reuse ;  /* 0x000000291a057c23 */ /* 0x100fe2000801083d */
[----:B------:R-:W-:-:S05]  /*c710*/  FFMA.FTZ R65, R30, UR41, -R61 ;  /* 0x000000291e417c23 */ /* 0x000fca000801083d */
[----:B------:R-:W2:Y:S01]  /*c720*/  MUFU.EX2 R21, R21 ;  /* 0x0000001500157308 */ /* 0x000ea20000000800 */
[--C-:B------:R-:W-:Y:S01]  /*c730*/  FFMA.FTZ R72, R31, UR41, -R61.reuse ;  /* 0x000000291f487c23 */ /* 0x100fe2000801083d */
[----:B------:R-:W-:-:S06]  /*c740*/  FFMA.FTZ R31, R54, UR41, -R61 ;  /* 0x00000029361f7c23 */ /* 0x000fcc000801083d */
[----:B------:R-:W-:Y:S01]  /*c750*/  MUFU.EX2 R5, R5 ;  /* 0x0000000500057308 */ /* 0x000fe20000000800 */
[----:B------:R-:W-:Y:S01]  /*c760*/  FFMA.FTZ R30, R51, UR41, -R61 ;  /* 0x00000029331e7c23 */ /* 0x000fe2000801083d */
[----:B0-----:R-:W-:-:S06]  /*c770*/  FADD.FTZ R54, R4, R6 ;  /* 0x0000000604367221 */ /* 0x001fcc0000010000 */
[----:B------:R-:W0:Y:S01]  /*c780*/  MUFU.EX2 R64, R64 ;  /* 0x0000004000407308 */ /* 0x000e220000000800 */
[----:B------:R-:W-:-:S07]  /*c790*/  IMAD.U32 R51, RZ, RZ, UR39 ;  /* 0x00000027ff337e24 */ /* 0x000fce000f8e00ff */
[----:B------:R-:W3:Y:S01]  /*c7a0*/  MUFU.EX2 R9, R9 ;  /* 0x0000000900097308 */ /* 0x000ee20000000800 */
[----:B-1----:R-:W-:-:S07]  /*c7b0*/  FADD.FTZ R54, R7, R54 ;  /* 0x0000003607367221 */ /* 0x002fce0000010000 */
[----:B------:R-:W1:Y:S01]  /*c7c0*/  MUFU.EX2 R65, R65 ;  /* 0x0000004100417308 */ /* 0x000e620000000800 */
[----:B------:R-:W-:Y:S01]  /*c7d0*/  PRMT R8, R51, 0x654, R8 ;  /* 0x0000065433087816 */ /* 0x000fe20000000008 */
[----:B--2---:R-:W-:-:S06]  /*c7e0*/  FADD.FTZ R54, R21, R54 ;  /* 0x0000003615367221 */ /* 0x004fcc0000010000 */
[----:B------:R-:W2:Y:S01]  /*c7f0*/  MUFU.EX2 R11, R11 ;  /* 0x0000000b000b7308 */ /* 0x000ea20000000800 */
[--C-:B------:R-:W-:Y:S01]  /*c800*/  FFMA.FTZ R69, R47, UR41, -R61.reuse ;  /* 0x000000292f457c23 */ /* 0x100fe2000801083d */
[----:B------:R0:W-:Y:S06]  /*c810*/  SYNCS.ARRIVE.TRANS64.RED.A1T0 RZ, [R8+URZ], RZ ;  /* 0x000000ff08ff79a7 */ /* 0x0001ec000810043f */
[----:B------:R-:W4:Y:S01]  /*c820*/  MUFU.EX2 R72, R72 ;  /* 0x0000004800487308 */ /* 0x000f220000000800 */
[----:B------:R-:W-:Y:S01]  /*c830*/  FFMA.FTZ R47, R59, UR41, -R61 ;  /* 0x000000293b2f7c23 */ /* 0x000fe2000801083d */
[----:B0-----:R-:W-:Y:S01]  /*c840*/  FADD.FTZ R8, R5, R64 ;  /* 0x0000004005087221 */ /* 0x001fe20000010000 */
[----:B---3--:R-:W-:-:S05]  /*c850*/  FADD.FTZ R59, R9, R54 ;  /* 0x00000036093b7221 */ /* 0x008fca0000010000 */
[----:B------:R-:W0:Y:S01]  /*c860*/  MUFU.EX2 R15, R15 ;  /* 0x0000000f000f7308 */ /* 0x000e220000000800 */
[----:B------:R-:W-:Y:S02]  /*c870*/  F2FP.BF16.F32.PACK_AB R4, R6, R4 ;  /* 0x000000040604723e */ /* 0x000fe400000010ff */
[----:B------:R-:W-:Y:S01]  /*c880*/  F2FP.BF16.F32.PACK_AB R6, R21, R7 ;  /* 0x000000071506723e */ /* 0x000fe200000010ff */
[----:B-1----:R-:W-:-:S04]  /*c890*/  FADD.FTZ R7, R65, R8 ;  /* 0x0000000841077221 */ /* 0x002fc80000010000 */
[----:B------:R-:W1:Y:S01]  /*c8a0*/  MUFU.EX2 R20, R20 ;  /* 0x0000001400147308 */ /* 0x000e620000000800 */
[----:B------:R-:W-:Y:S01]  /*c8b0*/  FFMA.FTZ R26, R34, UR41, -R61 ;  /* 0x00000029221a7c23 */ /* 0x000fe2000801083d */
[----:B------:R-:W-:Y:S01]  /*c8c0*/  FADD.FTZ R8, R10, R59 ;  /* 0x0000003b0a087221 */ /* 0x000fe20000010000 */
[--C-:B------:R-:W-:Y:S01]  /*c8d0*/  FFMA.FTZ R34, R35, UR41, -R61.reuse ;  /* 0x0000002923227c23 */ /* 0x100fe2000801083d */
[--C-:B------:R-:W-:Y:S01]  /*c8e0*/  FFMA.FTZ R35, R38, UR41, -R61.reuse ;  /* 0x0000002926237c23 */ /* 0x100fe2000801083d */
[----:B------:R-:W-:-:S03]  /*c8f0*/  FFMA.FTZ R27, R50, UR41, -R61 ;  /* 0x00000029321b7c23 */ /* 0x000fc6000801083d */
[----:B------:R-:W3:Y:S01]  /*c900*/  MUFU.EX2 R25, R25 ;  /* 0x0000001900197308 */ /* 0x000ee20000000800 */
[--C-:B------:R-:W-:Y:S01]  /*c910*/  FFMA.FTZ R38, R39, UR41, -R61.reuse ;  /* 0x0000002927267c23 */ /* 0x100fe2000801083d */
[--C-:B------:R-:W-:Y:S01]  /*c920*/  FFMA.FTZ R50, R62, UR41, -R61.reuse ;  /* 0x000000293e327c23 */ /* 0x100fe2000801083d */
[--C-:B------:R-:W-:Y:S01]  /*c930*/  FFMA.FTZ R39, R42, UR41, -R61.reuse ;  /* 0x000000292a277c23 */ /* 0x100fe2000801083d */
[----:B--2---:R-:W-:Y:S01]  /*c940*/  FADD.FTZ R62, R11, R8 ;  /* 0x000000080b3e7221 */ /* 0x004fe20000010000 */
[----:B------:R-:W-:-:S03]  /*c950*/  FFMA.FTZ R42, R55, UR41, -R61 ;  /* 0x00000029372a7c23 */ /* 0x000fc6000801083d */
[----:B------:R-:W2:Y:S01]  /*c960*/  MUFU.EX2 R28, R28 ;  /* 0x0000001c001c7308 */ /* 0x000ea20000000800 */
[C---:B----4-:R-:W-:Y:S01]  /*c970*/  FADD.FTZ R55, R72.reuse, R7 ;  /* 0x0000000748377221 */ /* 0x050fe20000010000 */
[----:B------:R-:W-:Y:S01]  /*c980*/  F2FP.BF16.F32.PACK_AB R7, R72, R65 ;  /* 0x000000414807723e */ /* 0x000fe200000010ff */
[----:B0-----:R-:W-:-:S05]  /*c990*/  FADD.FTZ R65, R15, R62 ;  /* 0x0000003e0f417221 */ /* 0x001fca0000010000 */
[----:B------:R-:W0:Y:S01]  /*c9a0*/  MUFU.EX2 R32, R32 ;  /* 0x0000002000207308 */ /* 0x000e220000000800 */
[----:B-1----:R-:W-:Y:S01]  /*c9b0*/  FADD.FTZ R62, R20, R65 ;  /* 0x00000041143e7221 */ /* 0x002fe20000010000 */
[----:B------:R-:W-:-:S03]  /*c9c0*/  F2FP.BF16.F32.PACK_AB R5, R64, R5 ;  /* 0x000000054005723e */ /* 0x000fc600000010ff */
[----:B---3--:R-:W-:Y:S02]  /*c9d0*/  FADD.FTZ R65, R25, R62 ;  /* 0x0000003e19417221 */ /* 0x008fe40000010000 */
[----:B------:R1:W-:Y:S02]  /*c9e0*/  STSM.16.M88.4 [R90+0x21800], R4 ;  /* 0x021800045a007844 */ /* 0x0003e40000000200 */
[----:B--2---:R-:W-:Y:S01]  /*c9f0*/  FADD.FTZ R65, R28, R65 ;  /* 0x000000411c417221 */ /* 0x004fe20000010000 */
[----:B-1----:R-:W-:Y:S02]  /*ca00*/  F2FP.BF16.F32.PACK_AB R4, R10, R9 ;  /* 0x000000090a04723e */ /* 0x002fe400000010ff */
[----:B0-----:R-:W-:Y:S02]  /*ca10*/  F2FP.BF16.F32.PACK_AB R10, R32, R28 ;  /* 0x0000001c200a723e */ /* 0x001fe400000010ff */
[----:B------:R-:W2:Y:S01]  /*ca20*/  LDL R28, [R1+0x50] ;  /* 0x00005000011c7983 */ /* 0x000ea20000100800 */
[----:B------:R-:W0:Y:S08]  /*ca30*/  MUFU.EX2 R26, R26 ;  /* 0x0000001a001a7308 */ /* 0x000e300000000800 */
[----:B------:R-:W1:Y:S01]  /*ca40*/  MUFU.EX2 R34, R34 ;  /* 0x0000002200227308 */ /* 0x000e620000000800 */
[----:B------:R-:W-:-:S07]  /*ca50*/  FFMA.FTZ R68, R43, UR41, -R61 ;  /* 0x000000292b447c23 */ /* 0x000fce000801083d */
[----:B------:R-:W3:Y:S01]  /*ca60*/  MUFU.EX2 R35, R35 ;  /* 0x0000002300237308 */ /* 0x000ee20000000800 */
[----:B0-----:R-:W-:Y:S01]  /*ca70*/  FADD.FTZ R59, R26, R55 ;  /* 0x000000371a3b7221 */ /* 0x001fe20000010000 */
[----:B------:R-:W-:-:S06]  /*ca80*/  FFMA.FTZ R46, R46, UR41, -R61 ;  /* 0x000000292e2e7c23 */ /* 0x000fcc000801083d */
[----:B------:R-:W0:Y:S01]  /*ca90*/  MUFU.EX2 R38, R38 ;  /* 0x0000002600267308 */ /* 0x000e220000000800 */
[----:B-1----:R-:W-:-:S07]  /*caa0*/  FADD.FTZ R8, R34, R59 ;  /* 0x0000003b22087221 */ /* 0x002fce0000010000 */
[----:B------:R-:W1:Y:S01]  /*cab0*/  MUFU.EX2 R39, R39 ;  /* 0x0000002700277308 */ /* 0x000e620000000800 */
[----:B------:R-:W-:Y:S01]  /*cac0*/  FFMA.FTZ R51, R63, UR41, -R61 ;  /* 0x000000293f337c23 */ /* 0x000fe2000801083d */
[----:B---3--:R-:W-:-:S06]  /*cad0*/  FADD.FTZ R63, R35, R8 ;  /* 0x00000008233f7221 */ /* 0x008fcc0000010000 */
[----:B------:R-:W3:Y:S01]  /*cae0*/  MUFU.EX2 R68, R68 ;  /* 0x0000004400447308 */ /* 0x000ee20000000800 */
[----:B0-----:R-:W-:-:S07]  /*caf0*/  FADD.FTZ R8, R38, R63 ;  /* 0x0000003f26087221 */ /* 0x001fce0000010000 */
[----:B------:R-:W0:Y:S01]  /*cb00*/  MUFU.EX2 R46, R46 ;  /* 0x0000002e002e7308 */ /* 0x000e220000000800 */
[----:B-1----:R-:W-:-:S07]  /*cb10*/  FADD.FTZ R63, R39, R8 ;  /* 0x00000008273f7221 */ /* 0x002fce0000010000 */
[----:B------:R-:W1:Y:S01]  /*cb20*/  MUFU.EX2 R69, R69 ;  /* 0x0000004500457308 */ /* 0x000e620000000800 */
[----:B---3--:R-:W-:-:S07]  /*cb30*/  FADD.FTZ R63, R68, R63 ;  /* 0x0000003f443f7221 */ /* 0x008fce0000010000 */
[----:B------:R-:W3:Y:S01]  /*cb40*/  MUFU.EX2 R27, R27 ;  /* 0x0000001b001b7308 */ /* 0x000ee20000000800 */
[----:B0-----:R-:W-:-:S07]  /*cb50*/  FADD.FTZ R8, R46, R63 ;  /* 0x0000003f2e087221 */ /* 0x001fce0000010000 */
[----:B------:R-:W0:Y:S01]  /*cb60*/  MUFU.EX2 R13, R13 ;  /* 0x0000000d000d7308 */ /* 0x000e220000000800 */
[----:B------:R-:W-:-:S07]  /*cb70*/  FFMA.FTZ R43, R58, UR41, -R61 ;  /* 0x000000293a2b7c23 */ /* 0x000fce000801083d */
[----:B------:R-:W4:Y:S01]  /*cb80*/  MUFU.EX2 R30, R30 ;  /* 0x0000001e001e7308 */ /* 0x000f220000000800 */
[----:B------:R-:W-:Y:S01]  /*cb90*/  FADD.FTZ R65, R32, R65 ;  /* 0x0000004120417221 */ /* 0x000fe20000010000 */
[----:B-1----:R-:W-:-:S06]  /*cba0*/  FADD.FTZ R8, R69, R8 ;  /* 0x0000000845087221 */ /* 0x002fcc0000010000 */
[----:B------:R-:W1:Y:S01]  /*cbb0*/  MUFU.EX2 R31, R31 ;  /* 0x0000001f001f7308 */ /* 0x000e620000000800 */
[----:B------:R-:W-:Y:S01]  /*cbc0*/  FADD.FTZ R62, R12, R65 ;  /* 0x000000410c3e7221 */ /* 0x000fe20000010000 */
[----:B---3--:R-:W-:-:S06]  /*cbd0*/  FADD.FTZ R9, R27, R8 ;  /* 0x000000081b097221 */ /* 0x008fcc0000010000 */
[----:B------:R-:W3:Y:S01]  /*cbe0*/  MUFU.EX2 R42, R42 ;  /* 0x0000002a002a7308 */ /* 0x000ee20000000800 */
[----:B0-----:R-:W-:Y:S01]  /*cbf0*/  FADD.FTZ R63, R13, R62 ;  /* 0x0000003e0d3f7221 */ /* 0x001fe20000010000 */
[----:B----4-:R-:W-:-:S06]  /*cc00*/  FADD.FTZ R62, R30, R9 ;  /* 0x000000091e3e7221 */ /* 0x010fcc0000010000 */
[----:B------:R-:W0:Y:S08]  /*cc10*/  MUFU.EX2 R33, R33 ;  /* 0x0000002100217308 */ /* 0x000e300000000800 */
[----:B------:R-:W4:Y:S01]  /*cc20*/  MUFU.EX2 R43, R43 ;  /* 0x0000002b002b7308 */ /* 0x000f220000000800 */
[----:B------:R-:W-:Y:S01]  /*cc30*/  FADD.FTZ R63, R14, R63 ;  /* 0x0000003f0e3f7221 */ /* 0x000fe20000010000 */
[----:B-1----:R-:W-:-:S06]  /*cc40*/  FADD.FTZ R9, R31, R62 ;  /* 0x0000003e1f097221 */ /* 0x002fcc0000010000 */
[----:B------:R-:W1:Y:S01]  /*cc50*/  MUFU.EX2 R48, R48 ;  /* 0x0000003000307308 */ /* 0x000e620000000800 */
[----:B------:R-:W-:-:S07]  /*cc60*/  FFMA.FTZ R21, R66, UR41, -R61 ;  /* 0x0000002942157c23 */ /* 0x000fce000801083d */
[----:B------:R-:W1:Y:S01]  /*cc70*/  MUFU.EX2 R47, R47 ;  /* 0x0000002f002f7308 */ /* 0x000e620000000800 */
[----:B------:R-:W-:Y:S01]  /*cc80*/  FADD.FTZ R64, R24, R63 ;  /* 0x0000003f18407221 */ /* 0x000fe20000010000 */
[----:B------:R-:W-:-:S06]  /*cc90*/  F2FP.BF16.F32.PACK_AB R5, R34, R26 ;  /* 0x0000001a2205723e */ /* 0x000fcc00000010ff */
[----:B------:R-:W1:Y:S01]  /*cca0*/  MUFU.EX2 R52, R52 ;  /* 0x0000003400347308 */ /* 0x000e620000000800 */
[----:B---3--:R-:W-:Y:S01]  /*ccb0*/  FADD.FTZ R26, R42, R9 ;  /* 0x000000092a1a7221 */ /* 0x008fe20000010000 */
[----:B------:R-:W-:-:S06]  /*ccc0*/  FFMA.FTZ R54, R67, UR41, -R61 ;  /* 0x0000002943367c23 */ /* 0x000fcc000801083d */
[----:B------:R-:W3:Y:S01]  /*ccd0*/  MUFU.EX2 R50, R50 ;  /* 0x0000003200327308 */ /* 0x000ee20000000800 */
[----:B------:R-:W-:Y:S01]  /*cce0*/  F2FP.BF16.F32.PACK_AB R6, R15, R11 ;  /* 0x0000000b0f06723e */ /* 0x000fe200000010ff */
[----:B0-----:R-:W-:-:S06]  /*ccf0*/  FADD.FTZ R11, R33, R64 ;  /* 0x00000040210b7221 */ /* 0x001fcc0000010000 */
[----:B------:R-:W0:Y:S01]  /*cd00*/  MUFU.EX2 R56, R56 ;  /* 0x0000003800387308 */ /* 0x000e220000000800 */
[----:B----4-:R-:W-:Y:S01]  /*cd10*/  FADD.FTZ R26, R43, R26 ;  /* 0x0000001a2b1a7221 */ /* 0x010fe20000010000 */
[----:B------:R-:W-:-:S06]  /*cd20*/  FFMA.FTZ R55, R70, UR41, -R61 ;  /* 0x0000002946377c23 */ /* 0x000fcc000801083d */
[----:B------:R-:W4:Y:S01]  /*cd30*/  MUFU.EX2 R51, R51 ;  /* 0x0000003300337308 */ /* 0x000f220000000800 */
[----:B-1----:R-:W-:Y:S01]  /*cd40*/  FADD.FTZ R11, R48, R11 ;  /* 0x0000000b300b7221 */ /* 0x002fe20000010000 */
[----:B------:R-:W-:-:S06]  /*cd50*/  FADD.FTZ R15, R47, R26 ;  /* 0x0000001a2f0f7221 */ /* 0x000fcc0000010000 */
[----:B------:R-:W1:Y:S01]  /*cd60*/  MUFU.EX2 R36, R36 ;  /* 0x0000002400247308 */ /* 0x000e620000000800 */
[----:B------:R-:W-:-:S07]  /*cd70*/  FFMA.FTZ R58, R71, UR41, -R61 ;  /* 0x00000029473a7c23 */ /* 0x000fce000801083d */
[----:B------:R-:W1:Y:S01]  /*cd80*/  MUFU.EX2 R21, R21 ;  /* 0x0000001500157308 */ /* 0x000e620000000800 */
[----:B------:R-:W-:Y:S01]  /*cd90*/  F2FP.BF16.F32.PACK_AB R8, R25, R20 ;  /* 0x000000141908723e */ /* 0x000fe200000010ff */
[----:B------:R-:W-:-:S06]  /*cda0*/  FADD.FTZ R25, R52, R11 ;  /* 0x0000000b34197221 */ /* 0x000fcc0000010000 */
[----:B------:R-:W1:Y:S01]  /*cdb0*/  MUFU.EX2 R40, R40 ;  /* 0x0000002800287308 */ /* 0x000e620000000800 */
[----:B---3--:R-:W-:Y:S01]  /*cdc0*/  FADD.FTZ R26, R50, R15 ;  /* 0x0000000f321a7221 */ /* 0x008fe20000010000 */
[----:B------:R-:W-:-:S06]  /*cdd0*/  FFMA.FTZ R59, R74, UR41, -R61 ;  /* 0x000000294a3b7c23 */ /* 0x000fcc000801083d */
[----:B------:R-:W3:Y:S01]  /*cde0*/  MUFU.EX2 R54, R54 ;  /* 0x0000003600367308 */ /* 0x000ee20000000800 */
[----:B------:R-:W-:Y:S01]  /*cdf0*/  F2FP.BF16.F32.PACK_AB R7, R38, R35 ;  /* 0x000000232607723e */ /* 0x000fe200000010ff */
[----:B0-----:R-:W-:-:S06]  /*ce00*/  FADD.FTZ R25, R56, R25 ;  /* 0x0000001938197221 */ /* 0x001fcc0000010000 */
[----:B------:R-:W0:Y:S01]  /*ce10*/  MUFU.EX2 R37, R37 ;  /* 0x0000002500257308 */ /* 0x000e220000000800 */
[----:B----4-:R-:W-:-:S07]  /*ce20*/  FADD.FTZ R26, R51, R26 ;  /* 0x0000001a331a7221 */ /* 0x010fce0000010000 */
[----:B------:R-:W4:Y:S01]  /*ce30*/  MUFU.EX2 R55, R55 ;  /* 0x0000003700377308 */ /* 0x000f220000000800 */
[----:B------:R-:W-:Y:S01]  /*ce40*/  F2FP.BF16.F32.PACK_AB R9, R68, R39 ;  /* 0x000000274409723e */ /* 0x000fe200000010ff */
[----:B------:R-:W-:Y:S01]  /*ce50*/  FFMA.FTZ R75, R75, UR41, -R61 ;  /* 0x000000294b4b7c23 */ /* 0x000fe2000801083d */
[----:B------:R-:W-:-:S05]  /*ce60*/  F2FP.BF16.F32.PACK_AB R11, R69, R46 ;  /* 0x0000002e450b723e */ /* 0x000fca00000010ff */
[----:B------:R-:W4:Y:S01]  /*ce70*/  MUFU.EX2 R41, R41 ;  /* 0x0000002900297308 */ /* 0x000f220000000800 */
[----:B------:R3:W-:Y:S01]  /*ce80*/  STSM.16.M88.4 [R91], R4 ;  /* 0x000000045b007844 */ /* 0x0007e20000000200 */
[----:B-1----:R-:W-:-:S06]  /*ce90*/  FADD.FTZ R25, R36, R25 ;  /* 0x0000001924197221 */ /* 0x002fcc0000010000 */
[----:B------:R-:W1:Y:S01]  /*cea0*/  MUFU.EX2 R58, R58 ;  /* 0x0000003a003a7308 */ /* 0x000e620000000800 */
[----:B------:R-:W-:Y:S01]  /*ceb0*/  FFMA.FTZ R78, R78, UR41, -R61 ;  /* 0x000000294e4e7c23 */ /* 0x000fe2000801083d */
[----:B------:R-:W-:Y:S01]  /*cec0*/  F2FP.BF16.F32.PACK_AB R14, R24, R14 ;  /* 0x0000000e180e723e */ /* 0x000fe200000010ff */
[----:B------:R0:W-:Y:S05]  /*ced0*/  STSM.16.M88.4 [R89], R8 ;  /* 0x0000000859007844 */ /* 0x0001ea0000000200 */
[----:B------:R-:W1:Y:S01]  /*cee0*/  MUFU.EX2 R44, R44 ;  /* 0x0000002c002c7308 */ /* 0x000e620000000800 */
[----:B---3--:R-:W-:Y:S01]  /*cef0*/  FADD.FTZ R5, R21, R26 ;  /* 0x0000001a15057221 */ /* 0x008fe20000010000 */
[----:B------:R-:W-:-:S06]  /*cf00*/  FADD.FTZ R24, R40, R25 ;  /* 0x0000001928187221 */ /* 0x000fcc0000010000 */
[----:B------:R-:W3:Y:S01]  /*cf10*/  MUFU.EX2 R59, R59 ;  /* 0x0000003b003b7308 */ /* 0x000ee20000000800 */
[----:B------:R-:W-:Y:S01]  /*cf20*/  FFMA.FTZ R79, R79, UR41, -R61 ;  /* 0x000000294f4f7c23 */ /* 0x000fe2000801083d */
[----:B0-----:R-:W-:-:S06]  /*cf30*/  FADD.FTZ R8, R54, R5 ;  /* 0x0000000536087221 */ /* 0x001fcc0000010000 */
[----:B------:R-:W0:Y:S01]  /*cf40*/  MUFU.EX2 R45, R45 ;  /* 0x0000002d002d7308 */ /* 0x000e220000000800 */
[----:B------:R-:W-:Y:S01]  /*cf50*/  FADD.FTZ R24, R37, R24 ;  /* 0x0000001825187221 */ /* 0x000fe20000010000 */
[----:B----4-:R-:W-:-:S06]  /*cf60*/  FADD.FTZ R9, R55, R8 ;  /* 0x0000000837097221 */ /* 0x010fcc0000010000 */
[----:B------:R-:W4:Y:S01]  /*cf70*/  MUFU.EX2 R20, R75 ;  /* 0x0000004b00147308 */ /* 0x000f220000000800 */
[----:B------:R-:W-:Y:S01]  /*cf80*/  FFMA.FTZ R82, R82, UR41, -R61 ;  /* 0x0000002952527c23 */ /* 0x000fe2000801083d */
[----:B------:R-:W-:-:S06]  /*cf90*/  FADD.FTZ R5, R41, R24 ;  /* 0x0000001829057221 */ /* 0x000fcc0000010000 */
[----:B------:R-:W4:Y:S01]  /*cfa0*/  MUFU.EX2 R49, R49 ;  /* 0x0000003100317308 */ /* 0x000f220000000800 */
[----:B-1----:R-:W-:Y:S01]  /*cfb0*/  FADD.FTZ R8, R58, R9 ;  /* 0x000000093a087221 */ /* 0x002fe20000010000 */
[----:B------:R-:W-:-:S06]  /*cfc0*/  FFMA.FTZ R83, R83, UR41, -R61 ;  /* 0x0000002953537c23 */ /* 0x000fcc000801083d */
[----:B------:R-:W1:Y:S01]  /*cfd0*/  MUFU.EX2 R78, R78 ;  /* 0x0000004e004e7308 */ /* 0x000e620000000800 */
[--C-:B------:R-:W-:Y:S01]  /*cfe0*/  FFMA.FTZ R86, R86, UR41, -R61.reuse ;  /* 0x0000002956567c23 */ /* 0x100fe2000801083d */
[----:B------:R-:W-:Y:S01]  /*cff0*/  FFMA.FTZ R61, R87, UR41, -R61 ;  /* 0x00000029573d7c23 */ /* 0x000fe2000801083d */
[----:B------:R-:W-:-:S05]  /*d000*/  FADD.FTZ R10, R44, R5 ;  /* 0x000000052c0a7221 */ /* 0x000fca0000010000 */
[----:B------:R-:W2:Y:S01]  /*d010*/  MUFU.EX2 R53, R53 ;  /* 0x0000003500357308 */ /* 0x000ea20000000800 */
[----:B---3--:R-:W-:-:S07]  /*d020*/  FADD.FTZ R9, R59, R8 ;  /* 0x000000083b097221 */ /* 0x008fce0000010000 */
[----:B------:R-:W3:Y:S01]  /*d030*/  MUFU.EX2 R79, R79 ;  /* 0x0000004f004f7308 */ /* 0x000ee20000000800 */
[----:B0-----:R-:W-:Y:S01]  /*d040*/  FADD.FTZ R10, R45, R10 ;  /* 0x0000000a2d0a7221 */ /* 0x001fe20000010000 */
[----:B----4-:R-:W-:-:S06]  /*d050*/  FADD.FTZ R9, R20, R9 ;  /* 0x0000000914097221 */ /* 0x010fcc0000010000 */
[----:B------:R-:W0:Y:S08]  /*d060*/  MUFU.EX2 R57, R57 ;  /* 0x0000003900397308 */ /* 0x000e300000000800 */
[----:B------:R-:W-:Y:S01]  /*d070*/  MUFU.EX2 R82, R82 ;  /* 0x0000005200527308 */ /* 0x000fe20000000800 */
[----:B------:R-:W-:Y:S01]  /*d080*/  FADD.FTZ R10, R49, R10 ;  /* 0x0000000a310a7221 */ /* 0x000fe20000010000 */
[----:B-1----:R-:W-:-:S06]  /*d090*/  FADD.FTZ R24, R78, R9 ;  /* 0x000000094e187221 */ /* 0x002fcc0000010000 */
[----:B------:R-:W1:Y:S01]  /*d0a0*/  MUFU.EX2 R60, R81 ;  /* 0x00000051003c7308 */ /* 0x000e620000000800 */
[----:B------:R-:W-:-:S07]  /*d0b0*/  F2FP.BF16.F32.PACK_AB R12, R13, R12 ;  /* 0x0000000c0d0c723e */ /* 0x000fce00000010ff */
[----:B------:R-:W4:Y:S01]  /*d0c0*/  MUFU.EX2 R83, R83 ;  /* 0x0000005300537308 */ /* 0x000f220000000800 */
[----:B------:R-:W-:-:S07]  /*d0d0*/  F2FP.BF16.F32.PACK_AB R13, R30, R27 ;  /* 0x0000001b1e0d723e */ /* 0x000fce00000010ff */
[----:B------:R-:W-:Y:S01]  /*d0e0*/  MUFU.EX2 R29, R29 ;  /* 0x0000001d001d7308 */ /* 0x000fe20000000800 */
[----:B------:R-:W-:-:S07]  /*d0f0*/  F2FP.BF16.F32.PACK_AB R15, R42, R31 ;  /* 0x0000001f2a0f723e */ /* 0x000fce00000010ff */
[----:B------:R-:W4:Y:S01]  /*d100*/  MUFU.EX2 R142, R142 ;  /* 0x0000008e008e7308 */ /* 0x000f220000000800 */
[----:B--2---:R-:W-:-:S07]  /*d110*/  FADD.FTZ R10, R53, R10 ;  /* 0x0000000a350a7221 */ /* 0x004fce0000010000 */
[----:B------:R-:W-:Y:S08]  /*d120*/  MUFU.EX2 R86, R86 ;  /* 0x0000005600567308 */ /* 0x000ff00000000800 */
[----:B------:R-:W2:Y:S01]  /*d130*/  MUFU.EX2 R61, R61 ;  /* 0x0000003d003d7308 */ /* 0x000ea20000000800 */
[----:B---3--:R-:W-:Y:S01]  /*d140*/  FADD.FTZ R9, R79, R24 ;  /* 0x000000184f097221 */ /* 0x008fe20000010000 */
[----:B------:R-:W-:-:S02]  /*d150*/  F2FP.BF16.F32.PACK_AB R4, R48, R33 ;  /* 0x000000213004723e */ /* 0x000fc400000010ff */
[----:B------:R-:W-:Y:S02]  /*d160*/  F2FP.BF16.F32.PACK_AB R6, R56, R52 ;  /* 0x000000343806723e */ /* 0x000fe400000010ff */
[----:B------:R-:W-:Y:S02]  /*d170*/  F2FP.BF16.F32.PACK_AB R5, R47, R43 ;  /* 0x0000002b2f05723e */ /* 0x000fe400000010ff */
[----:B------:R-:W-:Y:S01]  /*d180*/  F2FP.BF16.F32.PACK_AB R7, R51, R50 ;  /* 0x000000323307723e */ /* 0x000fe200000010ff */
[----:B------:R3:W-:Y:S01]  /*d190*/  STSM.16.M88.4 [R88], R12 ;  /* 0x0000000c58007844 */ /* 0x0007e20000000200 */
[----:B0-----:R-:W-:Y:S01]  /*d1a0*/  FADD.FTZ R11, R57, R10 ;  /* 0x0000000a390b7221 */ /* 0x001fe20000010000 */
[----:B------:R-:W-:Y:S02]  /*d1b0*/  F2FP.BF16.F32.PACK_AB R8, R45, R44 ;  /* 0x0000002c2d08723e */ /* 0x000fe400000010ff */
[----:B------:R0:W-:Y:S01]  /*d1c0*/  STSM.16.M88.4 [R90+0x27800], R4 ;  /* 0x027800045a007844 */ /* 0x0001e20000000200 */
[----:B-1----:R-:W-:Y:S01]  /*d1d0*/  FADD.FTZ R24, R60, R11 ;  /* 0x0000000b3c187221 */ /* 0x002fe20000010000 */
[----:B------:R-:W-:-:S02]  /*d1e0*/  F2FP.BF16.F32.PACK_AB R10, R53, R49 ;  /* 0x00000031350a723e */ /* 0x000fc400000010ff */
[----:B------:R-:W-:Y:S01]  /*d1f0*/  F2FP.BF16.F32.PACK_AB R11, R79, R78 ;  /* 0x0000004e4f0b723e */ /* 0x000fe200000010ff */
[----:B---3--:R-:W-:Y:S01]  /*d200*/  FADD.FTZ R14, R82, R9 ;  /* 0x00000009520e7221 */ /* 0x008fe20000010000 */
[----:B------:R-:W-:Y:S02]  /*d210*/  F2FP.BF16.F32.PACK_AB R9, R20, R59 ;  /* 0x0000003b1409723e */ /* 0x000fe400000010ff */
[----:B0-----:R-:W-:Y:S02]  /*d220*/  F2FP.BF16.F32.PACK_AB R4, R40, R36 ;  /* 0x000000242804723e */ /* 0x001fe400000010ff */
[----:B------:R-:W-:Y:S02]  /*d230*/  F2FP.BF16.F32.PACK_AB R6, R41, R37 ;  /* 0x000000252906723e */ /* 0x000fe400000010ff */
[----:B------:R-:W-:Y:S01]  /*d240*/  F2FP.BF16.F32.PACK_AB R5, R54, R21 ;  /* 0x000000153605723e */ /* 0x000fe200000010ff */
[----:B----4-:R-:W-:Y:S01]  /*d250*/  FADD.FTZ R21, R83, R14 ;  /* 0x0000000e53157221 */ /* 0x010fe20000010000 */
[----:B------:R-:W-:-:S02]  /*d260*/  F2FP.BF16.F32.PACK_AB R7, R58, R55 ;  /* 0x000000373a07723e */ /* 0x000fc400000010ff */
[----:B------:R-:W-:Y:S02]  /*d270*/  F2FP.BF16.F32.PACK_AB R12, R60, R57 ;  /* 0x000000393c0c723e */ /* 0x000fe400000010ff */
[----:B------:R-:W-:Y:S02]  /*d280*/  F2FP.BF16.F32.PACK_AB R13, R83, R82 ;  /* 0x00000052530d723e */ /* 0x000fe400000010ff */
[----:B------:R-:W-:Y:S02]  /*d290*/  F2FP.BF16.F32.PACK_AB R14, R142, R29 ;  /* 0x0000001d8e0e723e */ /* 0x000fe400000010ff */
[----:B--2---:R-:W-:Y:S01]  /*d2a0*/  F2FP.BF16.F32.PACK_AB R15, R61, R86 ;  /* 0x000000563d0f723e */ /* 0x004fe200000010ff */
[----:B------:R-:W-:Y:S04]  /*d2b0*/  STSM.16.M88.4 [R28], R4 ;  /* 0x000000041c007844 */ /* 0x000fe80000000200 */
[----:B------:R0:W-:Y:S04]  /*d2c0*/  STSM.16.M88.4 [R89+0x6000], R8 ;  /* 0x0060000859007844 */ /* 0x0001e80000000200 */
[----:B------:R1:W-:Y:S01]  /*d2d0*/  STSM.16.M88.4 [R88+0x6000], R12 ;  /* 0x0060000c58007844 */ /* 0x0003e20000000200 */
[----:B------:R2:W-:Y:S06]  /*d2e0*/  MEMBAR.ALL.CTA ;  /* 0x0000000000007992 */ /* 0x0005ec0000008000 */
[----:B--2---:R-:W2:Y:S01]  /*d2f0*/  FENCE.VIEW.ASYNC.S ;  /* 0x00000000000073c6 */ /* 0x004ea20000000000 */
[----:B------:R-:W-:Y:S01]  /*d300*/  ISETP.GE.AND P1, PT, R101, 0x81, PT ;  /* 0x000000816500780c */ /* 0x000fe20003f26270 */
[----:B------:R-:W-:Y:S01]  /*d310*/  FADD.FTZ R29, R29, R24 ;  /* 0x000000181d1d7221 */ /* 0x000fe20000010000 */
[----:B------:R-:W-:Y:S01]  /*d320*/  FADD.FTZ R86, R86, R21 ;  /* 0x0000001556567221 */ /* 0x000fe20000010000 */
[----:B------:R-:W-:-:S02]  /*d330*/  IMAD.MOV.U32 R134, RZ, RZ, R135 ;  /* 0x000000ffff867224 */ /* 0x000fc400078e0087 */
[----:B------:R-:W-:Y:S01]  /*d340*/  FADD.FTZ R142, R142, R29 ;  /* 0x0000001d8e8e7221 */ /* 0x000fe20000010000 */
[----:B------:R-:W-:Y:S01]  /*d350*/  FADD.FTZ R21, R61, R86 ;  /* 0x000000563d157221 */ /* 0x000fe20000010000 */
[--C-:B------:R-:W-:Y:S02]  /*d360*/  IMAD.MOV.U32 R133, RZ, RZ, R135.reuse ;  /* 0x000000ffff857224 */ /* 0x100fe400078e0087 */
[--C-:B------:R-:W-:Y:S02]  /*d370*/  IMAD.MOV.U32 R132, RZ, RZ, R135.reuse ;  /* 0x000000ffff847224 */ /* 0x100fe400078e0087 */
[--C-:B------:R-:W-:Y:S02]  /*d380*/  IMAD.MOV.U32 R131, RZ, RZ, R135.reuse ;  /* 0x000000ffff837224 */ /* 0x100fe400078e0087 */
[--C-:B------:R-:W-:Y:S02]  /*d390*/  IMAD.MOV.U32 R130, RZ, RZ, R135.reuse ;  /* 0x000000ffff827224 */ /* 0x100fe400078e0087 */
[----:B------:R-:W-:-:S02]  /*d3a0*/  IMAD.MOV.U32 R129, RZ, RZ, R135 ;  /* 0x000000ffff817224 */ /* 0x000fc400078e0087 */
[--C-:B------:R-:W-:Y:S02]  /*d3b0*/  IMAD.MOV.U32 R128, RZ, RZ, R135.reuse ;  /* 0x000000ffff807224 */ /* 0x100fe400078e0087 */
        /* <DEDUP_REMOVED lines=30> */
[--C-:B-----5:R-:W-:Y:S02]  /*d5a0*/  IMAD.MOV.U32 R97, RZ, RZ, R135.reuse ;  /* 0x000000ffff617224 */ /* 0x120fe400078e0087 */
[--C-:B------:R-:W-:Y:S02]  /*d5b0*/  IMAD.MOV.U32 R96, RZ, RZ, R135.reuse ;  /* 0x000000ffff607224 */ /* 0x100fe400078e0087 */
[--C-:B------:R-:W-:Y:S02]  /*d5c0*/  IMAD.MOV.U32 R95, RZ, RZ, R135.reuse ;  /* 0x000000ffff5f7224 */ /* 0x100fe400078e0087 */
[--C-:B------:R-:W-:Y:S02]  /*d5d0*/  IMAD.MOV.U32 R94, RZ, RZ, R135.reuse ;  /* 0x000000ffff5e7224 */ /* 0x100fe400078e0087 */
[----:B------:R-:W-:-:S02]  /*d5e0*/  IMAD.MOV.U32 R93, RZ, RZ, R135 ;  /* 0x000000ffff5d7224 */ /* 0x000fc400078e0087 */
[--C-:B------:R-:W-:Y:S02]  /*d5f0*/  IMAD.MOV.U32 R92, RZ, RZ, R135.reuse ;  /* 0x000000ffff5c7224 */ /* 0x100fe400078e0087 */
[--C-:B------:R-:W-:Y:S02]  /*d600*/  IMAD.MOV.U32 R91, RZ, RZ, R135.reuse ;  /* 0x000000ffff5b7224 */ /* 0x100fe400078e0087 */
[--C-:B------:R-:W-:Y:S02]  /*d610*/  IMAD.MOV.U32 R90, RZ, RZ, R135.reuse ;  /* 0x000000ffff5a7224 */ /* 0x100fe400078e0087 */
[--C-:B0-----:R-:W-:Y:S02]  /*d620*/  IMAD.MOV.U32 R89, RZ, RZ, R135.reuse ;  /* 0x000000ffff597224 */ /* 0x101fe400078e0087 */
[----:B-1----:R-:W-:Y:S01]  /*d630*/  IMAD.MOV.U32 R88, RZ, RZ, R135 ;  /* 0x000000ffff587224 */ /* 0x002fe200078e0087 */
[----:B--2---:R-:W-:Y:S01]  /*d640*/  NOP ;  /* 0x0000000000007918 */ /* 0x004fe20000000000 */
[----:B------:R-:W-:Y:S05]  /*d650*/  @!P1 BRA `(.L_x_505) ;  /* 0x00000024009c9947 */ /* 0x000fea0003800000 */
[----:B------:R-:W2:Y:S01]  /*d660*/  LDL.LU R73, [R1+0x68] ;  /* 0x0000680001497983 */ /* 0x000ea20000300800 */
[----:B------:R-:W-:Y:S01]  /*d670*/  IMAD.MOV.U32 R7, RZ, RZ, R3 ;  /* 0x000000ffff077224 */ /* 0x000fe200078e0003 */
[----:B------:R-:W-:Y:S01]  /*d680*/  CS2R R134, SRZ ;  /* 0x0000000000867805 */ /* 0x000fe2000001ff00 */
[----:B------:R-:W-:Y:S01]  /*d690*/  IMAD.MOV.U32 R8, RZ, RZ, R0 ;  /* 0x000000ffff087224 */ /* 0x000fe200078e0000 */
[----:B------:R-:W-:Y:S01]  /*d6a0*/  CS2R R132, SRZ ;  /* 0x0000000000847805 */ /* 0x000fe2000001ff00 */
[----:B------:R-:W-:Y:S01]  /*d6b0*/  IMAD.MOV.U32 R6, RZ, RZ, R150 ;  /* 0x000000ffff067224 */ /* 0x000fe200078e0096 */
[----:B------:R-:W-:Y:S01]  /*d6c0*/  CS2R R130, SRZ ;  /* 0x0000000000827805 */ /* 0x000fe2000001ff00 */
[----:B------:R-:W-:Y:S01]  /*d6d0*/  IMAD.MOV.U32 R5, RZ, RZ, R139 ;  /* 0x000000ffff057224 */ /* 0x000fe200078e008b */
        /* <DEDUP_REMOVED lines=21> */
[----:B--2---:R-:W-:-:S07]  /*d830*/  VIADD R4, R73, 0xfffffffe ;  /* 0xfffffffe49047836 */ /* 0x004fce0000000000 */
.L_x_517:
[----:B------:R-:W2:Y:S01]  /*d840*/  LDL R0, [R1+0x38] ;  /* 0x0000380001007983 */ /* 0x000ea20000100800 */
[----:B------:R-:W-:Y:S01]  /*d850*/  ISETP.NE.AND P1, PT, R5, 0x1, PT ;  /* 0x000000010500780c */ /* 0x000fe20003f25270 */
[----:B------:R-:W-:Y:S05]  /*d860*/  YIELD ;  /* 0x0000000000007946 */ /* 0x000fea0003800000 */
[----:B------:R-:W-:-:S04]  /*d870*/  SEL R3, RZ, 0x1, P1 ;  /* 0x00000001ff037807 */ /* 0x000fc80000800000 */
[----:B------:R-:W-:Y:S02]  /*d880*/  LOP3.LUT R150, R6, R3, RZ, 0x3c, !PT ;  /* 0x0000000306967212 */ /* 0x000fe400078e3cff */
[----:B--2---:R-:W-:-:S13]  /*d890*/  ISETP.NE.AND P1, PT, R0, RZ, PT ;  /* 0x000000ff0000720c */ /* 0x004fda0003f25270 */
[----:B0-----:R-:W-:Y:S05]  /*d8a0*/  @P1 BRA `(.L_x_506) ;  /* 0x00000000003c1947 */ /* 0x001fea0003800000 */
[----:B------:R-:W-:Y:S05]  /*d8b0*/  @!P0 BRA `(.L_x_507) ;  /* 0x0000000000048947 */ /* 0x000fea0003800000 */
[----:B------:R-:W-:Y:S01]  /*d8c0*/  BPT.TRAP 0x1 ;  /* 0x000000040000795c */ /* 0x000fe20000300000 */
.L_x_507:
[----:B------:R-:W-:-:S05]  /*d8d0*/  VIADD R0, R5, 0x1 ;  /* 0x0000000105007836 */ /* 0x000fca0000000000 */
[----:B------:R-:W-:-:S04]  /*d8e0*/  ISETP.NE.AND P2, PT, R0, 0x2, PT ;  /* 0x000000020000780c */ /* 0x000fc80003f45270 */
[----:B------:R-:W-:Y:S02]  /*d8f0*/  SEL R3, R0, RZ, P2 ;  /* 0x000000ff00037207 */ /* 0x000fe40001000000 */
[----:B------:R-:W-:-:S03]  /*d900*/  SHF.L.U32 R0, R150, 0x1f, RZ ;  /* 0x0000001f96007819 */ /* 0x000fc600000006ff */
[----:B------:R-:W-:-:S04]  /*d910*/  IMAD R3, R3, 0x8, R2 ;  /* 0x0000000803037824 */ /* 0x000fc800078e0202 */
[----:B------:R0:W1:Y:S01]  /*d920*/  SYNCS.PHASECHK.TRANS64.TRYWAIT P2, [R3+URZ+0x2d830], R0 ;  /* 0x02d83000030075a7 */ /* 0x000062000804017f */
[----:B------:R-:W-:Y:S05]  /*d930*/  @!P0 BRA `(.L_x_508) ;  /* 0x0000000000048947 */ /* 0x000fea0003800000 */
[----:B------:R-:W-:Y:S01]  /*d940*/  BPT.TRAP 0x1 ;  /* 0x000000040000795c */ /* 0x000fe20000300000 */
.L_x_508:
[----:B------:R-:W-:Y:S04]  /*d950*/  BSSY B0, `(.L_x_506) ;  /* 0x0000004000007945 */ /* 0x000fe80003800000 */
[----:B-1----:R-:W-:Y:S05]  /*d960*/  @P2 BRA `(.L_x_509) ;  /* 0x0000000000082947 */ /* 0x002fea0003800000 */
[----:B------:R-:W1:Y:S02]  /*d970*/  SYNCS.PHASECHK.TRANS64.TRYWAIT P2, [R3+URZ+0x2d830], R0 ;  /* 0x02d83000030075a7 */ /* 0x000e64000804017f */
[----:B-1----:R-:W-:Y:S05]  /*d980*/  @!P2 BRA `(.L_x_510) ;  /* 0x000000c00020a947 */ /* 0x002fea0003800000 */
.L_x_509:
[----:B------:R-:W-:Y:S05]  /*d990*/  BSYNC B0 ;  /* 0x0000000000007941 */ /* 0x000fea0003800000 */
.L_x_506:
[----:B01----:R-:W2:Y:S01]  /*d9a0*/  LDL R3, [R1+0x3c] ;  /* 0x00003c0001037983 */ /* 0x003ea20000100800 */
[----:B------:R-:W-:Y:S01]  /*d9b0*/  VIADD R139, R5, 0x1 ;  /* 0x00000001058b7836 */ /* 0x000fe20000000000 */
[----:B------:R-:W0:Y:S04]  /*d9c0*/  S2R R0, SR_TID.X ;  /* 0x0000000000007919 */ /* 0x000e280000002100 */
[----:B------:R-:W-:-:S04]  /*d9d0*/  ISETP.NE.AND P2, PT, R139, 0x2, PT ;  /* 0x000000028b00780c */ /* 0x000fc80003f45270 */
[----:B------:R-:W-:Y:S01]  /*d9e0*/  SEL R139, R139, RZ, P2 ;  /* 0x000000ff8b8b7207 */ /* 0x000fe20001000000 */
[----:B------:R-:W-:Y:S05]  /*d9f0*/  WARPSYNC.ALL ;  /* 0x0000000000007948 */ /* 0x000fea0003800000 */
[----:B------:R-:W-:-:S05]  /*da00*/  IMAD.MOV.U32 R11, RZ, RZ, -0x7fffffe0 ;  /* 0x80000020ff0b7424 */ /* 0x000fca00078e00ff */
[C---:B------:R-:W-:Y:S02]  /*da10*/  R2UR UR7, R11.reuse ;  /* 0x000000000b0772ca */ /* 0x040fe400000e0000 */
[----:B------:R-:W-:Y:S01]  /*da20*/  R2UR UR27, R11 ;  /* 0x000000000b1b72ca */ /* 0x000fe200000e0000 */
[----:B------:R-:W-:-:S05]  /*da30*/  IMAD.MOV.U32 R15, RZ, RZ, -0x7fffffe0 ;  /* 0x80000020ff0f7424 */ /* 0x000fca00078e00ff */
[C---:B------:R-:W-:Y:S02]  /*da40*/  R2UR UR11, R15.reuse ;  /* 0x000000000f0b72ca */ /* 0x040fe400000e0000 */
[----:B------:R-:W-:Y:S02]  /*da50*/  R2UR UR19, R15 ;  /* 0x000000000f1372ca */ /* 0x000fe400000e0000 */
[----:B0-----:R-:W-:-:S05]  /*da60*/  SHF.R.U32.HI R0, RZ, 0x7, R0 ;  /* 0x00000007ff007819 */ /* 0x001fca0000011600 */
[----:B------:R-:W-:Y:S01]  /*da70*/  VIADD R0, R0, 0x8 ;  /* 0x0000000800007836 */ /* 0x000fe20000000000 */
[----:B------:R-:W-:Y:S01]  /*da80*/  R2UR UR4, R146 ;  /* 0x00000000920472ca */ /* 0x000fe200000e0000 */
[----:B------:R-:W-:Y:S01]  /*da90*/  IMAD.MOV.U32 R25, RZ, RZ, -0x7fffffe0 ;  /* 0x80000020ff197424 */ /* 0x000fe200078e00ff */
[----:B------:R-:W-:-:S04]  /*daa0*/  R2UR UR5, R147 ;  /* 0x00000000930572ca */ /* 0x000fc800000e0000 */
[----:B------:R-:W-:Y:S01]  /*dab0*/  R2UR UR23, R25 ;  /* 0x00000000191772ca */ /* 0x000fe200000e0000 */
[----:B------:R-:W-:-:S05]  /*dac0*/  IMAD.MOV.U32 R13, RZ, RZ, -0x7fffffe0 ;  /* 0x80000020ff0d7424 */ /* 0x000fca00078e00ff */
[----:B------:R-:W-:Y:S01]  /*dad0*/  R2UR UR15, R13 ;  /* 0x000000000d0f72ca */ /* 0x000fe200000e0000 */
[----:B------:R0:W-:Y:S01]  /*dae0*/  BAR.SYNC.DEFER_BLOCKING R0, 0x100 ;  /* 0x000400000000751d */ /* 0x0001e20000010000 */
[----:B--2---:R-:W-:-:S04]  /*daf0*/  IMAD R10, R139, 0x600, R3 ;  /* 0x000006008b0a7824 */ /* 0x004fc800078e0203 */
[C---:B------:R-:W-:Y:S01]  /*db00*/  VIADD R14, R10.reuse, 0x2 ;  /* 0x000000020a0e7836 */ /* 0x040fe20000000000 */
[C---:B------:R-:W-:Y:S01]  /*db10*/  R2UR UR6, R10.reuse ;  /* 0x000000000a0672ca */ /* 0x040fe200000e0000 */
[C---:B------:R-:W-:Y:S02]  /*db20*/  VIADD R12, R10.reuse, 0x200 ;  /* 0x000002000a0c7836 */ /* 0x040fe40000000000 */
[----:B------:R-:W-:Y:S01]  /*db30*/  VIADD R24, R10, 0x400 ;  /* 0x000004000a187836 */ /* 0x000fe20000000000 */
[----:B------:R-:W-:Y:S01]  /*db40*/  R2UR UR10, R14 ;  /* 0x000000000e0a72ca */ /* 0x000fe200000e0000 */
[C---:B------:R-:W-:Y:S02]  /*db50*/  VIADD R14, R10.reuse, 0x202 ;  /* 0x000002020a0e7836 */ /* 0x040fe40000000000 */
[----:B------:R-:W-:-:S05]  /*db60*/  VIADD R10, R10, 0x402 ;  /* 0x000004020a0a7836 */ /* 0x000fca0000000000 */
[----:B------:R-:W-:Y:S02]  /*db70*/  R2UR UR26, R10 ;  /* 0x000000000a1a72ca */ /* 0x000fe400000e0000 */
[----:B------:R-:W2:Y:S01]  /*db80*/  LDL.64 R10, [R1+0x10] ;  /* 0x00001000010a7983 */ /* 0x000ea20000100a00 */
[----:B------:R-:W-:-:S03]  /*db90*/  R2UR UR18, R14 ;  /* 0x000000000e1272ca */ /* 0x000fc600000e0000 */
[----:B------:R-:W3:Y:S01]  /*dba0*/  LDL.64 R14, [R1+0x8] ;  /* 0x00000800010e7983 */ /* 0x000ee20000100a00 */
[----:B------:R-:W-:Y:S02]  /*dbb0*/  R2UR UR22, R24 ;  /* 0x00000000181672ca */ /* 0x000fe400000e0000 */
[----:B------:R-:W-:-:S06]  /*dbc0*/  WARPGROUP.ARRIVE ;  /* 0x00000000000079c5 */ /* 0x000fcc0000000000 */
[----:B------:R-:W-:Y:S01]  /*dbd0*/  HGMMA.64x128x16.F32.BF16 R24, gdesc[UR4], RZ, !UPT, gsb0 ;  /* 0x01e00000041879f0 */ /* 0x000fe2000c0018ff */
[----:B------:R-:W-:Y:S02]  /*dbe0*/  R2UR UR14, R12 ;  /* 0x000000000c0e72ca */ /* 0x000fe400000e0000 */
[----:B------:R-:W4:Y:S01]  /*dbf0*/  LDL.64 R12, [R1] ;  /* 0x00000000010c7983 */ /* 0x000f220000100a00 */
[----:B------:R-:W-:Y:S02]  /*dc00*/  WARPGROUP.DEPBAR.LE gsb0, 0x0 ;  /* 0x00008000000079c5 */ /* 0x000fe40000010000 */
[----:B------:R-:W-:Y:S01]  /*dc10*/  WARPGROUP.ARRIVE ;  /* 0x00000000000079c5 */ /* 0x000fe20000000000 */
[----:B--2---:R-:W-:Y:S02]  /*dc20*/  R2UR UR8, R10 ;  /* 0x000000000a0872ca */ /* 0x004fe400000e0000 */
[----:B------:R-:W-:-:S13]  /*dc30*/  R2UR UR9, R11 ;  /* 0x000000000b0972ca */ /* 0x000fda00000e0000 */
[----:B------:R-:W-:Y:S01]  /*dc40*/  HGMMA.64x128x16.F32.BF16 R24, gdesc[UR8], R24, gsb0 ;  /* 0x01e00000081879f0 */ /* 0x000fe20008001818 */
[----:B---3--:R-:W-:Y:S02]  /*dc50*/  R2UR UR12, R14 ;  /* 0x000000000e0c72ca */ /* 0x008fe400000e0000 */
[----:B------:R-:W-:Y:S02]  /*dc60*/  R2UR UR13, R15 ;  /* 0x000000000f0d72ca */ /* 0x000fe400000e0000 */
[----:B----4-:R-:W-:Y:S02]  /*dc70*/  R2UR UR16, R12 ;  /* 0x000000000c1072ca */ /* 0x010fe400000e0000 */
[----:B------:R-:W-:Y:S01]  /*dc80*/  R2UR UR17, R13 ;  /* 0x000000000d1172ca */ /* 0x000fe200000e0000 */
[----:B------:R-:W-:Y:S02]  /*dc90*/  WARPGROUP.DEPBAR.LE gsb0, 0x0 ;  /* 0x00008000000079c5 */ /* 0x000fe40000010000 */
[----:B------:R-:W-:-:S06]  /*dca0*/  WARPGROUP.ARRIVE ;  /* 0x00000000000079c5 */ /* 0x000fcc0000000000 */
[----:B------:R-:W-:Y:S01]  /*dcb0*/  HGMMA.64x128x16.F32.BF16 R24, gdesc[UR12], R24, gsb0 ;  /* 0x01e000000c1879f0 */ /* 0x000fe20008001818 */
[----:B------:R-:W-:Y:S02]  /*dcc0*/  R2UR UR20, R156 ;  /* 0x000000009c1472ca */ /* 0x000fe400000e0000 */
        /* <DEDUP_REMOVED lines=16> */
.L_x_512:
[----:B------:R-:W-:Y:S01]  /*ddd0*/  SHF.L.U32 R0, R6, 0x1f, RZ ;  /* 0x0000001f06007819 */ /* 0x000fe200000006ff */
[----:B------:R-:W-:-:S04]  /*dde0*/  IMAD R3, R5, 0x8, R2 ;  /* 0x0000000805037824 */ /* 0x000fc800078e0202 */
[----:B------:R0:W1:Y:S01]  /*ddf0*/  SYNCS.PHASECHK.TRANS64.TRYWAIT P1, [R3+URZ+0x2d850], R0 ;  /* 0x02d85000030075a7 */ /* 0x000062000802017f */
[----:B------:R-:W-:Y:S05]  /*de00*/  @!P0 BRA `(.L_x_513) ;  /* 0x0000000000048947 */ /* 0x000fea0003800000 */
[----:B------:R-:W-:Y:S01]  /*de10*/  BPT.TRAP 0x1 ;  /* 0x000000040000795c */ /* 0x000fe20000300000 */
.L_x_513:
[----:B-1----:R-:W-:Y:S05]  /*de20*/  @P1 BRA `(.L_x_511) ;  /* 0x0000000000081947 */ /* 0x002fea0003800000 */
[----:B------:R-:W1:Y:S02]  /*de30*/  SYNCS.PHASECHK.TRANS64.TRYWAIT P1, [R3+URZ+0x2d850], R0 ;  /* 0x02d85000030075a7 */ /* 0x000e64000802017f */
[----:B-1----:R-:W-:Y:S05]  /*de40*/  @!P1 BRA `(.L_x_514) ;  /* 0x000000bc00049947 */ /* 0x002fea0003800000 */
.L_x_511:
[----:B------:R-:W2:Y:S01]  /*de50*/  LDL R6, [R1+0x40] ;  /* 0x0000400001067983 */ /* 0x000ea20000100800 */
[----:B01----:R-:W-:Y:S01]  /*de60*/  VIADD R0, R2, 0x400 ;  /* 0x0000040002007836 */ /* 0x003fe20000000000 */
[----:B------:R-:W-:Y:S05]  /*de70*/  WARPSYNC.ALL ;  /* 0x0000000000007948 */ /* 0x000fea0003800000 */
[----:B------:R-:W-:Y:S01]  /*de80*/  SHF.R.U32.HI R0, RZ, 0x4, R0 ;  /* 0x00000004ff007819 */ /* 0x000fe20000011600 */
[----:B------:R-:W-:Y:S01]  /*de90*/  IMAD.MOV.U32 R11, RZ, RZ, -0x7fffffe0 ;  /* 0x80000020ff0b7424 */ /* 0x000fe200078e00ff */
[----:B------:R-:W-:Y:S01]  /*dea0*/  WARPGROUP.ARRIVE ;  /* 0x00000000000079c5 */ /* 0x000fe20000000000 */
[----:B------:R-:W-:Y:S01]  /*deb0*/  IMAD.MOV.U32 R13, RZ, RZ, -0x7fffffe0 ;  /* 0x80000020ff0d7424 */ /* 0x000fe200078e00ff */
[----:B------:R-:W-:-:S02]  /*dec0*/  LOP3.LUT R0, R0, 0x3fff, RZ, 0xc0, !PT ;  /* 0x00003fff00007812 */ /* 0x000fc400078ec0ff */
[C---:B------:R-:W-:Y:S02]  /*ded0*/  R2UR UR7, R11.reuse ;  /* 0x000000000b0772ca */ /* 0x040fe400000e0000 */
[----:B------:R-:W-:Y:S02]  /*dee0*/  LOP3.LUT R0, R0, 0x2000000, RZ, 0xfc, !PT ;  /* 0x0200000000007812 */ /* 0x000fe400078efcff */
[----:B------:R-:W-:Y:S01]  /*def0*/  R2UR UR35, R11 ;  /* 0x000000000b2372ca */ /* 0x000fe200000e0000 */
[----:B------:R-:W-:Y:S01]  /*df00*/  IMAD.MOV.U32 R11, RZ, RZ, 0x40000040 ;  /* 0x40000040ff0b7424 */ /* 0x000fe200078e00ff */
[----:B------:R-:W-:Y:S01]  /*df10*/  R2UR UR11, R13 ;  /* 0x000000000d0b72ca */ /* 0x000fe200000e0000 */
[----:B------:R-:W-:Y:S01]  /*df20*/  IMAD R10, R5, 0x600, R0 ;  /* 0x00000600050a7824 */ /* 0x000fe200078e0200 */
[----:B------:R-:W-:Y:S02]  /*df30*/  R2UR UR15, R13 ;  /* 0x000000000d0f72ca */ /* 0x000fe400000e0000 */
[----:B------:R-:W-:Y:S01]  /*df40*/  R2UR UR5, R11 ;  /* 0x000000000b0572ca */ /* 0x000fe200000e0000 */
[C---:B------:R-:W-:Y:S01]  /*df50*/  VIADD R12, R10.reuse, 0x40 ;  /* 0x000000400a0c7836 */ /* 0x040fe20000000000 */
[----:B------:R-:W-:Y:S01]  /*df60*/  R2UR UR6, R10 ;  /* 0x000000000a0672ca */ /* 0x000fe200000e0000 */
[----:B------:R-:W-:Y:S01]  /*df70*/  IMAD.MOV.U32 R11, RZ, RZ, 0x40000040 ;  /* 0x40000040ff0b7424 */ /* 0x000fe200078e00ff */
[----:B------:R-:W-:-:S02]  /*df80*/  R2UR UR19, R13 ;  /* 0x000000000d1372ca */ /* 0x000fc400000e0000 */
[----:B------:R-:W-:Y:S01]  /*df90*/  R2UR UR10, R12 ;  /* 0x000000000c0a72ca */ /* 0x000fe200000e0000 */
[----:B------:R-:W-:Y:S01]  /*dfa0*/  VIADD R12, R10, 0x80 ;  /* 0x000000800a0c7836 */ /* 0x000fe20000000000 */
[C---:B------:R-:W-:Y:S02]  /*dfb0*/  R2UR UR23, R13.reuse ;  /* 0x000000000d1772ca */ /* 0x040fe400000e0000 */
[C---:B------:R-:W-:Y:S02]  /*dfc0*/  R2UR UR27, R13.reuse ;  /* 0x000000000d1b72ca */ /* 0x040fe400000e0000 */
[----:B------:R-:W-:Y:S01]  /*dfd0*/  R2UR UR14, R12 ;  /* 0x000000000c0e72ca */ /* 0x000fe200000e0000 */
[----:B------:R-:W-:Y:S01]  /*dfe0*/  VIADD R12, R10, 0xc0 ;  /* 0x000000c00a0c7836 */ /* 0x000fe20000000000 */
[----:B------:R-:W-:Y:S01]  /*dff0*/  R2UR UR31, R13 ;  /* 0x000000000d1f72ca */ /* 0x000fe200000e0000 */
[----:B------:R-:W-:Y:S01]  /*e000*/  IMAD.MOV.U32 R13, RZ, RZ, 0x40000040 ;  /* 0x40000040ff0d7424 */ /* 0x000fe200078e00ff */
[----:B------:R-:W-:-:S02]  /*e010*/  R2UR UR33, R11 ;  /* 0x000000000b2172ca */ /* 0x000fc400000e0000 */
[----:B------:R-:W-:Y:S01]  /*e020*/  R2UR UR18, R12 ;  /* 0x000000000c1272ca */ /* 0x000fe200000e0000 */
[----:B------:R-:W-:Y:S01]  /*e030*/  VIADD R12, R10, 0x100 ;  /* 0x000001000a0c7836 */ /* 0x000fe20000000000 */
[----:B------:R-:W-:Y:S01]  /*e040*/  R2UR UR9, R13 ;  /* 0x000000000d0972ca */ /* 0x000fe200000e0000 */
[----:B------:R-:W-:-:S03]  /*e050*/  IMAD.MOV.U32 R13, RZ, RZ, 0x40000040 ;  /* 0x40000040ff0d7424 */ /* 0x000fc600078e00ff */
[----:B------:R-:W-:Y:S01]  /*e060*/  R2UR UR22, R12 ;  /* 0x000000000c1672ca */ /* 0x000fe200000e0000 */
[----:B------:R-:W-:Y:S01]  /*e070*/  VIADD R12, R10, 0x140 ;  /* 0x000001400a0c7836 */ /* 0x000fe20000000000 */
[----:B------:R-:W-:Y:S01]  /*e080*/  R2UR UR13, R13 ;  /* 0x000000000d0d72ca */ /* 0x000fe200000e0000 */
[----:B------:R-:W-:-:S03]  /*e090*/  IMAD.MOV.U32 R13, RZ, RZ, 0x40000040 ;  /* 0x40000040ff0d7424 */ /* 0x000fc600078e00ff */
[----:B------:R-:W-:Y:S01]  /*e0a0*/  R2UR UR26, R12 ;  /* 0x000000000c1a72ca */ /* 0x000fe200000e0000 */
[C---:B------:R-:W-:Y:S01]  /*e0b0*/  VIADD R12, R10.reuse, 0x180 ;  /* 0x000001800a0c7836 */ /* 0x040fe20000000000 */
[----:B------:R-:W-:Y:S01]  /*e0c0*/  R2UR UR17, R13 ;  /* 0x000000000d1172ca */ /* 0x000fe200000e0000 */
[----:B------:R-:W-:Y:S02]  /*e0d0*/  VIADD R10, R10, 0x1c0 ;  /* 0x000001c00a0a7836 */ /* 0x000fe40000000000 */
[----:B------:R-:W-:Y:S01]  /*e0e0*/  IMAD.MOV.U32 R13, RZ, RZ, 0x40000040 ;  /* 0x40000040ff0d7424 */ /* 0x000fe200078e00ff */
[----:B------:R-:W-:Y:S02]  /*e0f0*/  R2UR UR30, R12 ;  /* 0x000000000c1e72ca */ /* 0x000fe400000e0000 */
[----:B------:R-:W-:Y:S02]  /*e100*/  R2UR UR34, R10 ;  /* 0x000000000a2272ca */ /* 0x000fe400000e0000 */
[----:B------:R-:W-:Y:S01]  /*e110*/  R2UR UR21, R13 ;  /* 0x000000000d1572ca */ /* 0x000fe200000e0000 */
[----:B------:R-:W-:-:S05]  /*e120*/  IMAD.MOV.U32 R13, RZ, RZ, 0x40000040 ;  /* 0x40000040ff0d7424 */ /* 0x000fca00078e00ff */
[----:B------:R-:W-:Y:S01]  /*e130*/  R2UR UR25, R13 ;  /* 0x000000000d1972ca */ /* 0x000fe200000e0000 */
[----:B------:R-:W-:-:S05]  /*e140*/  IMAD.MOV.U32 R13, RZ, RZ, 0x40000040 ;  /* 0x40000040ff0d7424 */ /* 0x000fca00078e00ff */
[----:B------:R-:W-:Y:S02]  /*e150*/  R2UR UR29, R13 ;  /* 0x000000000d1d72ca */ /* 0x000fe400000e0000 */
[----:B--2---:R-:W-:Y:S02]  /*e160*/  LOP3.LUT R10, R6, 0x10000, RZ, 0xfc, !PT ;  /* 0x00010000060a7812 */ /* 0x004fe400078efcff */
[----:B------:R-:W0:Y:S02]  /*e170*/  S2R R6, SR_TID.X ;  /* 0x0000000000067919 */ /* 0x000e240000002100 */
[C---:B------:R-:W-:Y:S01]  /*e180*/  R2UR UR4, R10.reuse ;  /* 0x000000000a0472ca */ /* 0x040fe200000e0000 */
[----:B------:R-:W-:-:S05]  /*e190*/  VIADD R12, R10, 0x2 ;  /* 0x000000020a0c7836 */ /* 0x000fca0000000000 */
[----:B------:R-:W-:Y:S01]  /*e1a0*/  R2UR UR8, R12 ;  /* 0x000000000c0872ca */ /* 0x000fe200000e0000 */
[----:B------:R-:W-:-:S05]  /*e1b0*/  VIADD R12, R10, 0x4 ;  /* 0x000000040a0c7836 */ /* 0x000fca0000000000 */
[----:B------:R-:W-:Y:S01]  /*e1c0*/  R2UR UR12, R12 ;  /* 0x000000000c0c72ca */ /* 0x000fe200000e0000 */
[----:B------:R-:W-:Y:S01]  /*e1d0*/  HGMMA.64x96x16.F32.BF16 R88, gdesc[UR4].tnspB, R88, gsb0 ;  /* 0x41600000045879f0 */ /* 0x000fe20008001858 */
[----:B------:R-:W-:-:S05]  /*e1e0*/  VIADD R12, R10, 0x6 ;  /* 0x000000060a0c7836 */ /* 0x000fca0000000000 */
[----:B------:R-:W-:Y:S01]  /*e1f0*/  R2UR UR16, R12 ;  /* 0x000000000c1072ca */ /* 0x000fe200000e0000 */
[----:B------:R-:W-:-:S05]  /*e200*/  VIADD R12, R10, 0x600 ;  /* 0x000006000a0c7836 */ /* 0x000fca0000000000 */
[----:B------:R-:W-:Y:S01]  /*e210*/  R2UR UR20, R12 ;  /* 0x000000000c1472ca */ /* 0x000fe200000e0000 */
[----:B------:R-:W-:Y:S01]  /*e220*/  VIADD R12, R10, 0x602 ;  /* 0x000006020a0c7836 */ /* 0x000fe20000000000 */
[----:B0-----:R-:W-:-:S04]  /*e230*/  SHF.R.U32.HI R0, RZ, 0x7, R6 ;  /* 0x00000007ff007819 */ /* 0x001fc80000011606 */
[----:B------:R-:W-:Y:S01]  /*e240*/  R2UR UR24, R12 ;  /* 0x000000000c1872ca */ /* 0x000fe200000e0000 */
[----:B------:R-:W-:Y:S01]  /*e250*/  VIADD R12, R10, 0x604 ;  /* 0x000006040a0c7836 */ /* 0x000fe20000000000 */
[----:B------:R-:W-:Y:S01]  /*e260*/  ISETP.GE.U32.AND P1, PT, R6, 0x180, PT ;  /* 0x000001800600780c */ /* 0x000fe20003f26070 */
[----:B------:R-:W-:Y:S02]  /*e270*/  VIADD R10, R10, 0x606 ;  /* 0x000006060a0a7836 */ /* 0x000fe40000000000 */
[----:B------:R-:W-:Y:S01]  /*e280*/  VIADD R0, R0, 0x9 ;  /* 0x0000000900007836 */ /* 0x000fe20000000000 */
[----:B------:R-:W-:Y:S02]  /*e290*/  R2UR UR28, R12 ;  /* 0x000000000c1c72ca */ /* 0x000fe400000e0000 */
[----:B------:R-:W-:Y:S02]  /*e2a0*/  R2UR UR32, R10 ;  /* 0x000000000a2072ca */ /* 0x000fe400000e0000 */
[----:B------:R-:W-:Y:S01]  /*e2b0*/  SEL R0, R0, 0x9, !P1 ;  /* 0x0000000900007807 */ /* 0x000fe20004800000 */
[----:B------:R-:W-:-:S02]  /*e2c0*/  WARPGROUP.DEPBAR.LE gsb0, 0x0 ;  /* 0x00008000000079c5 */ /* 0x000fc40000010000 */
[----:B------:R-:W-:-:S06]  /*e2d0*/  WARPGROUP.ARRIVE ;  /* 0x00000000000079c5 */ /* 0x000fcc0000000000 */
[----:B------:R-:W-:Y:S03]  /*e2e0*/  HGMMA.64x96x16.F32.BF16 R88, gdesc[UR8].tnspB, R88, gsb0 ;  /* 0x41600000085879f0 */ /* 0x000fe60008001858 */
[----:B------:R-:W-:Y:S02]  /*e2f0*/  WARPGROUP.DEPBAR.LE gsb0, 0x0 ;  /* 0x00008000000079c5 */ /* 0x000fe40000010000 */
        /* <DEDUP_REMOVED lines=18> */
[----:B------:R0:W-:Y:S06]  /*e420*/  BAR.ARV R0, 0x100 ;  /* 0x000400000000751d */ /* 0x0001ec0000002000 */
[----:B------:R-:W-:Y:S05]  /*e430*/  @!P0 BRA `(.L_x_515) ;  /* 0x0000000000048947 */ /* 0x000fea0003800000 */
[----:B------:R-:W-:Y:S01]  /*e440*/  BPT.TRAP 0x1 ;  /* 0x000000040000795c */ /* 0x000fe20000300000 */
.L_x_515:
[----:B0-----:R-:W-:Y:S01]  /*e450*/  IMAD R0, R139, 0x8, R2 ;  /* 0x000000088b007824 */ /* 0x001fe200078e0202 */
[----:B------:R-:W-:Y:S01]  /*e460*/  UMOV UR41, UR44 ;  /* 0x0000002c00297c82 */ /* 0x000fe20008000000 */
[----:B------:R-:W-:Y:S02]  /*e470*/  IMAD.U32 R3, RZ, RZ, UR39 ;  /* 0x00000027ff037e24 */ /* 0x000fe4000f8e00ff */
[----:B------:R-:W-:-:S05]  /*e480*/  VIADD R0, R0, 0x2d840 ;  /* 0x0002d84000007836 */ /* 0x000fca0000000000 */
[----:B------:R-:W-:-:S04]  /*e490*/  PRMT R0, R3, 0x654, R0 ;  /* 0x0000065403007816 */ /* 0x000fc80000000000 */
[----:B------:R0:W-:Y:S02]  /*e4a0*/  SYNCS.ARRIVE.TRANS64.RED.A1T0 RZ, [R0+URZ], RZ ;  /* 0x000000ff00ff79a7 */ /* 0x0001e4000810043f */
[----:B0-----:R-:W-:-:S04]  /*e4b0*/  FMNMX.FTZ R0, R24, R8, !PT ;  /* 0x0000000818007209 */ /* 0x001fc80007810000 */
        /* <DEDUP_REMOVED lines=30> */
[----:B------:R-:W-:-:S05]  /*e6a0*/  FMNMX.FTZ R0, R85, R0, !PT ;  /* 0x0000000055007209 */ /* 0x000fca0007810000 */
[----:B------:R-:W0:Y:S02]  /*e6b0*/  SHFL.BFLY PT, R3, R0, 0x2, 0x1f ;  /* 0x0c401f0000037f89 */ /* 0x000e2400000e0000 */
[----:B0-----:R-:W-:-:S05]  /*e6c0*/  FMNMX.FTZ R0, R0, R3, !PT ;  /* 0x0000000300007209 */ /* 0x001fca0007810000 */
[----:B------:R-:W0:Y:S02]  /*e6d0*/  SHFL.BFLY PT, R3, R0, 0x1, 0x1f ;  /* 0x0c201f0000037f89 */ /* 0x000e2400000e0000 */
[----:B0-----:R-:W-:Y:S02]  /*e6e0*/  FMNMX.FTZ R0, R0, R3, !PT ;  /* 0x0000000300007209 */ /* 0x001fe40007810000 */
[----:B------:R-:W-:-:S03]  /*e6f0*/  FMNMX.FTZ R3, R26, R7, !PT ;  /* 0x000000071a037209 */ /* 0x000fc60007810000 */
[----:B------:R-:W-:Y:S01]  /*e700*/  FADD.FTZ R9, -R0, R8 ;  /* 0x0000000800097221 */ /* 0x000fe20000010100 */
        /* <DEDUP_REMOVED lines=34> */
[----:B0-----:R-:W-:Y:S01]  /*e930*/  FMNMX.FTZ R3, R3, R6, !PT ;  /* 0x0000000603037209 */ /* 0x001fe20007810000 */
[----:B------:R-:W-:-:S04]  /*e940*/  FMUL.FTZ R6, R0, UR41 ;  /* 0x0000002900067c20 */ /* 0x000fc80008410000 */
[----:B------:R-:W-:Y:S01]  /*e950*/  FADD.FTZ R8, -R3, R7 ;  /* 0x0000000703087221 */ /* 0x000fe20000010100 */
[----:B------:R-:W-:Y:S01]  /*e960*/  FMUL.FTZ R7, R9, UR41 ;  /* 0x0000002909077c20 */ /* 0x000fe20008410000 */
[----:B------:R-:W-:Y:S01]  /*e970*/  FMUL.FTZ R9, R3, UR41 ;  /* 0x0000002903097c20 */ /* 0x000fe20008410000 */
[--C-:B------:R-:W-:Y:S01]  /*e980*/  FFMA.FTZ R24, R24, UR41, -R6.reuse ;  /* 0x0000002918187c23 */ /* 0x100fe20008010806 */
[----:B------:R-:W-:Y:S01]  /*e990*/  FMUL.FTZ R8, R8, UR41 ;  /* 0x0000002908087c20 */ /* 0x000fe20008410000 */
        /* <DEDUP_REMOVED lines=24> */
[----:B------:R-:W-:Y:S01]  /*eb20*/  FFMA.FTZ R45, R45, UR41, -R6 ;  /* 0x000000292d2d7c23 */ /* 0x000fe20008010806 */
        /* <DEDUP_REMOVED lines=16> */
[----:B------:R-:W-:Y:S01]  /*ec30*/  FFMA.FTZ R60, R60, UR41, -R6 ;  /* 0x000000293c3c7c23 */ /* 0x000fe20008010806 */
[----:B------:R-:W2:Y:S01]  /*ec40*/  MUFU.EX2 R20, R27 ;  /* 0x0000001b00147308 */ /* 0x000ea20000000800 */
[----:B-1----:R-:W-:Y:S01]  /*ec50*/  FFMA.FTZ R21, R8, R21, R26 ;  /* 0x0000001508157223 */ /* 0x002fe2000001001a */
[--C-:B------:R-:W-:Y:S01]  /*ec60*/  FFMA.FTZ R62, R62, UR41, -R9.reuse ;  /* 0x000000293e3e7c23 */ /* 0x100fe20008010809 */
[--C-:B------:R-:W-:Y:S01]  /*ec70*/  FFMA.FTZ R61, R61, UR41, -R6.reuse ;  /* 0x000000293d3d7c23 */ /* 0x100fe20008010806 */
[--C-:B------:R-:W-:Y:S01]  /*ec80*/  FFMA.FTZ R63, R63, UR41, -R9.reuse ;  /* 0x000000293f3f7c23 */ /* 0x100fe20008010809 */
[--C-:B------:R-:W-:Y:S01]  /*ec90*/  FFMA.FTZ R64, R64, UR41, -R6.reuse ;  /* 0x0000002940407c23 */ /* 0x100fe20008010806 */
[--C-:B------:R-:W-:Y:S01]  /*eca0*/  FFMA.FTZ R66, R66, UR41, -R9.reuse ;  /* 0x0000002942427c23 */ /* 0x100fe20008010809 */
[----:B------:R-:W-:Y:S01]  /*ecb0*/  FFMA.FTZ R65, R65, UR41, -R6 ;  /* 0x0000002941417c23 */ /* 0x000fe20008010806 */
[----:B------:R-:W1:Y:S01]  /*ecc0*/  MUFU.EX2 R28, R28 ;  /* 0x0000001c001c7308 */ /* 0x000e620000000800 */
[----:B0-----:R-:W-:Y:S01]  /*ecd0*/  FADD.FTZ R10, R25, R142 ;  /* 0x0000008e190a7221 */ /* 0x001fe20000010000 */
[--C-:B------:R-:W-:Y:S01]  /*ece0*/  FFMA.FTZ R67, R67, UR41, -R9.reuse ;  /* 0x0000002943437c23 */ /* 0x100fe20008010809 */
[--C-:B------:R-:W-:Y:S01]  /*ecf0*/  FFMA.FTZ R68, R68, UR41, -R6.reuse ;  /* 0x0000002944447c23 */ /* 0x100fe20008010806 */
[--C-:B------:R-:W-:Y:S01]  /*ed00*/  FFMA.FTZ R70, R70, UR41, -R9.reuse ;  /* 0x0000002946467c23 */ /* 0x100fe20008010809 */
[--C-:B------:R-:W-:Y:S01]  /*ed10*/  FFMA.FTZ R69, R69, UR41, -R6.reuse ;  /* 0x0000002945457c23 */ /* 0x100fe20008010806 */
[----:B------:R-:W-:Y:S01]  /*ed20*/  FFMA.FTZ R71, R71, UR41, -R9 ;  /* 0x0000002947477c23 */ /* 0x000fe20008010809 */
[--C-:B------:R-:W-:Y:S01]  /*ed30*/  FFMA.FTZ R72, R72, UR41, -R6.reuse ;  /* 0x0000002948487c23 */ /* 0x100fe20008010806 */
[----:B------:R-:W0:Y:S01]  /*ed40*/  MUFU.EX2 R27, R30 ;  /* 0x0000001e001b7308 */ /* 0x000e220000000800 */
[----:B--2---:R-:W-:Y:S01]  /*ed50*/  FADD.FTZ R11, R20, R21 ;  /* 0x00000015140b7221 */ /* 0x004fe20000010000 */
[--C-:B------:R-:W-:Y:S01]  /*ed60*/  FFMA.FTZ R74, R74, UR41, -R9.reuse ;  /* 0x000000294a4a7c23 */ /* 0x100fe20008010809 */
[--C-:B------:R-:W-:Y:S01]  /*ed70*/  FFMA.FTZ R73, R73, UR41, -R6.reuse ;  /* 0x0000002949497c23 */ /* 0x100fe20008010806 */
[--C-:B------:R-:W-:Y:S01]  /*ed80*/  FFMA.FTZ R75, R75, UR41, -R9.reuse ;  /* 0x000000294b4b7c23 */ /* 0x100fe20008010809 */
[--C-:B------:R-:W-:Y:S01]  /*ed90*/  FFMA.FTZ R76, R76, UR41, -R6.reuse ;  /* 0x000000294c4c7c23 */ /* 0x100fe20008010806 */
[--C-:B------:R-:W-:Y:S01]  /*eda0*/  FFMA.FTZ R78, R78, UR41, -R9.reuse ;  /* 0x000000294e4e7c23 */ /* 0x100fe20008010809 */
[----:B------:R-:W-:Y:S01]  /*edb0*/  FFMA.FTZ R77, R77, UR41, -R6 ;  /* 0x000000294d4d7c23 */ /* 0x000fe20008010806 */
[----:B------:R-:W2:Y:S01]  /*edc0*/  MUFU.EX2 R29, R29 ;  /* 0x0000001d001d7308 */ /* 0x000ea20000000800 */
[----:B-1----:R-:W-:Y:S01]  /*edd0*/  FADD.FTZ R10, R28, R10 ;  /* 0x0000000a1c0a7221 */ /* 0x002fe20000010000 */
[--C-:B------:R-:W-:Y:S01]  /*ede0*/  FFMA.FTZ R79, R79, UR41, -R9.reuse ;  /* 0x000000294f4f7c23 */ /* 0x100fe20008010809 */
[--C-:B------:R-:W-:Y:S01]  /*edf0*/  FFMA.FTZ R80, R80, UR41, -R6.reuse ;  /* 0x0000002950507c23 */ /* 0x100fe20008010806 */
[--C-:B------:R-:W-:Y:S01]  /*ee00*/  FFMA.FTZ R82, R82, UR41, -R9.reuse ;  /* 0x0000002952527c23 */ /* 0x100fe20008010809 */
[--C-:B------:R-:W-:Y:S01]  /*ee10*/  FFMA.FTZ R81, R81, UR41, -R6.reuse ;  /* 0x0000002951517c23 */ /* 0x100fe20008010806 */
[----:B------:R-:W-:Y:S01]  /*ee20*/  FFMA.FTZ R83, R83, UR41, -R9 ;  /* 0x0000002953537c23 */ /* 0x000fe20008010809 */
[--C-:B------:R-:W-:Y:S01]  /*ee30*/  FFMA.FTZ R84, R84, UR41, -R6.reuse ;  /* 0x0000002954547c23 */ /* 0x100fe20008010806 */
[----:B------:R-:W1:Y:S01]  /*ee40*/  MUFU.EX2 R31, R31 ;  /* 0x0000001f001f7308 */ /* 0x000e620000000800 */
[----:B0-----:R-:W-:Y:S01]  /*ee50*/  FADD.FTZ R11, R27, R11 ;  /* 0x0000000b1b0b7221 */ /* 0x001fe20000010000 */
[--C-:B------:R-:W-:Y:S01]  /*ee60*/  FFMA.FTZ R86, R86, UR41, -R9.reuse ;  /* 0x0000002956567c23 */ /* 0x100fe20008010809 */
[----:B------:R-:W-:Y:S01]  /*ee70*/  FFMA.FTZ R6, R85, UR41, -R6 ;  /* 0x0000002955067c23 */ /* 0x000fe20008010806 */
[----:B------:R-:W-:-:S04]  /*ee80*/  FFMA.FTZ R9, R87, UR41, -R9 ;  /* 0x0000002957097c23 */ /* 0x000fc80008010809 */
        /* <DEDUP_REMOVED lines=116> */
.L_x_516:
[----:B------:R-:W2:Y:S04]  /*f5d0*/  LDL R62, [R1+0x2c] ;  /* 0x00002c00013e7983 */ /* 0x000ea80000100800 */
[----:B------:R-:W3:Y:S04]  /*f5e0*/  LDL R70, [R1+0x4c] ;  /* 0x00004c0001467983 */ /* 0x000ee80000100800 */
[----:B------:R-:W4:Y:S04]  /*f5f0*/  LDL R46, [R1+0x34] ;  /* 0x00003400012e7983 */ /* 0x000f280000100800 */
[----:B------:R-:W5:Y:S04]  /*f600*/  LDL R38, [R1+0x30] ;  /* 0x0000300001267983 */ /* 0x000f680000100800 */
[----:B------:R-:W5:Y:S01]  /*f610*/  LDL R54, [R1+0x50] ;  /* 0x0000500001367983 */ /* 0x000f620000100800 */
[----:B------:R-:W-:-:S02]  /*f620*/  IMAD R5, R5, 0x8, R2 ;  /* 0x0000000805057824 */ /* 0x000fc400078e0202 */
[----:B------:R-:W-:Y:S02]  /*f630*/  IMAD.U32 R30, RZ, RZ, UR39 ;  /* 0x00000027ff1e7e24 */ /* 0x000fe4000f8e00ff */
[----:B------:R-:W-:Y:S01]  /*f640*/  VIADD R5, R5, 0x2d860 ;  /* 0x0002d86005057836 */ /* 0x000fe20000000000 */
[----:B------:R-:W-:Y:S02]  /*f650*/  F2FP.BF16.F32.PACK_AB R24, R25, R24 ;  /* 0x000000181918723e */ /* 0x000fe400000010ff */
[----:B------:R-:W-:Y:S02]  /*f660*/  F2FP.BF16.F32.PACK_AB R25, R20, R26 ;  /* 0x0000001a1419723e */ /* 0x000fe400000010ff */
[----:B------:R-:W-:Y:S02]  /*f670*/  F2FP.BF16.F32.PACK_AB R32, R33, R32 ;  /* 0x000000202120723e */ /* 0x000fe400000010ff */
[----:B------:R-:W-:Y:S02]  /*f680*/  PRMT R5, R30, 0x654, R5 ;  /* 0x000006541e057816 */ /* 0x000fe40000000005 */
[----:B------:R-:W-:-:S02]  /*f690*/  F2FP.BF16.F32.PACK_AB R26, R29, R28 ;  /* 0x0000001c1d1a723e */ /* 0x000fc400000010ff */
[----:B------:R-:W-:Y:S01]  /*f6a0*/  F2FP.BF16.F32.PACK_AB R27, R31, R27 ;  /* 0x0000001b1f1b723e */ /* 0x000fe200000010ff */
[----:B------:R0:W-:Y:S01]  /*f6b0*/  SYNCS.ARRIVE.TRANS64.RED.A1T0 RZ, [R5+URZ], RZ ;  /* 0x000000ff05ff79a7 */ /* 0x0001e2000810043f */
[----:B------:R-:W-:Y:S02]  /*f6c0*/  F2FP.BF16.F32.PACK_AB R33, R15, R34 ;  /* 0x000000220f21723e */ /* 0x000fe400000010ff */
[----:B------:R-:W-:Y:S02]  /*f6d0*/  F2FP.BF16.F32.PACK_AB R40, R41, R40 ;  /* 0x000000282928723e */ /* 0x000fe400000010ff */
[----:B------:R-:W-:Y:S02]  /*f6e0*/  F2FP.BF16.F32.PACK_AB R34, R37, R36 ;  /* 0x000000242522723e */ /* 0x000fe400000010ff */
[----:B------:R-:W-:Y:S02]  /*f6f0*/  F2FP.BF16.F32.PACK_AB R35, R39, R35 ;  /* 0x000000232723723e */ /* 0x000fe400000010ff */
[----:B------:R-:W-:-:S02]  /*f700*/  F2FP.BF16.F32.PACK_AB R41, R14, R42 ;  /* 0x0000002a0e29723e */ /* 0x000fc400000010ff */
[----:B------:R-:W-:Y:S02]  /*f710*/  F2FP.BF16.F32.PACK_AB R48, R49, R48 ;  /* 0x000000303130723e */ /* 0x000fe400000010ff */
        /* <DEDUP_REMOVED lines=21> */
[----:B------:R-:W-:Y:S01]  /*f870*/  ISETP.GT.AND P1, PT, R4, RZ, PT ;  /* 0x000000ff0400720c */ /* 0x000fe20003f24270 */
        /* <DEDUP_REMOVED lines=48> */
[----:B------:R-:W-:-:S02]  /*fb80*/  VIADD R4, R4, 0xffffffff ;  /* 0xffffffff04047836 */ /* 0x000fc40000000000 */
[----:B------:R-:W-:Y:S02]  /*fb90*/  IMAD.MOV.U32 R7, RZ, RZ, R3 ;  /* 0x000000ffff077224 */ /* 0x000fe400078e0003 */
[----:B------:R-:W-:Y:S02]  /*fba0*/  IMAD.MOV.U32 R8, RZ, RZ, R0 ;  /* 0x000000ffff087224 */ /* 0x000fe400078e0000 */
[----:B------:R-:W-:Y:S02]  /*fbb0*/  IMAD.MOV.U32 R6, RZ, RZ, R150 ;  /* 0x000000ffff067224 */ /* 0x000fe400078e0096 */
[----:B0-----:R-:W-:Y:S01]  /*fbc0*/  IMAD.MOV.U32 R5, RZ, RZ, R139 ;  /* 0x000000ffff057224 */ /* 0x001fe200078e008b */
[----:B--2---:R0:W-:Y:S04]  /*fbd0*/  STSM.16.M88.4 [R62+0x21800], R24 ;  /* 0x021800183e007844 */ /* 0x0041e80000000200 */
[----:B---3--:R0:W-:Y:S04]  /*fbe0*/  STSM.16.M88.4 [R70], R32 ;  /* 0x0000002046007844 */ /* 0x0081e80000000200 */
[----:B----4-:R0:W-:Y:S04]  /*fbf0*/  STSM.16.M88.4 [R46], R40 ;  /* 0x000000282e007844 */ /* 0x0101e80000000200 */
[----:B-----5:R0:W-:Y:S04]  /*fc00*/  STSM.16.M88.4 [R38], R48 ;  /* 0x0000003026007844 */ /* 0x0201e80000000200 */
[----:B------:R0:W-:Y:S04]  /*fc10*/  STSM.16.M88.4 [R62+0x27800], R56 ;  /* 0x027800383e007844 */ /* 0x0001e80000000200 */
[----:B------:R0:W-:Y:S04]  /*fc20*/  STSM.16.M88.4 [R54], R64 ;  /* 0x0000004036007844 */ /* 0x0001e80000000200 */
[----:B------:R0:W-:Y:S04]  /*fc30*/  STSM.16.M88.4 [R46+0x6000], R72 ;  /* 0x006000482e007844 */ /* 0x0001e80000000200 */
[----:B------:R0:W-:Y:S01]  /*fc40*/  STSM.16.M88.4 [R38+0x6000], R80 ;  /* 0x0060005026007844 */ /* 0x0001e20000000200 */
[----:B------:R-:W-:Y:S01]  /*fc50*/  @!PT LDS RZ, [RZ] ;  /* 0x00000000fffff984 */ /* 0x000fe20000000800 */
[----:B------:R-:W-:Y:S01]  /*fc60*/  @!PT LDS RZ, [RZ] ;  /* 0x00000000fffff984 */ /* 0x000fe20000000800 */
[----:B------:R-:W-:Y:S01]  /*fc70*/  @!PT LDS RZ, [RZ] ;  /* 0x00000000fffff984 */ /* 0x000fe20000000800 */
[----:B------:R-:W-:Y:S01]  /*fc80*/  @!PT LDS RZ, [RZ] ;  /* 0x00000000fffff984 */ /* 0x000fe20000000800 */
[----:B------:R1:W-:Y:S06]  /*fc90*/  MEMBAR.ALL.CTA ;  /* 0x0000000000007992 */ /* 0x0003ec0000008000 */
[----:B-1----:R-:W1:Y:S02]  /*fca0*/  FENCE.VIEW.ASYNC.S ;  /* 0x00000000000073c6 */ /* 0x002e640000000000 */
[----:B-1----:R-:W-:Y:S01]  /*fcb0*/  NOP ;  /* 0x0000000000007918 */ /* 0x002fe20000000000 */
[----:B------:R-:W-:Y:S05]  /*fcc0*/  @P1 BRA `(.L_x_517) ;  /* 0xffffffd800dc1947 */ /* 0x000fea000383ffff */
.L_x_505:
[----:B------:R-:W-:Y:S05]  /*fcd0*/  WARPSYNC.ALL ;  /* 0x0000000000007948 */ /* 0x000fea0003800000 */
[----:B------:R-:W-:Y:S06]  /*fce0*/  BAR.ARV 0x8, 0x200 ;  /* 0x0208000000007b1d */ /* 0x000fec0000002000 */
[----:B------:R-:W-:Y:S05]  /*fcf0*/  @!P0 BRA `(.L_x_518) ;  /* 0x0000000000048947 */ /* 0x000fea0003800000 */
[----:B------:R-:W-:Y:S01]  /*fd00*/  BPT.TRAP 0x1 ;  /* 0x000000040000795c */ /* 0x000fe20000300000 */
.L_x_518:
[----:B------:R-:W-:Y:S01]  /*fd10*/  IMAD R12, R139, 0x8, R2 ;  /* 0x000000088b0c7824 */ /* 0x000fe200078e0202 */
[----:B------:R-:W-:-:S04]  /*fd20*/  SHF.L.U32 R7, R150, 0x1f, RZ ;  /* 0x0000001f96077819 */ /* 0x000fc800000006ff */
[----:B------:R1:W2:Y:S01]  /*fd30*/  SYNCS.PHASECHK.TRANS64.TRYWAIT P1, [R12+URZ+0x2d850], R7 ;  /* 0x02d850070c0075a7 */ /* 0x0002a2000802017f */
[----:B------:R-:W-:Y:S05]  /*fd40*/  @!P0 BRA `(.L_x_519) ;  /* 0x0000000000048947 */ /* 0x000fea0003800000 */
[----:B------:R-:W-:Y:S01]  /*fd50*/  BPT.TRAP 0x1 ;  /* 0x000000040000795c */ /* 0x000fe20000300000 */
.L_x_519:
[----:B------:R-:W3:Y:S01]  /*fd60*/  LDL.LU R4, [R1+0x40] ;  /* 0x0000400001047983 */ /* 0x000ee20000300800 */
[----:B------:R-:W-:Y:S02]  /*fd70*/  VIADD R2, R2, 0x400 ;  /* 0x0000040002027836 */ /* 0x000fe40000000000 */
[----:B------:R-:W-:-:S03]  /*fd80*/  IMAD.MOV.U32 R5, RZ, RZ, 0x40000040 ;  /* 0x40000040ff057424 */ /* 0x000fc600078e00ff */
[----:B------:R-:W-:-:S04]  /*fd90*/  SHF.R.U32.HI R2, RZ, 0x4, R2 ;  /* 0x00000004ff027819 */ /* 0x000fc80000011602 */
[----:B------:R-:W-:-:S04]  /*fda0*/  LOP3.LUT R2, R2, 0x3fff, RZ, 0xc0, !PT ;  /* 0x00003fff02027812 */ /* 0x000fc800078ec0ff */
[----:B------:R-:W-:Y:S02]  /*fdb0*/  LOP3.LUT R2, R2, 0x2000000, RZ, 0xfc, !PT ;  /* 0x0200000002027812 */ /* 0x000fe400078efcff */
[----:B---3--:R-:W-:Y:S01]  /*fdc0*/  LOP3.LUT R4, R4, 0x10000, RZ, 0xfc, !PT ;  /* 0x0001000004047812 */ /* 0x008fe200078efcff */
[----:B--2---:R-:W-:Y:S06]  /*fdd0*/  @P1 BRA `(.L_x_520) ;  /* 0x0000000000081947 */ /* 0x004fec0003800000 */
[----:B------:R-:W2:Y:S02]  /*fde0*/  SYNCS.PHASECHK.TRANS64.TRYWAIT P1, [R12+URZ+0x2d850], R7 ;  /* 0x02d850070c0075a7 */ /* 0x000ea4000802017f */
[----:B--2---:R-:W-:Y:S05]  /*fdf0*/  @!P1 BRA `(.L_x_521) ;  /* 0x0000009c002c9947 */ /* 0x004fea0003800000 */
.L_x_520:
[----:B------:R-:W-:Y:S01]  /*fe00*/  IMAD R6, R139, 0x600, R2 ;  /* 0x000006008b067824 */ /* 0x000fe200078e0202 */
[----:B------:R-:W-:Y:S05]  /*fe10*/  WARPSYNC.ALL ;  /* 0x0000000000007948 */ /* 0x000fea0003800000 */
[----:B-12---:R-:W-:Y:S01]  /*fe20*/  IMAD.MOV.U32 R7, RZ, RZ, -0x7fffffe0 ;  /* 0x80000020ff077424 */ /* 0x006fe200078e00ff */
[C---:B------:R-:W-:Y:S01]  /*fe30*/  R2UR UR4, R4.reuse ;  /* 0x00000000040472ca */ /* 0x040fe200000e0000 */
[----:B------:R-:W-:Y:S01]  /*fe40*/  WARPGROUP.ARRIVE ;  /* 0x00000000000079c5 */ /* 0x000fe20000000000 */
[----:B------:R-:W-:Y:S01]  /*fe50*/  R2UR UR5, R5 ;  /* 0x00000000050572ca */ /* 0x000fe200000e0000 */
[----:B------:R-:W-:Y:S01]  /*fe60*/  VIADD R8, R4, 0x2 ;  /* 0x0000000204087836 */ /* 0x000fe20000000000 */
[C---:B------:R-:W-:Y:S01]  /*fe70*/  R2UR UR6, R6.reuse ;  /* 0x00000000060672ca */ /* 0x040fe200000e0000 */
[----:B------:R-:W-:Y:S01]  /*fe80*/  VIADD R10, R6, 0x40 ;  /* 0x00000040060a7836 */ /* 0x000fe20000000000 */
[----:B------:R-:W-:Y:S01]  /*fe90*/  R2UR UR7, R7 ;  /* 0x00000000070772ca */ /* 0x000fe200000e0000 */
[----:B------:R-:W-:Y:S01]  /*fea0*/  IMAD.MOV.U32 R9, RZ, RZ, 0x40000040 ;  /* 0x40000040ff097424 */ /* 0x000fe200078e00ff */
[----:B------:R-:W1:Y:S01]  /*feb0*/  SHFL.BFLY PT, R2, R21, 0x2, 0x1f ;  /* 0x0c401f0015027f89 */ /* 0x000e6200000e0000 */
[----:B------:R-:W-:-:S02]  /*fec0*/  IMAD.MOV.U32 R11, RZ, RZ, -0x7fffffe0 ;  /* 0x80000020ff0b7424 */ /* 0x000fc400078e00ff */
[----:B------:R-:W-:Y:S02]  /*fed0*/  IMAD.MOV.U32 R5, RZ, RZ, 0x40000040 ;  /* 0x40000040ff057424 */ /* 0x000fe400078e00ff */
[----:B------:R-:W-:Y:S02]  /*fee0*/  IMAD.MOV.U32 R7, RZ, RZ, -0x7fffffe0 ;  /* 0x80000020ff077424 */ /* 0x000fe400078e00ff */
[----:B------:R-:W-:Y:S02]  /*fef0*/  IMAD.MOV.U32 R39, RZ, RZ, RZ ;  /* 0x000000ffff277224 */ /* 0x000fe400078e00ff */
[----:B0-----:R-:W-:Y:S02]  /*ff00*/  IMAD.MOV.U32 R40, RZ, RZ, -0x800000 ;  /* 0xff800000ff287424 */ /* 0x001fe400078e00ff */
[----:B------:R-:W-:Y:S01]  /*ff10*/  HGMMA.64x96x16.F32.BF16 R88, gdesc[UR4].tnspB, R88, gsb0 ;  /* 0x41600000045879f0 */ /* 0x000fe20008001858 */
[----:B------:R-:W-:Y:S01]  /*ff20*/  R2UR UR4, R8 ;  /* 0x00000000080472ca */ /* 0x000fe200000e0000 */
[----:B------:R-:W-:Y:S01]  /*ff30*/  VIADD R8, R4, 0x4 ;  /* 0x0000000404087836 */ /* 0x000fe20000000000 */
[----:B------:R-:W-:Y:S01]  /*ff40*/  R2UR UR5, R9 ;  /* 0x00000000090572ca */ /* 0x000fe200000e0000 */
[----:B------:R-:W-:Y:S01]  /*ff50*/  IMAD.MOV.U32 R9, RZ, RZ, 0x40000040 ;  /* 0x40000040ff097424 */ /* 0x000fe200078e00ff */
[----:B------:R-:W-:Y:S01]  /*ff60*/  R2UR UR6, R10 ;  /* 0x000000000a0672ca */ /* 0x000fe200000e0000 */
[----:B------:R-:W-:Y:S01]  /*ff70*/  VIADD R10, R6, 0x80 ;  /* 0x00000080060a7836 */ /* 0x000fe20000000000 */
[----:B------:R-:W-:Y:S01]  /*ff80*/  R2UR UR7, R11 ;  /* 0x000000000b0772ca */ /* 0x000fe200000e0000 */
[----:B------:R-:W-:-:S02]  /*ff90*/  IMAD.MOV.U32 R11, RZ, RZ, -0x7fffffe0 ;  /* 0x80000020ff0b7424 */ /* 0x000fc400078e00ff */
[----:B------:R-:W-:Y:S01]  /*ffa0*/  IMAD.MOV.U32 R41, RZ, RZ, -0x800000 ;  /* 0xff800000ff297424 */ /* 0x000fe200078e00ff */
[----:B------:R-:W-:Y:S02]  /*ffb0*/  WARPGROUP.DEPBAR.LE gsb0, 0x0 ;  /* 0x00008000000079c5 */ /* 0x000fe40000010000 */
[----:B------:R-:W-:-:S07]  /*ffc0*/  WARPGROUP.ARRIVE ;  /* 0x00000000000079c5 */ /* 0x000fce0000000000 */
        /* <DEDUP_REMOVED lines=8> */
[----:B------:R-:W-:Y:S01]  /*10050*/  IMAD.MOV.U32 R11, RZ, RZ, -0x7fffffe0 ;  /* 0x80000020ff0b7424 */ /* 0x000fe200078e00ff */
[----:B------:R-:W-:Y:S02]  /*10060*/  WARPGROUP.DEPBAR.LE gsb0, 0x0 ;  /* 0x00008000000079c5 */ /* 0x000fe40000010000 */
[----:B------:R-:W-:-:S09]  /*10070*/  WARPGROUP.ARRIVE ;  /* 0x00000000000079c5 */ /* 0x000fd20000000000 */
        /* <DEDUP_REMOVED lines=30> */
[----:B------:R-:W-:Y:S02]  /*10260*/  IMAD.MOV.U32 R11, RZ, RZ, -0x7fffffe0 ;  /* 0x80000020ff0b7424 */ /* 0x000fe400078e00ff */
[----:B------:R-:W-:-:S02]  /*10270*/  VIADD R4, R4, 0x606 ;  /* 0x0000060604047836 */ /* 0x000fc40000000000 */
[----:B------:R-:W-:Y:S01]  /*10280*/  VIADD R6, R6, 0x1c0 ;  /* 0x000001c006067836 */ /* 0x000fe20000000000 */
[----:B------:R-:W-:Y:S02]  /*10290*/  WARPGROUP.DEPBAR.LE gsb0, 0x0 ;  /* 0x00008000000079c5 */ /* 0x000fe40000010000 */
[----:B------:R-:W-:-:S06]  /*102a0*/  WARPGROUP.ARRIVE ;  /* 0x00000000000079c5 */ /* 0x000fcc0000000000 */
[----:B------:R-:W-:Y:S01]  /*102b0*/  HGMMA.64x96x16.F32.BF16 R88, gdesc[UR4].tnspB, R88, gsb0 ;  /* 0x41600000045879f0 */ /* 0x000fe20008001858 */
[----:B------:R-:W-:Y:S02]  /*102c0*/  R2UR UR4, R8 ;  /* 0x00000000080472ca */ /* 0x000fe400000e0000 */
[----:B------:R-:W-:Y:S02]  /*102d0*/  R2UR UR5, R9 ;  /* 0x00000000090572ca */ /* 0x000fe400000e0000 */
[----:B------:R-:W-:Y:S02]  /*102e0*/  R2UR UR6, R10 ;  /* 0x000000000a0672ca */ /* 0x000fe400000e0000 */
[----:B------:R-:W-:Y:S01]  /*102f0*/  R2UR UR7, R11 ;  /* 0x000000000b0772ca */ /* 0x000fe200000e0000 */
[----:B------:R-:W-:Y:S01]  /*10300*/  IMAD.U32 R11, RZ, RZ, UR41 ;  /* 0x00000029ff0b7e24 */ /* 0x000fe2000f8e00ff */
[----:B------:R-:W-:Y:S02]  /*10310*/  WARPGROUP.DEPBAR.LE gsb0, 0x0 ;  /* 0x00008000000079c5 */ /* 0x000fe40000010000 */
[----:B------:R-:W-:-:S09]  /*10320*/  WARPGROUP.ARRIVE ;  /* 0x00000000000079c5 */ /* 0x000fd20000000000 */
[----:B------:R-:W-:Y:S01]  /*10330*/  HGMMA.64x96x16.F32.BF16 R88, gdesc[UR4].tnspB, R88, gsb0 ;  /* 0x41600000045879f0 */ /* 0x000fe20008001858 */
[----:B------:R-:W-:Y:S01]  /*10340*/  R2UR UR4, R4 ;  /* 0x00000000040472ca */ /* 0x000fe200000e0000 */
[----:B-1----:R-:W-:Y:S01]  /*10350*/  FADD.FTZ R4, R2, R21 ;  /* 0x0000001502047221 */ /* 0x002fe20000010000 */
[----:B------:R-:W-:Y:S02]  /*10360*/  R2UR UR5, R5 ;  /* 0x00000000050572ca */ /* 0x000fe400000e0000 */
[----:B------:R-:W-:Y:S01]  /*10370*/  R2UR UR6, R6 ;  /* 0x00000000060672ca */ /* 0x000fe200000e0000 */
[----:B------:R-:W0:Y:S01]  /*10380*/  SHFL.BFLY PT, R5, R142, 0x2, 0x1f ;  /* 0x0c401f008e057f89 */ /* 0x000e2200000e0000 */
[----:B------:R-:W-:-:S03]  /*10390*/  R2UR UR7, R7 ;  /* 0x00000000070772ca */ /* 0x000fc600000e0000 */
[----:B------:R-:W1:Y:S01]  /*103a0*/  SHFL.BFLY PT, R7, R4, 0x1, 0x1f ;  /* 0x0c201f0004077f89 */ /* 0x000e6200000e0000 */
[----:B0-----:R-:W-:Y:S01]  /*103b0*/  FADD.FTZ R5, R5, R142 ;  /* 0x0000008e05057221 */ /* 0x001fe20000010000 */
[----:B-1----:R-:W-:-:S04]  /*103c0*/  FADD.FTZ R9, R4, R7 ;  /* 0x0000000704097221 */ /* 0x002fc80000010000 */
[----:B------:R-:W0:Y:S01]  /*103d0*/  SHFL.BFLY PT, R2, R5, 0x1, 0x1f ;  /* 0x0c201f0005027f89 */ /* 0x000e2200000e0000 */
[----:B------:R-:W-:-:S13]  /*103e0*/  FSETP.NE.FTZ.AND P2, PT, R9, RZ, PT ;  /* 0x000000ff0900720b */ /* 0x000fda0003f55000 */
[----:B------:R-:W1:Y:S01]  /*103f0*/  @P2 MUFU.LG2 R7, R9 ;  /* 0x0000000900072308 */ /* 0x000e620000000c00 */
[----:B------:R-:W-:Y:S01]  /*10400*/  @P2 FMUL.FTZ R11, R11, 0.69314718246459960938 ;  /* 0x3f3172180b0b2820 */ /* 0x000fe20000410000 */
[----:B0-----:R-:W-:Y:S01]  /*10410*/  FADD.FTZ R8, R5, R2 ;  /* 0x0000000205087221 */ /* 0x001fe20000010000 */
[----:B------:R-:W-:Y:S02]  /*10420*/  IMAD.MOV.U32 R2, RZ, RZ, RZ ;  /* 0x000000ffff027224 */ /* 0x000fe400078e00ff */
[----:B------:R-:W-:Y:S02]  /*10430*/  IMAD.U32 R5, RZ, RZ, UR41 ;  /* 0x00000029ff057e24 */ /* 0x000fe4000f8e00ff */
[----:B------:R-:W-:Y:S02]  /*10440*/  FSETP.NE.FTZ.AND P1, PT, R8, RZ, PT ;  /* 0x000000ff0800720b */ /* 0x000fe40003f35000 */
[----:B------:R-:W-:Y:S01]  /*10450*/  @P2 MUFU.RCP R2, R9 ;  /* 0x0000000900022308 */ /* 0x000fe20000001000 */
[----:B-1----:R-:W-:-:S04]  /*10460*/  @P2 FMUL.FTZ R4, R7, 0.69314718246459960938 ;  /* 0x3f31721807042820 */ /* 0x002fc80000410000 */
[----:B------:R-:W-:-:S06]  /*10470*/  @P2 FFMA.FTZ R41, R11, R3, R4 ;  /* 0x000000030b292223 */ /* 0x000fcc0000010004 */
[----:B------:R-:W0:Y:S01]  /*10480*/  @P1 MUFU.LG2 R6, R8 ;  /* 0x0000000800061308 */ /* 0x000e220000000c00 */
[----:B------:R-:W-:-:S07]  /*10490*/  @P1 FMUL.FTZ R5, R5, 0.69314718246459960938 ;  /* 0x3f31721805051820 */ /* 0x000fce0000410000 */
[----:B------:R1:W2:Y:S01]  /*104a0*/  @P1 MUFU.RCP R39, R8 ;  /* 0x0000000800271308 */ /* 0x0002a20000001000 */
[----:B0-----:R-:W-:-:S04]  /*104b0*/  @P1 FMUL.FTZ R6, R6, 0.69314718246459960938 ;  /* 0x3f31721806061820 */ /* 0x001fc80000410000 */
[----:B------:R-:W-:Y:S01]  /*104c0*/  @P1 FFMA.FTZ R40, R5, R0, R6 ;  /* 0x0000000005281223 */ /* 0x000fe20000010006 */
[----:B------:R-:W-:Y:S02]  /*104d0*/  WARPGROUP.DEPBAR.LE gsb0, 0x0 ;  /* 0x00008000000079c5 */ /* 0x000fe40000010000 */
[----:B------:R-:W-:-:S06]  /*104e0*/  WARPGROUP.ARRIVE ;  /* 0x00000000000079c5 */ /* 0x000fcc0000000000 */
[----:B------:R-:W-:Y:S03]  /*104f0*/  HGMMA.64x96x16.F32.BF16 R88, gdesc[UR4].tnspB, R88, gsb0 ;  /* 0x41600000045879f0 */ /* 0x000fe60008001858 */
[----:B------:R-:W-:Y:S02]  /*10500*/  WARPGROUP.DEPBAR.LE gsb0, 0x0 ;  /* 0x00008000000079c5 */ /* 0x000fe40000010000 */
[----:B-12---:R-:W-:Y:S05]  /*10510*/  @!P0 BRA `(.L_x_522) ;  /* 0x0000000000048947 */ /* 0x006fea0003800000 */
[----:B------:R-:W-:Y:S01]  /*10520*/  BPT.TRAP 0x1 ;  /* 0x000000040000795c */ /* 0x000fe20000300000 */
.L_x_522:
[----:B------:R-:W-:Y:S02]  /*10530*/  VIADD R12, R12, 0x2d860 ;  /* 0x0002d8600c0c7836 */ /* 0x000fe40000000000 */
[-C--:B------:R-:W-:Y:S01]  /*10540*/  FMUL.FTZ R7, R88, R39.reuse ;  /* 0x0000002758077220 */ /* 0x080fe20000410000 */
[----:B------:R-:W-:Y:S02]  /*10550*/  IMAD.U32 R3, RZ, RZ, UR39 ;  /* 0x00000027ff037e24 */ /* 0x000fe4000f8e00ff */
[-C--:B------:R-:W-:Y:S01]  /*10560*/  FMUL.FTZ R50, R89, R39.reuse ;  /* 0x0000002759327220 */ /* 0x080fe20000410000 */
[----:B------:R-:W-:Y:S02]  /*10570*/  VIADD R139, R139, 0x1 ;  /* 0x000000018b8b7836 */ /* 0x000fe40000000000 */
[-C--:B------:R-:W-:Y:S01]  /*10580*/  FMUL.FTZ R6, R92, R39.reuse ;  /* 0x000000275c067220 */ /* 0x080fe20000410000 */
[-C--:B------:R-:W-:Y:S01]  /*10590*/  FMUL.FTZ R51, R93, R39.reuse ;  /* 0x000000275d337220 */ /* 0x080fe20000410000 */
[----:B------:R-:W-:Y:S01]  /*105a0*/  PRMT R12, R3, 0x654, R12 ;  /* 0x00000654030c7816 */ /* 0x000fe2000000000c */
[-C--:B------:R-:W-:Y:S01]  /*105b0*/  FMUL.FTZ R37, R96, R39.reuse ;  /* 0x0000002760257220 */ /* 0x080fe20000410000 */
[----:B------:R-:W-:Y:S01]  /*105c0*/  ISETP.NE.AND P0, PT, R139, 0x2, PT ;  /* 0x000000028b00780c */ /* 0x000fe20003f05270 */
[-C--:B------:R-:W-:Y:S01]  /*105d0*/  FMUL.FTZ R48, R97, R39.reuse ;  /* 0x0000002761307220 */ /* 0x080fe20000410000 */
[----:B------:R0:W-:Y:S01]  /*105e0*/  SYNCS.ARRIVE.TRANS64.RED.A1T0 RZ, [R12+URZ], RZ ;  /* 0x000000ff0cff79a7 */ /* 0x0001e2000810043f */
[-C--:B------:R-:W-:Y:S01]  /*105f0*/  FMUL.FTZ R36, R100, R39.reuse ;  /* 0x0000002764247220 */ /* 0x080fe20000410000 */
[----:B------:R-:W-:Y:S01]  /*10600*/  SEL R5, RZ, 0x1, P0 ;  /* 0x00000001ff057807 */ /* 0x000fe20000000000 */
        /* <DEDUP_REMOVED lines=42> */
[----:B------:R-:W-:Y:S01]  /*108b0*/  LOP3.LUT R150, R150, R5, RZ, 0x3c, !PT ;  /* 0x0000000596967212 */ /* 0x000fe200078e3cff */
[----:B------:R-:W-:Y:S01]  /*108c0*/  UIADD3 UR37, UR37, 0x1, URZ ;  /* 0x0000000125257890 */ /* 0x000fe2000fffe03f */
[----:B0-----:R-:W-:-:S11]  /*108d0*/  SEL R139, R139, RZ, P0 ;  /* 0x000000ff8b8b7207 */ /* 0x001fd60000000000 */
.L_x_463:
[----:B------:R-:W-:Y:S05]  /*108e0*/  WARPSYNC.ALL ;  /* 0x0000000000007948 */ /* 0x000fea0003800000 */
[----:B------:R-:W0:Y:S08]  /*108f0*/  S2UR UR39, SR_CgaCtaId ;  /* 0x00000000002779c3 */ /* 0x000e300000008800 */
[----:B------:R-:W-:Y:S06]  /*10900*/  BAR.SYNC.DEFER_BLOCKING 0x5, 0x200 ;  /* 0x0148000000007b1d */ /* 0x000fec0000010000 */
[----:B------:R-:W-:Y:S01]  /*10910*/  UMOV UR4, 0x400 ;  /* 0x0000040000047882 */ /* 0x000fe20000000000 */
[----:B------:R-:W-:Y:S01]  /*10920*/  BSSY B0, `(.L_x_523) ;  /* 0x00001d1000007945 */ /* 0x000fe20003800000 */
[----:B0-----:R-:W-:-:S06]  /*10930*/  ULEA UR4, UR39, UR4, 0x18 ;  /* 0x0000000427047291 */ /* 0x001fcc000f8ec03f */
[----:B------:R-:W-:-:S05]  /*10940*/  IMAD.U32 R2, RZ, RZ, UR4 ;  /* 0x00000004ff027e24 */ /* 0x000fca000f8e00ff */
[----:B------:R0:W1:Y:S01]  /*10950*/  LDS.128 R32, [R2+0x2d8d0] ;  /* 0x02d8d00002207984 */ /* 0x0000620000000c00 */
[----:B------:R-:W-:Y:S06]  /*10960*/  BAR.ARV 0x4, 0x200 ;  /* 0x0108000000007b1d */ /* 0x000fec0000002000 */
[----:B------:R-:W-:Y:S05]  /*10970*/  @P1 BRA `(.L_x_524) ;  /* 0x0000001000801947 */ /* 0x000fea0003800000 */
[----:B------:R-:W2:Y:S04]  /*10980*/  LDL R4, [R1+0x90] ;  /* 0x0000900001047983 */ /* 0x000ea80000100800 */
[----:B------:R-:W3:Y:S04]  /*10990*/  LDL.LU R82, [R1+0x58] ;  /* 0x0000580001527983 */ /* 0x000ee80000300800 */
[----:B------:R-:W4:Y:S01]  /*109a0*/  LDL.LU R80, [R1+0x5c] ;  /* 0x00005c0001507983 */ /* 0x000f220000300800 */
[----:B------:R-:W0:Y:S01]  /*109b0*/  S2R R5, SR_SWINHI ;  /* 0x0000000000057919 */ /* 0x000e220000002f00 */
[----:B------:R-:W-:Y:S05]  /*109c0*/  WARPSYNC.ALL ;  /* 0x0000000000007948 */ /* 0x000fea0003800000 */
[----:B------:R-:W-:Y:S01]  /*109d0*/  F2FP.BF16.F32.PACK_AB R6, R51, R6 ;  /* 0x000000063306723e */ /* 0x000fe200000010ff */
[----:B------:R-:W-:Y:S01]  /*109e0*/  ULDC.64 UR4, c[0x0][0xc00] ;  /* 0x0003000000047ab9 */ /* 0x000fe20000000a00 */
[----:B------:R-:W-:Y:S01]  /*109f0*/  F2FP.BF16.F32.PACK_AB R26, R47, R26 ;  /* 0x0000001a2f1a723e */ /* 0x000fe200000010ff */
[----:B------:R-:W4:Y:S01]  /*10a00*/  LDL R78, [R1+0x54] ;  /* 0x00005400014e7983 */ /* 0x000f220000100800 */
[----:B------:R-:W-:-:S02]  /*10a10*/  MOV R20, R2 ;  /* 0x0000000200147202 */ /* 0x000fc40000000f00 */
[----:B0-----:R-:W-:Y:S01]  /*10a20*/  MOV R21, R5 ;  /* 0x0000000500157202 */ /* 0x001fe20000000f00 */
[----:B------:R-:W-:Y:S02]  /*10a30*/  BAR.SYNC.DEFER_BLOCKING 0x1, 0x180 ;  /* 0x0046000000007b1d */ /* 0x000fe40000010000 */
[----:B--2---:R-:W-:-:S03]  /*10a40*/  IMAD.WIDE R4, R4, 0x2, R20 ;  /* 0x0000000204047825 */ /* 0x004fc600078e0214 */
[----:B------:R-:W-:-:S04]  /*10a50*/  IADD3 R75, P4, R4, 0x20, RZ ;  /* 0x00000020044b7810 */ /* 0x000fc80007f9e0ff */
[----:B------:R-:W-:Y:S02]  /*10a60*/  LOP3.LUT R8, R75, 0x180, RZ, 0xc0, !PT ;  /* 0x000001804b087812 */ /* 0x000fe400078ec0ff */
[----:B------:R-:W-:Y:S02]  /*10a70*/  IADD3 R77, P3, R4, 0x3000, RZ ;  /* 0x00003000044d7810 */ /* 0x000fe40007f7e0ff */
[----:B------:R-:W-:Y:S02]  /*10a80*/  SHF.R.U64 R8, R8, 0x3, RZ ;  /* 0x0000000308087819 */ /* 0x000fe400000012ff */
[C---:B------:R-:W-:Y:S02]  /*10a90*/  IADD3 R79, P2, R4.reuse, 0x3020, RZ ;  /* 0x00003020044f7810 */ /* 0x040fe40007f5e0ff */
[C---:B------:R-:W-:Y:S02]  /*10aa0*/  IADD3 R81, P1, R4.reuse, 0x6000, RZ ;  /* 0x0000600004517810 */ /* 0x040fe40007f3e0ff */
[----:B------:R-:W-:-:S02]  /*10ab0*/  LOP3.LUT R9, R4, 0x180, RZ, 0xc0, !PT ;  /* 0x0000018004097812 */ /* 0x000fc400078ec0ff */
[----:B------:R-:W-:Y:S02]  /*10ac0*/  LOP3.LUT R12, R8, R75, RZ, 0x3c, !PT ;  /* 0x0000004b080c7212 */ /* 0x000fe400078e3cff */
[----:B------:R-:W-:Y:S02]  /*10ad0*/  LOP3.LUT R8, R77, 0x180, RZ, 0xc0, !PT ;  /* 0x000001804d087812 */ /* 0x000fe400078ec0ff */
[----:B------:R-:W-:Y:S02]  /*10ae0*/  LOP3.LUT R10, R79, 0x180, RZ, 0xc0, !PT ;  /* 0x000001804f0a7812 */ /* 0x000fe400078ec0ff */
[----:B-1----:R-:W-:Y:S02]  /*10af0*/  LOP3.LUT R32, R81, 0x180, RZ, 0xc0, !PT ;  /* 0x0000018051207812 */ /* 0x002fe400078ec0ff */
[----:B------:R-:W-:Y:S02]  /*10b00*/  SHF.R.U64 R9, R9, 0x3, RZ ;  /* 0x0000000309097819 */ /* 0x000fe400000012ff */
[----:B------:R-:W-:-:S02]  /*10b10*/  SHF.R.U64 R8, R8, 0x3, RZ ;  /* 0x0000000308087819 */ /* 0x000fc400000012ff */
[----:B------:R-:W-:Y:S02]  /*10b20*/  IADD3 R76, P0, R4, 0x6020, RZ ;  /* 0x00006020044c7810 */ /* 0x000fe40007f1e0ff */
[----:B------:R-:W-:Y:S02]  /*10b30*/  SHF.R.U64 R10, R10, 0x3, RZ ;  /* 0x000000030a0a7819 */ /* 0x000fe400000012ff */
[----:B------:R-:W-:Y:S02]  /*10b40*/  SHF.R.U64 R32, R32, 0x3, RZ ;  /* 0x0000000320207819 */ /* 0x000fe400000012ff */
[----:B------:R-:W-:Y:S01]  /*10b50*/  LOP3.LUT R4, R9, R4, RZ, 0x3c, !PT ;  /* 0x0000000409047212 */ /* 0x000fe200078e3cff */
[--C-:B------:R-:W-:Y:S01]  /*10b60*/  IMAD.X R13, RZ, RZ, R5.reuse, P4 ;  /* 0x000000ffff0d7224 */ /* 0x100fe200020e0605 */
[----:B------:R-:W-:Y:S01]  /*10b70*/  LOP3.LUT R14, R8, R77, RZ, 0x3c, !PT ;  /* 0x0000004d080e7212 */ /* 0x000fe200078e3cff */
[--C-:B------:R-:W-:Y:S01]  /*10b80*/  IMAD.X R15, RZ, RZ, R5.reuse, P3 ;  /* 0x000000ffff0f7224 */ /* 0x100fe200018e0605 */
[----:B------:R-:W-:Y:S01]  /*10b90*/  LOP3.LUT R24, R10, R79, RZ, 0x3c, !PT ;  /* 0x0000004f0a187212 */ /* 0x000fe200078e3cff */
[----:B------:R-:W-:Y:S01]  /*10ba0*/  IMAD.X R25, RZ, RZ, R5, P2 ;  /* 0x000000ffff197224 */ /* 0x000fe200010e0605 */
[----:B------:R-:W-:-:S02]  /*10bb0*/  LOP3.LUT R8, R32, R81, RZ, 0x3c, !PT ;  /* 0x0000005120087212 */ /* 0x000fc400078e3cff */
[----:B------:R-:W-:Y:S02]  /*10bc0*/  LOP3.LUT R75, R76, 0x180, RZ, 0xc0, !PT ;  /* 0x000001804c4b7812 */ /* 0x000fe400078ec0ff */
[----:B------:R-:W-:Y:S01]  /*10bd0*/  MOV R32, R4 ;  /* 0x0000000400207202 */ /* 0x000fe20000000f00 */
[--C-:B------:R-:W-:Y:S01]  /*10be0*/  IMAD.X R9, RZ, RZ, R5.reuse, P1 ;  /* 0x000000ffff097224 */ /* 0x100fe200008e0605 */
[----:B------:R-:W-:Y:S01]  /*10bf0*/  F2FP.BF16.F32.PACK_AB R4, R50, R7 ;  /* 0x000000073204723e */ /* 0x000fe200000010ff */
[----:B------:R-:W-:Y:S01]  /*10c00*/  IMAD.X R11, RZ, RZ, R5, P0 ;  /* 0x000000ffff0b7224 */ /* 0x000fe200000e0605 */
[----:B------:R-:W-:Y:S02]  /*10c10*/  F2FP.BF16.F32.PACK_AB R7, R66, R63 ;  /* 0x0000003f4207723e */ /* 0x000fe400000010ff */
[----:B------:R-:W-:Y:S02]  /*10c20*/  F2FP.BF16.F32.PACK_AB R5, R73, R64 ;  /* 0x000000404905723e */ /* 0x000fe400000010ff */
[----:B------:R-:W-:-:S02]  /*10c30*/  MOV R63, R12 ;  /* 0x0000000c003f7202 */ /* 0x000fc40000000f00 */
[----:B------:R-:W-:Y:S02]  /*10c40*/  MOV R51, R14 ;  /* 0x0000000e00337202 */ /* 0x000fe40000000f00 */
[----:B------:R-:W-:Y:S02]  /*10c50*/  MOV R50, R24 ;  /* 0x0000001800327202 */ /* 0x000fe40000000f00 */
[----:B------:R-:W-:Y:S02]  /*10c60*/  SHF.R.U64 R75, R75, 0x3, RZ ;  /* 0x000000034b4b7819 */ /* 0x000fe400000012ff */
[----:B------:R-:W-:Y:S02]  /*10c70*/  F2FP.BF16.F32.PACK_AB R12, R48, R37 ;  /* 0x00000025300c723e */ /* 0x000fe400000010ff */
[----:B------:R-:W-:Y:S02]  /*10c80*/  F2FP.BF16.F32.PACK_AB R13, R71, R62 ;  /* 0x0000003e470d723e */ /* 0x000fe400000010ff */
[----:B------:R-:W-:-:S02]  /*10c90*/  F2FP.BF16.F32.PACK_AB R14, R49, R36 ;  /* 0x00000024310e723e */ /* 0x000fc400000010ff */
[----:B------:R-:W-:Y:S02]  /*10ca0*/  F2FP.BF16.F32.PACK_AB R15, R74, R61 ;  /* 0x0000003d4a0f723e */ /* 0x000fe400000010ff */
[----:B------:R-:W-:Y:S02]  /*10cb0*/  F2FP.BF16.F32.PACK_AB R24, R46, R27 ;  /* 0x0000001b2e18723e */ /* 0x000fe400000010ff */
[----:B------:R-:W-:Y:S02]  /*10cc0*/  F2FP.BF16.F32.PACK_AB R25, R69, R60 ;  /* 0x0000003c4519723e */ /* 0x000fe400000010ff */
[----:B------:R-:W-:Y:S01]  /*10cd0*/  F2FP.BF16.F32.PACK_AB R27, R72, R59 ;  /* 0x0000003b481b723e */ /* 0x000fe200000010ff */
[----:B------:R0:W-:Y:S01]  /*10ce0*/  STSM.16.M88.4 [R32], R4 ;  /* 0x0000000420007844 */ /* 0x0001e20000000200 */
[----:B------:R-:W-:-:S03]  /*10cf0*/  LOP3.LUT R10, R75, R76, RZ, 0x3c, !PT ;  /* 0x0000004c4b0a7212 */ /* 0x000fc600078e3cff */
[----:B------:R-:W-:Y:S01]  /*10d00*/  STSM.16.M88.4 [R63], R12 ;  /* 0x0000000c3f007844 */ /* 0x000fe20000000200 */
[----:B------:R-:W-:-:S03]  /*10d10*/  ISETP.NE.U32.AND P0, PT, RZ, UR4, PT ;  /* 0x00000004ff007c0c */ /* 0x000fc6000bf05070 */
[----:B------:R3:W-:Y:S01]  /*10d20*/  STSM.16.M88.4 [R51], R24 ;  /* 0x0000001833007844 */ /* 0x0007e20000000200 */
[----:B------:R-:W-:Y:S02]  /*10d30*/  MOV R36, R8 ;  /* 0x0000000800247202 */ /* 0x000fe40000000f00 */
[----:B------:R-:W-:Y:S02]  /*10d40*/  F2FP.BF16.F32.PACK_AB R8, R42, R29 ;  /* 0x0000001d2a08723e */ /* 0x000fe400000010ff */
[----:B------:R-:W-:Y:S02]  /*10d50*/  F2FP.BF16.F32.PACK_AB R9, R65, R56 ;  /* 0x000000384109723e */ /* 0x000fe400000010ff */
[----:B0-----:R-:W-:Y:S02]  /*10d60*/  MOV R32, R10 ;  /* 0x0000000a00207202 */ /* 0x001fe40000000f00 */
[----:B------:R-:W-:Y:S02]  /*10d70*/  F2FP.BF16.F32.PACK_AB R4, R44, R31 ;  /* 0x0000001f2c04723e */ /* 0x000fe400000010ff */
[----:B------:R-:W-:-:S02]  /*10d80*/  F2FP.BF16.F32.PACK_AB R5, R67, R58 ;  /* 0x0000003a4305723e */ /* 0x000fc400000010ff */
[----:B------:R-:W-:Y:S02]  /*10d90*/  F2FP.BF16.F32.PACK_AB R6, R45, R30 ;  /* 0x0000001e2d06723e */ /* 0x000fe400000010ff */
[----:B---3--:R-:W-:Y:S02]  /*10da0*/  IADD3 R24, P1, R82, UR4, RZ ;  /* 0x0000000452187c10 */ /* 0x008fe4000ff3e0ff */
[----:B------:R-:W-:Y:S02]  /*10db0*/  F2FP.BF16.F32.PACK_AB R7, R70, R57 ;  /* 0x000000394607723e */ /* 0x000fe400000010ff */
[----:B------:R-:W-:Y:S02]  /*10dc0*/  F2FP.BF16.F32.PACK_AB R10, R43, R28 ;  /* 0x0000001c2b0a723e */ /* 0x000fe400000010ff */
[----:B------:R-:W-:Y:S02]  /*10dd0*/  F2FP.BF16.F32.PACK_AB R11, R68, R55 ;  /* 0x00000037440b723e */ /* 0x000fe400000010ff */
[----:B------:R-:W-:-:S02]  /*10de0*/  F2FP.BF16.F32.PACK_AB R12, R38, R3 ;  /* 0x00000003260c723e */ /* 0x000fc400000010ff */
[----:B------:R-:W-:Y:S02]  /*10df0*/  F2FP.BF16.F32.PACK_AB R13, R54, R53 ;  /* 0x00000035360d723e */ /* 0x000fe400000010ff */
[----:B------:R-:W-:Y:S02]  /*10e00*/  F2FP.BF16.F32.PACK_AB R14, R39, R0 ;  /* 0x00000000270e723e */ /* 0x000fe400000010ff */
[----:B------:R-:W-:Y:S02]  /*10e10*/  F2FP.BF16.F32.PACK_AB R15, R135, R52 ;  /* 0x00000034870f723e */ /* 0x000fe400000010ff */
[----:B------:R-:W-:Y:S02]  /*10e20*/  ISETP.NE.AND.EX P0, PT, RZ, UR5, PT, P0 ;  /* 0x00000005ff007c0c */ /* 0x000fe4000bf05300 */
[----:B----4-:R-:W-:Y:S01]  /*10e30*/  IADD3.X R25, R80, UR5, RZ, P1, !PT ;  /* 0x0000000550197c10 */ /* 0x010fe20008ffe4ff */
[----:B------:R-:W-:Y:S01]  /*10e40*/  ULDC.64 UR4, c[0x0][0xc08] ;  /* 0x0003020000047ab9 */ /* 0x000fe20000000a00 */
[----:B------:R0:W-:Y:S01]  /*10e50*/  STSM.16.M88.4 [R50], R4 ;  /* 0x0000000432007844 */ /* 0x0001e20000000200 */
[----:B------:R-:W-:Y:S01]  /*10e60*/  ISETP.NE.U32.AND P2, PT, RZ, UR4, PT ;  /* 0x00000004ff007c0c */ /* 0x000fe2000bf45070 */
[----:B------:R-:W-:Y:S01]  /*10e70*/  IMAD.MOV.U32 R42, RZ, RZ, RZ ;  /* 0x000000ffff2a7224 */ /* 0x000fe200078e00ff */
[----:B------:R-:W1:Y:S01]  /*10e80*/  LDC R3, c[0x0][0xbe8] ;  /* 0x0002fa00ff037b82 */ /* 0x000e620000000800 */
[----:B------:R-:W-:Y:S01]  /*10e90*/  STSM.16.M88.4 [R36], R8 ;  /* 0x0000000824007844 */ /* 0x000fe20000000200 */
[----:B------:R-:W-:-:S03]  /*10ea0*/  ISETP.NE.AND.EX P2, PT, RZ, UR5, PT, P2 ;  /* 0x00000005ff007c0c */ /* 0x000fc6000bf45320 */
[----:B------:R2:W-:Y:S03]  /*10eb0*/  STSM.16.M88.4 [R32], R12 ;  /* 0x0000000c20007844 */ /* 0x0005e60000000200 */
[----:B------:R-:W-:Y:S07]  /*10ec0*/  BAR.SYNC.DEFER_BLOCKING 0x1, 0x180 ;  /* 0x0046000000007b1d */ /* 0x000fee0000010000 */
[----:B0-----:R-:W-:Y:S01]  /*10ed0*/  @P2 IADD3 R4, P3, R82, UR4, RZ ;  /* 0x0000000452042c10 */ /* 0x001fe2000ff7e0ff */
[----:B------:R-:W-:-:S03]  /*10ee0*/  ULDC UR4, c[0x0][0xa88] ;  /* 0x0002a20000047ab9 */ /* 0x000fc60000000800 */
[----:B------:R-:W-:Y:S01]  /*10ef0*/  @P2 IADD3.X R5, R80, UR5, RZ, P3, !PT ;  /* 0x0000000550052c10 */ /* 0x000fe20009ffe4ff */
[----:B--2---:R-:W-:Y:S01]  /*10f00*/  IMAD.U32 R32, RZ, RZ, UR4 ;  /* 0x00000004ff207e24 */ /* 0x004fe2000f8e00ff */
[----:B------:R0:W5:Y:S05]  /*10f10*/  @P0 LDG.E R42, desc[UR42][R24.64] ;  /* 0x0000002a182a0981 */ /* 0x00016a000c1e1900 */
[----:B------:R0:W5:Y:S01]  /*10f20*/  @P2 LDG.E R32, desc[UR42][R4.64] ;  /* 0x0000002a04202981 */ /* 0x000162000c1e1900 */
[----:B-1----:R-:W-:-:S13]  /*10f30*/  ISETP.NE.AND P1, PT, R3, 0x1, PT ;  /* 0x000000010300780c */ /* 0x002fda0003f25270 */
[----:B------:R-:W1:Y:S08]  /*10f40*/  @P1 LDC R6, c[0x0][0xbec] ;  /* 0x0002fb00ff061b82 */ /* 0x000e700000000800 */
[----:B------:R-:W2:Y:S01]  /*10f50*/  @P1 LDC R27, c[0x0][0xbf0] ;  /* 0x0002fc00ff1b1b82 */ /* 0x000ea20000000800 */
[----:B------:R-:W-:Y:S01]  /*10f60*/  SHF.R.S32.HI R49, RZ, 0x1f, R78 ;  /* 0x0000001fff317819 */ /* 0x000fe2000001144e */
[----:B0-----:R-:W-:Y:S06]  /*10f70*/  @P2 BRA `(.L_x_525) ;  /* 0x0000000000102947 */ /* 0x001fec0003800000 */
[----:B------:R-:W-:Y:S05]  /*10f80*/  @!P0 BRA `(.L_x_525) ;  /* 0x00000000000c8947 */ /* 0x000fea0003800000 */
[----:B------:R-:W3:Y:S04]  /*10f90*/  LDG.E R5, desc[UR42][R24.64] ;  /* 0x0000002a18057981 */ /* 0x000ee8000c1e1900 */
[----:B-----5:R-:W3:Y:S02]  /*10fa0*/  LDG.E R32, desc[UR42][R24.64+0x4] ;  /* 0x0000042a18207981 */ /* 0x020ee4000c1e1900 */
[----:B---3--:R-:W-:-:S07]  /*10fb0*/  IMAD.IADD R32, R32, 0x1, -R5 ;  /* 0x0000000120207824 */ /* 0x008fce00078e0a05 */
.L_x_525:
[----:B------:R-:W3:Y:S01]  /*10fc0*/  LDL R5, [R1+0x8c] ;  /* 0x00008c0001057983 */ /* 0x000ee20000100800 */
[----:B------:R-:W-:Y:S01]  /*10fd0*/  ULDC.64 UR4, c[0x0][0xb90] ;  /* 0x0002e40000047ab9 */ /* 0x000fe20000000a00 */
[----:B------:R-:W0:Y:S01]  /*10fe0*/  S2R R4, SR_TID.X ;  /* 0x0000000000047919 */ /* 0x000e220000002100 */
[----:B-----5:R-:W-:Y:S01]  /*10ff0*/  SHF.R.S32.HI R43, RZ, 0x1f, R42 ;  /* 0x0000001fff2b7819 */ /* 0x020fe2000001142a */
[----:B------:R-:W-:Y:S01]  /*11000*/  IMAD R32, R32, R3, RZ ;  /* 0x0000000320207224 */ /* 0x000fe200078e02ff */
[----:B------:R-:W4:Y:S01]  /*11010*/  @P1 LDC R51, c[0x0][0xbec] ;  /* 0x0002fb00ff331b82 */ /* 0x000f220000000800 */
[----:B------:R-:W2:Y:S04]  /*11020*/  LDL.LU R10, [R1+0x6c] ;  /* 0x00006c00010a7983 */ /* 0x000ea80000300800 */
[----:B------:R-:W4:Y:S04]  /*11030*/  LDL.LU R8, [R1+0x60] ;  /* 0x0000600001087983 */ /* 0x000f280000300800 */
[----:B------:R-:W3:Y:S01]  /*11040*/  LDL.LU R52, [R1+0x64] ;  /* 0x0000640001347983 */ /* 0x000ee20000300800 */
[----:B------:R-:W-:-:S04]  /*11050*/  IMAD R0, R49, UR4, RZ ;  /* 0x0000000431007c24 */ /* 0x000fc8000f8e02ff */
[----:B------:R-:W-:Y:S02]  /*11060*/  IMAD R11, R78, UR5, R0 ;  /* 0x000000054e0b7c24 */ /* 0x000fe4000f8e0200 */
[----:B0-----:R-:W-:-:S05]  /*11070*/  VIADD R15, R4, 0xffffff80 ;  /* 0xffffff80040f7836 */ /* 0x001fca0000000000 */
[--C-:B------:R-:W-:Y:S02]  /*11080*/  SHF.R.S32.HI R54, RZ, 0x1f, R15.reuse ;  /* 0x0000001fff367819 */ /* 0x100fe4000001140f */
[----:B------:R-:W-:Y:S02]  /*11090*/  SHF.R.S32.HI R53, RZ, 0x1f, R15 ;  /* 0x0000001fff357819 */ /* 0x000fe4000001140f */
[-C--:B------:R-:W-:Y:S02]  /*110a0*/  LEA.HI R54, R54, R15.reuse, RZ, 0x2 ;  /* 0x0000000f36367211 */ /* 0x080fe400078f10ff */
[----:B------:R-:W-:Y:S02]  /*110b0*/  LEA.HI R53, R53, R15, RZ, 0x2 ;  /* 0x0000000f35357211 */ /* 0x000fe400078f10ff */
[----:B------:R-:W-:Y:S02]  /*110c0*/  LOP3.LUT R54, R54, 0xfffffffc, RZ, 0xc0, !PT ;  /* 0xfffffffc36367812 */ /* 0x000fe400078ec0ff */
[----:B------:R-:W-:-:S03]  /*110d0*/  SHF.R.S32.HI R53, RZ, 0x2, R53 ;  /* 0x00000002ff357819 */ /* 0x000fc60000011435 */
[----:B------:R-:W-:-:S04]  /*110e0*/  IMAD.IADD R54, R15, 0x1, -R54 ;  /* 0x000000010f367824 */ /* 0x000fc800078e0a36 */
[----:B------:R-:W-:-:S04]  /*110f0*/  IMAD.SHL.U32 R0, R54, 0x8, RZ ;  /* 0x0000000836007824 */ /* 0x000fc800078e00ff */
[----:B------:R-:W-:Y:S01]  /*11100*/  IMAD R9, R53, 0x20, R0 ;  /* 0x0000002035097824 */ /* 0x000fe200078e0200 */
[----:B--2---:R-:W-:Y:S02]  /*11110*/  SEL R48, R10, RZ, !P0 ;  /* 0x000000ff0a307207 */ /* 0x004fe40004000000 */
[----:B------:R-:W2:Y:S01]  /*11120*/  LDL R10, [R1+0x84] ;  /* 0x00008400010a7983 */ /* 0x000ea20000100800 */
[----:B----4-:R-:W-:Y:S01]  /*11130*/  SEL R50, R8, RZ, !P0 ;  /* 0x000000ff08327207 */ /* 0x010fe20004000000 */
[----:B---3--:R-:W-:Y:S02]  /*11140*/  IMAD R13, R52, 0xc0, R5 ;  /* 0x000000c0340d7824 */ /* 0x008fe400078e0205 */
[----:B------:R-:W-:Y:S01]  /*11150*/  IMAD.WIDE.U32 R4, R78, UR4, R42 ;  /* 0x000000044e047c25 */ /* 0x000fe2000f8e002a */
[----:B------:R-:W-:-:S03]  /*11160*/  ULDC.64 UR4, c[0x0][0xb98] ;  /* 0x0002e60000047ab9 */ /* 0x000fc60000000a00 */
[----:B-1----:R-:W-:-:S04]  /*11170*/  @P1 IMAD.HI.U32 R6, R13, R6, RZ ;  /* 0x000000060d061227 */ /* 0x002fc800078e00ff */
[----:B------:R-:W-:Y:S01]  /*11180*/  IMAD.MOV.U32 R7, RZ, RZ, R13 ;  /* 0x000000ffff077224 */ /* 0x000fe200078e000d */
[----:B------:R-:W-:Y:S01]  /*11190*/  @P1 SHF.R.U32.HI R7, RZ, R27, R6 ;  /* 0x0000001bff071219 */ /* 0x000fe20000011606 */
[----:B------:R-:W-:-:S04]  /*111a0*/  IMAD.IADD R5, R5, 0x1, R11 ;  /* 0x0000000105057824 */ /* 0x000fc800078e020b */
[----:B------:R-:W-:Y:S02]  /*111b0*/  IMAD.MOV R6, RZ, RZ, -R7 ;  /* 0x000000ffff067224 */ /* 0x000fe400078e0a07 */
[----:B------:R-:W-:-:S04]  /*111c0*/  IMAD.WIDE R20, R9, 0x2, R20 ;  /* 0x0000000209147825 */ /* 0x000fc800078e0214 */
[----:B------:R-:W-:Y:S02]  /*111d0*/  IMAD R11, R48, UR4, RZ ;  /* 0x00000004300b7c24 */ /* 0x000fe4000f8e02ff */
[----:B------:R-:W-:-:S04]  /*111e0*/  IMAD.WIDE.U32 R4, R50, UR4, R4 ;  /* 0x0000000432047c25 */ /* 0x000fc8000f8e0004 */
[----:B------:R-:W-:Y:S01]  /*111f0*/  IMAD R9, R3, R6, R13 ;  /* 0x0000000603097224 */ /* 0x000fe200078e020d */
[----:B------:R-:W-:Y:S01]  /*11200*/  IADD3 R4, P0, R7, R4, RZ ;  /* 0x0000000407047210 */ /* 0x000fe20007f1e0ff */
[----:B------:R-:W-:Y:S01]  /*11210*/  IMAD R8, R50, UR5, R11 ;  /* 0x0000000532087c24 */ /* 0x000fe2000f8e020b */
[----:B------:R-:W-:Y:S01]  /*11220*/  SHF.R.S32.HI R11, RZ, 0x1f, R7 ;  /* 0x0000001fff0b7819 */ /* 0x000fe20000011407 */
[----:B------:R-:W-:Y:S01]  /*11230*/  ULDC.64 UR4, c[0x0][0xb88] ;  /* 0x0002e20000047ab9 */ /* 0x000fe20000000a00 */
[----:B------:R-:W-:Y:S02]  /*11240*/  SHF.R.S32.HI R6, RZ, 0x1f, R9 ;  /* 0x0000001fff067819 */ /* 0x000fe40000011409 */
[----:B------:R-:W-:-:S03]  /*11250*/  IADD3.X R5, R11, R5, R8, P0, !PT ;  /* 0x000000050b057210 */ /* 0x000fc600007fe408 */
[----:B------:R-:W-:Y:S01]  /*11260*/  IMAD R6, R6, UR4, RZ ;  /* 0x0000000406067c24 */ /* 0x000fe2000f8e02ff */
[----:B------:R-:W-:Y:S01]  /*11270*/  SHF.R.S32.HI R14, RZ, 0x1f, R15 ;  /* 0x0000001fff0e7819 */ /* 0x000fe2000001140f */
[----:B------:R-:W-:-:S04]  /*11280*/  IMAD.WIDE.U32 R4, R9, UR4, R4 ;  /* 0x0000000409047c25 */ /* 0x000fc8000f8e0004 */
[----:B------:R-:W-:Y:S01]  /*11290*/  IMAD R11, R9, UR5, R6 ;  /* 0x00000005090b7c24 */ /* 0x000fe2000f8e0206 */
[----:B------:R-:W-:Y:S01]  /*112a0*/  LEA.HI R14, R14, R15, RZ, 0x7 ;  /* 0x0000000f0e0e7211 */ /* 0x000fe200078f38ff */
[----:B------:R-:W-:Y:S02]  /*112b0*/  ULDC.64 UR4, c[0x0][0xb50] ;  /* 0x0002d40000047ab9 */ /* 0x000fe40000000a00 */
[----:B------:R-:W-:Y:S01]  /*112c0*/  IMAD.IADD R5, R5, 0x1, R11 ;  /* 0x0000000105057824 */ /* 0x000fe200078e020b */
[----:B------:R-:W-:Y:S02]  /*112d0*/  LEA R6, P0, R4, UR4, 0x2 ;  /* 0x0000000404067c11 */ /* 0x000fe4000f8010ff */
[----:B------:R-:W-:Y:S02]  /*112e0*/  LOP3.LUT R14, R14, 0xffffff80, RZ, 0xc0, !PT ;  /* 0xffffff800e0e7812 */ /* 0x000fe400078ec0ff */
[----:B------:R-:W-:Y:S01]  /*112f0*/  LEA.HI.X R4, R4, UR5, R5, 0x2, P0 ;  /* 0x0000000504047c11 */ /* 0x000fe200080f1405 */
[----:B------:R-:W-:Y:S01]  /*11300*/  SHFL.IDX PT, R44, R6, RZ, 0x1c1f ;  /* 0x001c1fff062c7589 */ /* 0x000fe200000e0000 */
[C---:B------:R-:W-:Y:S01]  /*11310*/  IADD3 R7, P2, R20.reuse, 0x1800, RZ ;  /* 0x0000180014077810 */ /* 0x040fe20007f5e0ff */
[----:B------:R-:W-:Y:S01]  /*11320*/  IMAD.IADD R14, R15, 0x1, -R14 ;  /* 0x000000010f0e7824 */ /* 0x000fe200078e0a0e */
[C---:B------:R-:W-:Y:S01]  /*11330*/  IADD3 R13, P3, R20.reuse, 0x3000, RZ ;  /* 0x00003000140d7810 */ /* 0x040fe20007f7e0ff */
[----:B------:R-:W0:Y:S01]  /*11340*/  SHFL.IDX PT, R45, R4, RZ, 0x1c1f ;  /* 0x001c1fff042d7589 */ /* 0x000e2200000e0000 */
[----:B------:R-:W-:Y:S01]  /*11350*/  LOP3.LUT R11, R20, 0x180, RZ, 0xc0, !PT ;  /* 0x00000180140b7812 */ /* 0x000fe200078ec0ff */
[----:B------:R-:W-:Y:S01]  /*11360*/  ULDC.64 UR4, c[0x0][0xaa0] ;  /* 0x0002a80000047ab9 */ /* 0x000fe20000000a00 */
[----:B------:R-:W-:Y:S01]  /*11370*/  LOP3.LUT P0, RZ, R14, 0x3, RZ, 0xc0, !PT ;  /* 0x000000030eff7812 */ /* 0x000fe2000780c0ff */
[----:B------:R-:W-:Y:S04]  /*11380*/  SHFL.IDX PT, R46, R6, 0x1, 0x1c1f ;  /* 0x003c1f00062e7f89 */ /* 0x000fe800000e0000 */
[----:B------:R1:W3:Y:S01]  /*11390*/  SHFL.IDX PT, R47, R4, 0x1, 0x1c1f ;  /* 0x003c1f00042f7f89 */ /* 0x0002e200000e0000 */
[----:B------:R-:W-:Y:S01]  /*113a0*/  IMAD.X R9, RZ, RZ, R21, P2 ;  /* 0x000000ffff097224 */ /* 0x000fe200010e0615 */
[----:B------:R-:W-:-:S02]  /*113b0*/  LOP3.LUT R12, R13, 0x180, RZ, 0xc0, !PT ;  /* 0x000001800d0c7812 */ /* 0x000fc400078ec0ff */
[----:B------:R-:W-:Y:S02]  /*113c0*/  LOP3.LUT R8, R7, 0x180, RZ, 0xc0, !PT ;  /* 0x0000018007087812 */ /* 0x000fe400078ec0ff */
[----:B------:R-:W-:Y:S02]  /*113d0*/  SHF.R.U64 R12, R12, 0x3, RZ ;  /* 0x000000030c0c7819 */ /* 0x000fe400000012ff */
[----:B------:R-:W-:Y:S02]  /*113e0*/  SHF.R.U64 R8, R8, 0x3, RZ ;  /* 0x0000000308087819 */ /* 0x000fe400000012ff */
[----:B------:R-:W-:Y:S01]  /*113f0*/  LOP3.LUT R12, R12, R13, RZ, 0x3c, !PT ;  /* 0x0000000d0c0c7212 */ /* 0x000fe200078e3cff */
[----:B------:R-:W-:Y:S01]  /*11400*/  IMAD.X R13, RZ, RZ, R21, P3 ;  /* 0x000000ffff0d7224 */ /* 0x000fe200018e0615 */
[----:B------:R-:W-:Y:S02]  /*11410*/  LOP3.LUT R8, R8, R7, RZ, 0x3c, !PT ;  /* 0x0000000708087212 */ /* 0x000fe400078e3cff */
[----:B------:R-:W-:-:S02]  /*11420*/  IADD3 R7, P3, R20, 0x7800, RZ ;  /* 0x0000780014077810 */ /* 0x000fc40007f7e0ff */
[C---:B------:R-:W-:Y:S02]  /*11430*/  IADD3 R25, P5, R20.reuse, 0x4800, RZ ;  /* 0x0000480014197810 */ /* 0x040fe40007fbe0ff */
[----:B------:R-:W-:Y:S02]  /*11440*/  IADD3 R29, P4, R20, 0x6000, RZ ;  /* 0x00006000141d7810 */ /* 0x000fe40007f9e0ff */
[----:B-1----:R-:W-:Y:S01]  /*11450*/  LOP3.LUT R4, R7, 0x180, RZ, 0xc0, !PT ;  /* 0x0000018007047812 */ /* 0x002fe200078ec0ff */
[----:B------:R-:W-:Y:S01]  /*11460*/  IMAD R43, R43, UR4, RZ ;  /* 0x000000042b2b7c24 */ /* 0x000fe2000f8e02ff */
[----:B------:R-:W-:Y:S02]  /*11470*/  SHF.R.U64 R11, R11, 0x3, RZ ;  /* 0x000000030b0b7819 */ /* 0x000fe400000012ff */
[----:B------:R-:W-:Y:S02]  /*11480*/  LOP3.LUT R24, R25, 0x180, RZ, 0xc0, !PT ;  /* 0x0000018019187812 */ /* 0x000fe400078ec0ff */
[----:B------:R-:W-:-:S02]  /*11490*/  LOP3.LUT R28, R29, 0x180, RZ, 0xc0, !PT ;  /* 0x000001801d1c7812 */ /* 0x000fc400078ec0ff */
[----:B------:R-:W-:Y:S02]  /*114a0*/  SHF.R.U64 R4, R4, 0x3, RZ ;  /* 0x0000000304047819 */ /* 0x000fe400000012ff */
[----:B------:R-:W-:Y:S02]  /*114b0*/  LOP3.LUT R20, R11, R20, RZ, 0x3c, !PT ;  /* 0x000000140b147212 */ /* 0x000fe400078e3cff */
        /* <DEDUP_REMOVED lines=8> */
[----:B------:R-:W-:Y:S01]  /*11540*/  BSSY B1, `(.L_x_526) ;  /* 0x0000050000017945 */ /* 0x000fe20003800000 */
[----:B--2---:R-:W-:-:S05]  /*11550*/  IMAD R5, R52, 0xc0, R10 ;  /* 0x000000c034057824 */ /* 0x004fca00078e020a */
[C---:B------:R-:W-:Y:S01]  /*11560*/  ISETP.GE.OR P2, PT, R5.reuse, R32, P0 ;  /* 0x000000200500720c */ /* 0x040fe20000746670 */
[----:B------:R-:W-:-:S05]  /*11570*/  VIADD R5, R5, 0x8 ;  /* 0x0000000805057836 */ /* 0x000fca0000000000 */
[----:B------:R-:W-:-:S07]  /*11580*/  ISETP.GE.OR P0, PT, R5, R32, P0 ;  /* 0x000000200500720c */ /* 0x000fce0000706670 */
[----:B0-----:R0:W-:Y:S06]  /*11590*/  @!P2 ST.E desc[UR42][R44.64], R40 ;  /* 0x000000282c00a985 */ /* 0x0011ec000c10192a */
[----:B---3--:R1:W-:Y:S04]  /*115a0*/  @!P0 ST.E desc[UR42][R46.64], R41 ;  /* 0x000000292e008985 */ /* 0x0083e8000c10192a */
[----:B------:R2:W5:Y:S01]  /*115b0*/  LD.E.128 R4, desc[UR42][R20.64] ;  /* 0x0000002a14047980 */ /* 0x000562000c101d00 */
[C---:B0-----:R-:W-:Y:S01]  /*115c0*/  IMAD R45, R42.reuse, UR5, R43 ;  /* 0x000000052a2d7c24 */ /* 0x041fe2000f8e022b */
[----:B-1----:R-:W0:Y:S01]  /*115d0*/  @P1 LDC R47, c[0x0][0xbf0] ;  /* 0x0002fc00ff2f1b82 */ /* 0x002e220000000800 */
[----:B------:R-:W-:Y:S01]  /*115e0*/  IMAD.WIDE.U32 R42, R42, UR4, RZ ;  /* 0x000000042a2a7c25 */ /* 0x000fe2000f8e00ff */
[----:B------:R-:W-:Y:S01]  /*115f0*/  ULDC.64 UR4, c[0x0][0xae8] ;  /* 0x0002ba0000047ab9 */ /* 0x000fe20000000a00 */
[----:B------:R-:W5:Y:S02]  /*11600*/  LD.E.128 R8, desc[UR42][R8.64] ;  /* 0x0000002a08087980 */ /* 0x000f64000c101d00 */
[----:B------:R-:W-:-:S02]  /*11610*/  IMAD R40, R54, 0x60, R53 ;  /* 0x0000006036287824 */ /* 0x000fc400078e0235 */
[----:B--2---:R-:W-:Y:S01]  /*11620*/  IMAD.MOV.U32 R20, RZ, RZ, R42 ;  /* 0x000000ffff147224 */ /* 0x004fe200078e002a */
[----:B------:R-:W5:Y:S01]  /*11630*/  LD.E.128 R12, desc[UR42][R12.64] ;  /* 0x0000002a0c0c7980 */ /* 0x000f62000c101d00 */
[----:B------:R-:W-:Y:S02]  /*11640*/  IMAD R42, R52, 0xc0, R40 ;  /* 0x000000c0342a7824 */ /* 0x000fe400078e0228 */
[----:B------:R-:W-:Y:S01]  /*11650*/  IMAD.IADD R21, R43, 0x1, R45 ;  /* 0x000000012b157824 */ /* 0x000fe200078e022d */
[----:B------:R-:W5:Y:S01]  /*11660*/  LD.E.128 R24, desc[UR42][R24.64] ;  /* 0x0000002a18187980 */ /* 0x000f62000c101d00 */
[----:B------:R-:W-:Y:S02]  /*11670*/  IMAD R49, R49, UR4, RZ ;  /* 0x0000000431317c24 */ /* 0x000fe4000f8e02ff */
[----:B------:R-:W-:Y:S01]  /*11680*/  @P1 IMAD.HI.U32 R40, R42, R51, RZ ;  /* 0x000000332a281227 */ /* 0x000fe200078e00ff */
[----:B------:R-:W5:Y:S03]  /*11690*/  LD.E.128 R28, desc[UR42][R28.64] ;  /* 0x0000002a1c1c7980 */ /* 0x000f66000c101d00 */
[C---:B------:R-:W-:Y:S01]  /*116a0*/  IMAD R49, R78.reuse, UR5, R49 ;  /* 0x000000054e317c24 */ /* 0x040fe2000f8e0231 */
[----:B------:R-:W5:Y:S01]  /*116b0*/  LD.E.128 R36, desc[UR42][R36.64] ;  /* 0x0000002a24247980 */ /* 0x000f62000c101d00 */
[----:B------:R-:W-:Y:S01]  /*116c0*/  IMAD.WIDE.U32 R20, R78, UR4, R20 ;  /* 0x000000044e147c25 */ /* 0x000fe2000f8e0014 */
[----:B------:R-:W-:Y:S01]  /*116d0*/  ULDC.64 UR4, c[0x0][0xaf0] ;  /* 0x0002bc0000047ab9 */ /* 0x000fe20000000a00 */
[----:B------:R-:W-:Y:S01]  /*116e0*/  @!PT LDS RZ, [RZ] ;  /* 0x00000000fffff984 */ /* 0x000fe20000000800 */
[----:B------:R-:W-:Y:S01]  /*116f0*/  @!PT LDS RZ, [RZ] ;  /* 0x00000000fffff984 */ /* 0x000fe20000000800 */
[----:B------:R-:W-:Y:S01]  /*11700*/  @!PT LDS RZ, [RZ] ;  /* 0x00000000fffff984 */ /* 0x000fe20000000800 */
[----:B------:R-:W-:Y:S01]  /*11710*/  @!PT LDS RZ, [RZ] ;  /* 0x00000000fffff984 */ /* 0x000fe20000000800 */
[----:B------:R1:W-:Y:S06]  /*11720*/  MEMBAR.ALL.CTA ;  /* 0x0000000000007992 */ /* 0x0003ec0000008000 */
[----:B-1----:R-:W1:Y:S01]  /*11730*/  FENCE.VIEW.ASYNC.S ;  /* 0x00000000000073c6 */ /* 0x002e620000000000 */
[----:B------:R-:W-:Y:S01]  /*11740*/  IMAD.MOV.U32 R41, RZ, RZ, R42 ;  /* 0x000000ffff297224 */ /* 0x000fe200078e002a */
[----:B0-----:R-:W-:Y:S01]  /*11750*/  @P1 SHF.R.U32.HI R41, RZ, R47, R40 ;  /* 0x0000002fff291219 */ /* 0x001fe20000011628 */
[----:B------:R-:W-:-:S02]  /*11760*/  IMAD R43, R48, UR4, RZ ;  /* 0x00000004302b7c24 */ /* 0x000fc4000f8e02ff */
[----:B------:R-:W-:Y:S02]  /*11770*/  IMAD.IADD R21, R21, 0x1, R49 ;  /* 0x0000000115157824 */ /* 0x000fe400078e0231 */
[C---:B------:R-:W-:Y:S02]  /*11780*/  IMAD R43, R50.reuse, UR5, R43 ;  /* 0x00000005322b7c24 */ /* 0x040fe4000f8e022b */
[----:B------:R-:W-:Y:S01]  /*11790*/  IMAD.WIDE.U32 R50, R50, UR4, R20 ;  /* 0x0000000432327c25 */ /* 0x000fe2000f8e0014 */
[--C-:B------:R-:W-:Y:S01]  /*117a0*/  SHF.R.S32.HI R20, RZ, 0x1f, R41.reuse ;  /* 0x0000001fff147819 */ /* 0x100fe20000011429 */
[----:B------:R-:W-:Y:S02]  /*117b0*/  ULDC.64 UR4, c[0x0][0xae0] ;  /* 0x0002b80000047ab9 */ /* 0x000fe40000000a00 */
[----:B------:R-:W-:Y:S02]  /*117c0*/  IMAD.MOV R40, RZ, RZ, -R41 ;  /* 0x000000ffff287224 */ /* 0x000fe400078e0a29 */
[----:B------:R-:W-:-:S02]  /*117d0*/  IMAD R20, R20, UR4, RZ ;  /* 0x0000000414147c24 */ /* 0x000fc4000f8e02ff */
[----:B------:R-:W-:Y:S02]  /*117e0*/  IMAD R3, R3, R40, R42 ;  /* 0x0000002803037224 */ /* 0x000fe400078e022a */
[----:B------:R-:W-:Y:S02]  /*117f0*/  IMAD.IADD R51, R51, 0x1, R43 ;  /* 0x0000000133337824 */ /* 0x000fe400078e022b */
[C---:B------:R-:W-:Y:S01]  /*11800*/  IMAD R43, R41.reuse, UR5, R20 ;  /* 0x00000005292b7c24 */ /* 0x040fe2000f8e0214 */
[----:B------:R-:W-:Y:S01]  /*11810*/  SHF.R.S32.HI R40, RZ, 0x1f, R3 ;  /* 0x0000001fff287819 */ /* 0x000fe20000011403 */
[----:B------:R-:W-:Y:S01]  /*11820*/  IMAD.WIDE.U32 R20, R41, UR4, R50 ;  /* 0x0000000429147c25 */ /* 0x000fe2000f8e0032 */
[----:B------:R-:W-:-:S03]  /*11830*/  ULDC.64 UR4, c[0x0][0xad8] ;  /* 0x0002b60000047ab9 */ /* 0x000fc60000000a00 */
[----:B------:R-:W-:Y:S02]  /*11840*/  IMAD.IADD R21, R21, 0x1, R43 ;  /* 0x0000000115157824 */ /* 0x000fe400078e022b */
[----:B------:R-:W-:Y:S02]  /*11850*/  IMAD R40, R40, UR4, RZ ;  /* 0x0000000428287c24 */ /* 0x000fe4000f8e02ff */
[----:B------:R-:W-:-:S04]  /*11860*/  IMAD.WIDE.U32 R20, R3, UR4, R20 ;  /* 0x0000000403147c25 */ /* 0x000fc8000f8e0014 */
[----:B------:R-:W-:Y:S01]  /*11870*/  IMAD R41, R3, UR5, R40 ;  /* 0x0000000503297c24 */ /* 0x000fe2000f8e0228 */
[----:B------:R-:W-:Y:S01]  /*11880*/  ULDC.64 UR4, c[0x0][0xa80] ;  /* 0x0002a00000047ab9 */ /* 0x000fe20000000a00 */
[----:B------:R-:W-:Y:S01]  /*11890*/  IMAD R49, R52, 0xc0, R53 ;  /* 0x000000c034317824 */ /* 0x000fe200078e0235 */
[----:B------:R-:W-:Y:S01]  /*118a0*/  LEA R46, P0, R20, UR4, 0x1 ;  /* 0x00000004142e7c11 */ /* 0x000fe2000f8008ff */
[----:B------:R-:W-:-:S05]  /*118b0*/  IMAD.IADD R21, R21, 0x1, R41 ;  /* 0x0000000115157824 */ /* 0x000fca00078e0229 */
[----:B------:R-:W-:Y:S02]  /*118c0*/  LEA.HI.X R47, R20, UR5, R21, 0x1, P0 ;  /* 0x00000005142f7c11 */ /* 0x000fe400080f0c15 */
[----:B------:R-:W-:Y:S01]  /*118d0*/  ISETP.GE.AND P0, PT, R49, R32, PT ;  /* 0x000000203100720c */ /* 0x000fe20003f06270 */
[----:B------:R-:W-:Y:S02]  /*118e0*/  VIADD R3, R2, 0x2d820 ;  /* 0x0002d82002037836 */ /* 0x000fe40000000000 */
[----:B------:R-:W-:-:S03]  /*118f0*/  VIADD R53, R0, 0x40 ;  /* 0x0000004000357836 */ /* 0x000fc60000000000 */
[----:B------:R-:W-:Y:S01]  /*11900*/  PRMT R3, RZ, 0x654, R3 ;  /* 0x00000654ff037816 */ /* 0x000fe20000000003 */
[----:B------:R-:W-:Y:S01]  /*11910*/  VIADD R51, R0, 0x20 ;  /* 0x0000002000337836 */ /* 0x000fe20000000000 */
[----:B-1----:R0:W1:Y:S02]  /*11920*/  SHFL.IDX PT, R40, R46, RZ, 0x1c1f ;  /* 0x001c1fff2e287589 */ /* 0x00206400000e0000 */
[----:B------:R0:W-:Y:S02]  /*11930*/  SYNCS.ARRIVE.TRANS64.RED.A1T0 RZ, [R3+URZ], RZ ;  /* 0x000000ff03ff79a7 */ /* 0x0001e4000810043f */
[----:B------:R0:W2:Y:S01]  /*11940*/  SHFL.IDX PT, R41, R47, RZ, 0x1c1f ;  /* 0x001c1fff2f297589 */ /* 0x0000a200000e0000 */
[----:B------:R-:W-:Y:S02]  /*11950*/  SHF.R.S32.HI R48, RZ, 0x1f, R53 ;  /* 0x0000001fff307819 */ /* 0x000fe40000011435 */
[----:B------:R-:W-:Y:S01]  /*11960*/  SHF.R.S32.HI R50, RZ, 0x1f, R51 ;  /* 0x0000001fff327819 */ /* 0x000fe20000011433 */
[----:B------:R-:W-:Y:S06]  /*11970*/  @P0 BRA `(.L_x_527) ;  /* 0x0000000000300947 */ /* 0x000fec0003800000 */
[----:B------:R-:W-:Y:S02]  /*11980*/  ULDC UR4, c[0x0][0xac8] ;  /* 0x0002b20000047ab9 */ /* 0x000fe40000000800 */
[----:B------:R-:W-:Y:S02]  /*11990*/  ISETP.GE.AND P1, PT, R51, UR4, PT ;  /* 0x0000000433007c0c */ /* 0x000fe4000bf26270 */
[----:B------:R-:W-:Y:S02]  /*119a0*/  ISETP.GE.AND P2, PT, R53, UR4, PT ;  /* 0x0000000435007c0c */ /* 0x000fe4000bf46270 */
[----:B------:R-:W-:-:S09]  /*119b0*/  ISETP.GE.AND P0, PT, R0, UR4, PT ;  /* 0x0000000400007c0c */ /* 0x000fd2000bf06270 */
[-C--:B-1----:R-:W-:Y:S02]  /*119c0*/  @!P1 LEA R42, P3, R51, R40.reuse, 0x1 ;  /* 0x00000028332a9211 */ /* 0x082fe400078608ff */
[----:B------:R-:W-:Y:S02]  /*119d0*/  @!P2 LEA R44, P4, R53, R40, 0x1 ;  /* 0x00000028352ca211 */ /* 0x000fe400078808ff */
[----:B--2---:R-:W-:Y:S01]  /*119e0*/  @!P0 IMAD.WIDE R20, R0, 0x2, R40 ;  /* 0x0000000200148825 */ /* 0x004fe200078e0228 */
[-C--:B------:R-:W-:Y:S02]  /*119f0*/  @!P1 LEA.HI.X R43, R51, R41.reuse, R50, 0x1, P3 ;  /* 0x00000029332b9211 */ /* 0x080fe400018f0c32 */
[----:B------:R-:W-:Y:S02]  /*11a00*/  @!P2 LEA.HI.X R45, R53, R41, R48, 0x1, P4 ;  /* 0x00000029352da211 */ /* 0x000fe400020f0c30 */
[----:B-----5:R3:W-:Y:S04]  /*11a10*/  @!P0 ST.E.128 desc[UR42][R20.64], R4 ;  /* 0x0000000414008985 */ /* 0x0207e8000c101d2a */
[----:B------:R3:W-:Y:S04]  /*11a20*/  @!P1 ST.E.128 desc[UR42][R42.64], R12 ;  /* 0x0000000c2a009985 */ /* 0x0007e8000c101d2a */
[----:B------:R3:W-:Y:S02]  /*11a30*/  @!P2 ST.E.128 desc[UR42][R44.64], R28 ;  /* 0x0000001c2c00a985 */ /* 0x0007e4000c101d2a */
.L_x_527:
[----:B------:R-:W-:Y:S05]  /*11a40*/  BSYNC B1 ;  /* 0x0000000000017941 */ /* 0x000fea0003800000 */
.L_x_526:
[----:B0-----:R-:W-:Y:S01]  /*11a50*/  VIADD R3, R49, 0x60 ;  /* 0x0000006031037836 */ /* 0x001fe20000000000 */
[----:B---3-5:R0:W3:Y:S04]  /*11a60*/  SHFL.IDX PT, R7, R47, 0x1, 0x1c1f ;  /* 0x003c1f002f077f89 */ /* 0x0280e800000e0000 */
[----:B------:R-:W-:Y:S01]  /*11a70*/  ISETP.GE.AND P0, PT, R3, R32, PT ;  /* 0x000000200300720c */ /* 0x000fe20003f06270 */
[----:B------:R0:W4:-:S12]  /*11a80*/  SHFL.IDX PT, R6, R46, 0x1, 0x1c1f ;  /* 0x003c1f002e067f89 */ /* 0x00011800000e0000 */
[----:B0-----:R-:W-:Y:S05]  /*11a90*/  @P0 BRA `(.L_x_528) ;  /* 0x0000000800e40947 */ /* 0x001fea0003800000 */
[----:B------:R-:W-:Y:S02]  /*11aa0*/  ULDC UR4, c[0x0][0xac8] ;  /* 0x0002b20000047ab9 */ /* 0x000fe40000000800 */
[----:B------:R-:W-:Y:S02]  /*11ab0*/  ISETP.GE.AND P2, PT, R51, UR4, PT ;  /* 0x0000000433007c0c */ /* 0x000fe4000bf46270 */
[----:B------:R-:W-:-:S11]  /*11ac0*/  ISETP.GE.AND P1, PT, R0, UR4, PT ;  /* 0x0000000400007c0c */ /* 0x000fd6000bf26270 */
[C---:B----4-:R-:W-:Y:S02]  /*11ad0*/  @!P2 LEA R12, P0, R51.reuse, R6, 0x1 ;  /* 0x00000006330ca211 */ /* 0x050fe400078008ff */
[----:B---3--:R-:W-:Y:S02]  /*11ae0*/  @!P1 IMAD.WIDE R4, R0, 0x2, R6 ;  /* 0x0000000200049825 */ /* 0x008fe400078e0206 */
[----:B------:R-:W-:Y:S02]  /*11af0*/  @!P2 LEA.HI.X R13, R51, R7, R50, 0x1, P0 ;  /* 0x00000007330da211 */ /* 0x000fe400000f0c32 */
[----:B------:R-:W-:Y:S01]  /*11b00*/  ISETP.GE.AND P0, PT, R53, UR4, PT ;  /* 0x0000000435007c0c */ /* 0x000fe2000bf06270 */
[----:B------:R0:W-:Y:S04]  /*11b10*/  @!P1 ST.E.128 desc[UR42][R4.64], R8 ;  /* 0x0000000804009985 */ /* 0x0001e8000c101d2a */
[----:B------:R0:W-:Y:S08]  /*11b20*/  @!P2 ST.E.128 desc[UR42][R12.64], R24 ;  /* 0x000000180c00a985 */ /* 0x0001f0000c101d2a */
[----:B------:R-:W-:Y:S05]  /*11b30*/  @P0 BRA `(.L_x_528) ;  /* 0x0000000800bc0947 */ /* 0x000fea0003800000 */
[----:B0-----:R-:W-:-:S04]  /*11b40*/  LEA R4, P0, R53, R6, 0x1 ;  /* 0x0000000635047211 */ /* 0x001fc800078008ff */
[----:B------:R-:W-:-:S05]  /*11b50*/  LEA.HI.X R5, R53, R7, R48, 0x1, P0 ;  /* 0x0000000735057211 */ /* 0x000fca00000f0c30 */
[----:B------:R0:W-:Y:S01]  /*11b60*/  ST.E.128 desc[UR42][R4.64], R36 ;  /* 0x0000002404007985 */ /* 0x0001e2000c101d2a */
[----:B------:R-:W-:Y:S05]  /*11b70*/  BRA `(.L_x_528) ;  /* 0x0000000800ac7947 */ /* 0x000fea0003800000 */
.L_x_524:
[----:B------:R-:W2:Y:S01]  /*11b80*/  LDL.LU R6, [R1+0x58] ;  /* 0x0000580001067983 */ /* 0x000ea20000300800 */
[----:B------:R-:W-:Y:S01]  /*11b90*/  ULDC.64 UR4, c[0x0][0xc00] ;  /* 0x0003000000047ab9 */ /* 0x000fe20000000a00 */
[----:B------:R-:W-:Y:S01]  /*11ba0*/  IMAD.MOV.U32 R0, RZ, RZ, RZ ;  /* 0x000000ffff007224 */ /* 0x000fe200078e00ff */
[----:B------:R-:W3:Y:S01]  /*11bb0*/  LDC R21, c[0x0][0xbe8] ;  /* 0x0002fa00ff157b82 */ /* 0x000ee20000000800 */
[----:B------:R-:W4:Y:S01]  /*11bc0*/  LDL.LU R3, [R1+0x5c] ;  /* 0x00005c0001037983 */ /* 0x000f220000300800 */
[----:B------:R-:W-:-:S04]  /*11bd0*/  ISETP.NE.U32.AND P0, PT, RZ, UR4, PT ;  /* 0x00000004ff007c0c */ /* 0x000fc8000bf05070 */
[----:B------:R-:W-:Y:S02]  /*11be0*/  ISETP.NE.AND.EX P0, PT, RZ, UR5, PT, P0 ;  /* 0x00000005ff007c0c */ /* 0x000fe4000bf05300 */
[----:B--2---:R-:W-:-:S04]  /*11bf0*/  IADD3 R4, P1, R6, UR4, RZ ;  /* 0x0000000406047c10 */ /* 0x004fc8000ff3e0ff */
[----:B----4-:R-:W-:Y:S01]  /*11c00*/  IADD3.X R5, R3, UR5, RZ, P1, !PT ;  /* 0x0000000503057c10 */ /* 0x010fe20008ffe4ff */
[----:B------:R-:W-:Y:S02]  /*11c10*/  ULDC.64 UR4, c[0x0][0xc08] ;  /* 0x0003020000047ab9 */ /* 0x000fe40000000a00 */
[----:B------:R-:W-:-:S04]  /*11c20*/  ISETP.NE.U32.AND P1, PT, RZ, UR4, PT ;  /* 0x00000004ff007c0c */ /* 0x000fc8000bf25070 */
[----:B------:R2:W5:Y:S01]  /*11c30*/  @P0 LDG.E R0, desc[UR42][R4.64] ;  /* 0x0000002a04000981 */ /* 0x000562000c1e1900 */
[----:B------:R-:W-:Y:S01]  /*11c40*/  ISETP.NE.AND.EX P1, PT, RZ, UR5, PT, P1 ;  /* 0x00000005ff007c0c */ /* 0x000fe2000bf25310 */
[----:B------:R-:W4:-:S12]  /*11c50*/  S2R R9, SR_TID.X ;  /* 0x0000000000097919 */ /* 0x000f180000002100 */
[----:B------:R-:W-:Y:S01]  /*11c60*/  @P1 IADD3 R6, P2, R6, UR4, RZ ;  /* 0x0000000406061c10 */ /* 0x000fe2000ff5e0ff */
[----:B------:R-:W-:Y:S02]  /*11c70*/  ULDC UR4, c[0x0][0xa88] ;  /* 0x0002a20000047ab9 */ /* 0x000fe40000000800 */
[----:B------:R-:W-:Y:S01]  /*11c80*/  IMAD.U32 R8, RZ, RZ, UR4 ;  /* 0x00000004ff087e24 */ /* 0x000fe2000f8e00ff */
[----:B------:R-:W-:-:S05]  /*11c90*/  @P1 IADD3.X R7, R3, UR5, RZ, P2, !PT ;  /* 0x0000000503071c10 */ /* 0x000fca00097fe4ff */
[----:B------:R2:W5:Y:S01]  /*11ca0*/  @P1 LDG.E R8, desc[UR42][R6.64] ;  /* 0x0000002a06081981 */ /* 0x000562000c1e1900 */
[----:B---3--:R-:W-:Y:S01]  /*11cb0*/  ISETP.NE.AND P2, PT, R21, 0x1, PT ;  /* 0x000000011500780c */ /* 0x008fe20003f45270 */
[----:B----4-:R-:W-:-:S12]  /*11cc0*/  VIADD R28, R9, 0xffffff80 ;  /* 0xffffff80091c7836 */ /* 0x010fd80000000000 */
[----:B------:R-:W3:Y:S01]  /*11cd0*/  @P2 LDC R20, c[0x0][0xbec] ;  /* 0x0002fb00ff142b82 */ /* 0x000ee20000000800 */
[----:B------:R-:W-:-:S07]  /*11ce0*/  ISETP.GE.AND P3, PT, R28, 0xc0, PT ;  /* 0x000000c01c00780c */ /* 0x000fce0003f66270 */
[----:B------:R-:W4:Y:S01]  /*11cf0*/  @P2 LDC R25, c[0x0][0xbf0] ;  /* 0x0002fc00ff192b82 */ /* 0x000f220000000800 */
[----:B--2---:R-:W-:Y:S05]  /*11d00*/  @P1 BRA `(.L_x_529) ;  /* 0x0000000000101947 */ /* 0x004fea0003800000 */
[----:B------:R-:W-:Y:S05]  /*11d10*/  @!P0 BRA `(.L_x_529) ;  /* 0x00000000000c8947 */ /* 0x000fea0003800000 */
[----:B------:R-:W2:Y:S04]  /*11d20*/  LDG.E R3, desc[UR42][R4.64] ;  /* 0x0000002a04037981 */ /* 0x000ea8000c1e1900 */
[----:B-----5:R-:W2:Y:S02]  /*11d30*/  LDG.E R8, desc[UR42][R4.64+0x4] ;  /* 0x0000042a04087981 */ /* 0x020ea4000c1e1900 */
[----:B--2---:R-:W-:-:S07]  /*11d40*/  IMAD.IADD R8, R8, 0x1, -R3 ;  /* 0x0000000108087824 */ /* 0x004fce00078e0a03 */
.L_x_529:
[----:B------:R-:W2:Y:S04]  /*11d50*/  LDL.LU R4, [R1+0x60] ;  /* 0x0000600001047983 */ /* 0x000ea80000300800 */
[----:B------:R-:W3:Y:S04]  /*11d60*/  LDL.LU R3, [R1+0x6c] ;  /* 0x00006c0001037983 */ /* 0x000ee80000300800 */
[----:B------:R-:W4:Y:S04]  /*11d70*/  LDL R24, [R1+0x54] ;  /* 0x0000540001187983 */ /* 0x000f280000100800 */
[----:B------:R0:W5:Y:S01]  /*11d80*/  LDL R26, [R1+0x64] ;  /* 0x00006400011a7983 */ /* 0x0001620000100800 */
[----:B------:R-:W-:Y:S01]  /*11d90*/  BSSY B1, `(.L_x_530) ;  /* 0x000002d000017945 */ /* 0x000fe20003800000 */
[----:B-----5:R-:W-:-:S02]  /*11da0*/  SHF.R.S32.HI R11, RZ, 0x1f, R0 ;  /* 0x0000001fff0b7819 */ /* 0x020fc40000011400 */
[----:B--2---:R-:W-:Y:S02]  /*11db0*/  SEL R13, R4, RZ, !P0 ;  /* 0x000000ff040d7207 */ /* 0x004fe40004000000 */
[----:B---3--:R-:W-:Y:S02]  /*11dc0*/  SEL R12, R3, RZ, !P0 ;  /* 0x000000ff030c7207 */ /* 0x008fe40004000000 */
[----:B----4-:R-:W-:Y:S01]  /*11dd0*/  SHF.R.S32.HI R10, RZ, 0x1f, R24 ;  /* 0x0000001fff0a7819 */ /* 0x010fe20000011418 */
[----:B0-----:R-:W-:Y:S06]  /*11de0*/  @P3 BRA `(.L_x_531) ;  /* 0x00000000009c3947 */ /* 0x001fec0003800000 */
[----:B------:R-:W0:Y:S01]  /*11df0*/  LDC R14, c[0x0][0xbe8] ;  /* 0x0002fa00ff0e7b82 */ /* 0x000e220000000800 */
[----:B------:R-:W-:-:S04]  /*11e00*/  IMAD R3, R26, 0xc0, R9 ;  /* 0x000000c01a037824 */ /* 0x000fc800078e0209 */
[----:B------:R-:W-:Y:S02]  /*11e10*/  VIADD R9, R3, 0xffffff80 ;  /* 0xffffff8003097836 */ /* 0x000fe40000000000 */
[----:B0-----:R-:W-:-:S05]  /*11e20*/  IMAD R4, R8, R14, RZ ;  /* 0x0000000e08047224 */ /* 0x001fca00078e02ff */
        /* <DEDUP_REMOVED lines=9> */
[----:B------:R-:W0:Y:S01]  /*11ec0*/  @P0 LDC R6, c[0x0][0xbec] ;  /* 0x0002fb00ff060b82 */ /* 0x000e220000000800 */
[----:B------:R-:W-:Y:S01]  /*11ed0*/  IMAD R7, R24, UR5, R7 ;  /* 0x0000000518077c24 */ /* 0x000fe2000f8e0207 */
[----:B------:R-:W-:-:S03]  /*11ee0*/  ULDC.64 UR4, c[0x0][0xb98] ;  /* 0x0002e60000047ab9 */ /* 0x000fc60000000a00 */
[----:B------:R-:W-:-:S03]  /*11ef0*/  IMAD.IADD R5, R5, 0x1, R7 ;  /* 0x0000000105057824 */ /* 0x000fc600078e0207 */
[----:B------:R-:W2:Y:S01]  /*11f00*/  @P0 LDC R15, c[0x0][0xbf0] ;  /* 0x0002fc00ff0f0b82 */ /* 0x000ea20000000800 */
[----:B------:R-:W-:-:S04]  /*11f10*/  IMAD.WIDE.U32 R4, R13, UR4, R4 ;  /* 0x000000040d047c25 */ /* 0x000fc8000f8e0004 */
[----:B0-----:R-:W-:-:S05]  /*11f20*/  @P0 IMAD.HI.U32 R6, R9, R6, RZ ;  /* 0x0000000609060227 */ /* 0x001fca00078e00ff */
[----:B--2---:R-:W-:Y:S01]  /*11f30*/  @P0 SHF.R.U32.HI R3, RZ, R15, R6 ;  /* 0x0000000fff030219 */ /* 0x004fe20000011606 */
[----:B------:R-:W-:-:S03]  /*11f40*/  IMAD R6, R12, UR4, RZ ;  /* 0x000000040c067c24 */ /* 0x000fc6000f8e02ff */
[----:B------:R-:W-:Y:S01]  /*11f50*/  IADD3 R4, P0, R3, R4, RZ ;  /* 0x0000000403047210 */ /* 0x000fe20007f1e0ff */
[----:B------:R-:W-:Y:S02]  /*11f60*/  IMAD.MOV R7, RZ, RZ, -R3 ;  /* 0x000000ffff077224 */ /* 0x000fe400078e0a03 */
[----:B------:R-:W-:Y:S01]  /*11f70*/  IMAD R6, R13, UR5, R6 ;  /* 0x000000050d067c24 */ /* 0x000fe2000f8e0206 */
[----:B------:R-:W-:Y:S01]  /*11f80*/  ULDC.64 UR4, c[0x0][0xb88] ;  /* 0x0002e20000047ab9 */ /* 0x000fe20000000a00 */
[----:B------:R-:W-:Y:S01]  /*11f90*/  IMAD R7, R14, R7, R9 ;  /* 0x000000070e077224 */ /* 0x000fe200078e0209 */
[----:B------:R-:W-:-:S04]  /*11fa0*/  SHF.R.S32.HI R9, RZ, 0x1f, R3 ;  /* 0x0000001fff097819 */ /* 0x000fc80000011403 */
        /* <DEDUP_REMOVED lines=11> */
.L_x_531:
[----:B------:R-:W-:Y:S05]  /*12060*/  BSYNC B1 ;  /* 0x0000000000017941 */ /* 0x000fea0003800000 */
.L_x_530:
[--C-:B------:R-:W-:Y:S01]  /*12070*/  SHF.R.S32.HI R14, RZ, 0x1f, R28.reuse ;  /* 0x0000001fff0e7819 */ /* 0x100fe2000001141c */
[----:B------:R-:W-:Y:S01]  /*12080*/  ULDC.64 UR4, c[0x0][0xaa0] ;  /* 0x0002a80000047ab9 */ /* 0x000fe20000000a00 */
[----:B------:R-:W-:Y:S01]  /*12090*/  SHF.R.S32.HI R27, RZ, 0x1f, R28 ;  /* 0x0000001fff1b7819 */ /* 0x000fe2000001141c */
[----:B0-----:R-:W-:Y:S01]  /*120a0*/  IMAD R3, R11, UR4, RZ ;  /* 0x000000040b037c24 */ /* 0x001fe2000f8e02ff */
[-C--:B------:R-:W-:Y:S01]  /*120b0*/  LEA.HI R14, R14, R28.reuse, RZ, 0x2 ;  /* 0x0000001c0e0e7211 */ /* 0x080fe200078f10ff */
[----:B------:R-:W-:Y:S01]  /*120c0*/  IMAD.WIDE.U32 R4, R0, UR4, RZ ;  /* 0x0000000400047c25 */ /* 0x000fe2000f8e00ff */
[----:B------:R-:W-:Y:S02]  /*120d0*/  LEA.HI R27, R27, R28, RZ, 0x2 ;  /* 0x0000001c1b1b7211 */ /* 0x000fe400078f10ff */
[----:B------:R-:W-:Y:S01]  /*120e0*/  LOP3.LUT R14, R14, 0xfffffffc, RZ, 0xc0, !PT ;  /* 0xfffffffc0e0e7812 */ /* 0x000fe200078ec0ff */
[----:B------:R-:W-:Y:S01]  /*120f0*/  IMAD R3, R0, UR5, R3 ;  /* 0x0000000500037c24 */ /* 0x000fe2000f8e0203 */
[----:B------:R-:W-:Y:S01]  /*12100*/  SHF.R.S32.HI R27, RZ, 0x2, R27 ;  /* 0x00000002ff1b7819 */ /* 0x000fe2000001141b */
[----:B------:R-:W-:-:S02]  /*12110*/  ULDC.64 UR4, c[0x0][0xae8] ;  /* 0x0002ba0000047ab9 */ /* 0x000fc40000000a00 */
[----:B------:R-:W-:Y:S02]  /*12120*/  IMAD.IADD R14, R28, 0x1, -R14 ;  /* 0x000000011c0e7824 */ /* 0x000fe400078e0a0e */
[----:B------:R-:W-:Y:S02]  /*12130*/  IMAD.IADD R5, R5, 0x1, R3 ;  /* 0x0000000105057824 */ /* 0x000fe400078e0203 */
[----:B------:R-:W-:Y:S02]  /*12140*/  IMAD R0, R14, 0x60, R27 ;  /* 0x000000600e007824 */ /* 0x000fe400078e021b */
[----:B------:R-:W-:Y:S02]  /*12150*/  IMAD R6, R10, UR4, RZ ;  /* 0x000000040a067c24 */ /* 0x000fe4000f8e02ff */
[----:B------:R-:W-:Y:S02]  /*12160*/  IMAD R9, R26, 0xc0, R0 ;  /* 0x000000c01a097824 */ /* 0x000fe400078e0200 */
[----:B------:R-:W-:-:S02]  /*12170*/  IMAD R7, R24, UR5, R6 ;  /* 0x0000000518077c24 */ /* 0x000fc4000f8e0206 */
[----:B------:R-:W-:-:S04]  /*12180*/  @P2 IMAD.HI.U32 R0, R9, R20, RZ ;  /* 0x0000001409002227 */ /* 0x000fc800078e00ff */
[----:B------:R-:W-:Y:S01]  /*12190*/  IMAD.WIDE.U32 R4, R24, UR4, R4 ;  /* 0x0000000418047c25 */ /* 0x000fe2000f8e0004 */
[----:B------:R-:W-:-:S03]  /*121a0*/  ULDC.64 UR4, c[0x0][0xaf0] ;  /* 0x0002bc0000047ab9 */ /* 0x000fc60000000a00 */
[----:B------:R-:W-:Y:S01]  /*121b0*/  IMAD.MOV.U32 R3, RZ, RZ, R9 ;  /* 0x000000ffff037224 */ /* 0x000fe200078e0009 */
[----:B------:R-:W-:Y:S01]  /*121c0*/  @P2 SHF.R.U32.HI R3, RZ, R25, R0 ;  /* 0x00000019ff032219 */ /* 0x000fe20000011600 */
[----:B------:R-:W-:Y:S02]  /*121d0*/  IMAD R6, R12, UR4, RZ ;  /* 0x000000040c067c24 */ /* 0x000fe4000f8e02ff */
[----:B------:R-:W-:Y:S01]  /*121e0*/  IMAD.IADD R5, R5, 0x1, R7 ;  /* 0x0000000105057824 */ /* 0x000fe200078e0207 */
[----:B------:R-:W-:Y:S01]  /*121f0*/  SHF.R.S32.HI R0, RZ, 0x1f, R3 ;  /* 0x0000001fff007819 */ /* 0x000fe20000011403 */
[C---:B------:R-:W-:Y:S02]  /*12200*/  IMAD R7, R13.reuse, UR5, R6 ;  /* 0x000000050d077c24 */ /* 0x040fe4000f8e0206 */
[----:B------:R-:W-:Y:S01]  /*12210*/  IMAD.WIDE.U32 R4, R13, UR4, R4 ;  /* 0x000000040d047c25 */ /* 0x000fe2000f8e0004 */
[----:B------:R-:W-:-:S03]  /*12220*/  ULDC.64 UR4, c[0x0][0xae0] ;  /* 0x0002b80000047ab9 */ /* 0x000fc60000000a00 */
[----:B------:R-:W-:Y:S02]  /*12230*/  IMAD.MOV R6, RZ, RZ, -R3 ;  /* 0x000000ffff067224 */ /* 0x000fe400078e0a03 */
[----:B------:R-:W-:Y:S02]  /*12240*/  IMAD.IADD R5, R5, 0x1, R7 ;  /* 0x0000000105057824 */ /* 0x000fe400078e0207 */
[----:B------:R-:W-:Y:S02]  /*12250*/  IMAD R0, R0, UR4, RZ ;  /* 0x0000000400007c24 */ /* 0x000fe4000f8e02ff */
[----:B------:R-:W-:Y:S02]  /*12260*/  IMAD R7, R21, R6, R9 ;  /* 0x0000000615077224 */ /* 0x000fe400078e0209 */
[C---:B------:R-:W-:Y:S02]  /*12270*/  IMAD R9, R3.reuse, UR5, R0 ;  /* 0x0000000503097c24 */ /* 0x040fe4000f8e0200 */
[----:B------:R-:W-:Y:S01]  /*12280*/  IMAD.WIDE.U32 R4, R3, UR4, R4 ;  /* 0x0000000403047c25 */ /* 0x000fe2000f8e0004 */
[----:B------:R-:W-:Y:S01]  /*12290*/  SHF.R.S32.HI R0, RZ, 0x1f, R7 ;  /* 0x0000001fff007819 */ /* 0x000fe20000011407 */
[----:B------:R-:W-:-:S02]  /*122a0*/  ULDC.64 UR4, c[0x0][0xad8] ;  /* 0x0002b60000047ab9 */ /* 0x000fc40000000a00 */
[----:B------:R-:W-:Y:S02]  /*122b0*/  IMAD.IADD R5, R5, 0x1, R9 ;  /* 0x0000000105057824 */ /* 0x000fe400078e0209 */
[----:B------:R-:W-:Y:S02]  /*122c0*/  IMAD R0, R0, UR4, RZ ;  /* 0x0000000400007c24 */ /* 0x000fe4000f8e02ff */
[----:B------:R-:W-:-:S04]  /*122d0*/  IMAD.WIDE.U32 R4, R7, UR4, R4 ;  /* 0x0000000407047c25 */ /* 0x000fc8000f8e0004 */
[----:B------:R-:W-:Y:S01]  /*122e0*/  IMAD R3, R7, UR5, R0 ;  /* 0x0000000507037c24 */ /* 0x000fe2000f8e0200 */
[----:B------:R-:W-:Y:S01]  /*122f0*/  ULDC.64 UR4, c[0x0][0xa80] ;  /* 0x0002a00000047ab9 */ /* 0x000fe20000000a00 */
[----:B------:R-:W-:Y:S01]  /*12300*/  IMAD.SHL.U32 R9, R14, 0x8, RZ ;  /* 0x000000080e097824 */ /* 0x000fe200078e00ff */
[C---:B------:R-:W-:Y:S01]  /*12310*/  LEA R0, P0, R4.reuse, UR4, 0x1 ;  /* 0x0000000404007c11 */ /* 0x040fe2000f8008ff */
[----:B------:R-:W-:Y:S01]  /*12320*/  IMAD.IADD R3, R5, 0x1, R3 ;  /* 0x0000000105037824 */ /* 0x000fe200078e0203 */
[----:B------:R-:W-:Y:S01]  /*12330*/  UMOV UR4, 0xffffffff ;  /* 0xffffffff00047882 */ /* 0x000fe20000000000 */
[C---:B------:R-:W-:Y:S02]  /*12340*/  VIADD R10, R9.reuse, 0x40 ;  /* 0x00000040090a7836 */ /* 0x040fe40000000000 */
[----:B------:R-:W-:Y:S01]  /*12350*/  VIADD R7, R9, 0x20 ;  /* 0x0000002009077836 */ /* 0x000fe20000000000 */
[----:B------:R-:W-:Y:S02]  /*12360*/  LEA.HI.X R4, R4, UR5, R3, 0x1, P0 ;  /* 0x0000000504047c11 */ /* 0x000fe400080f0c03 */
[----:B------:R-:W-:-:S02]  /*12370*/  SHF.R.S32.HI R20, RZ, 0x1f, R10 ;  /* 0x0000001fff147819 */ /* 0x000fc4000001140a */
[----:B------:R-:W-:Y:S01]  /*12380*/  SHF.R.S32.HI R24, RZ, 0x1f, R7 ;  /* 0x0000001fff187819 */ /* 0x000fe20000011407 */
[----:B------:R-:W-:Y:S06]  /*12390*/  BRA.DIV UR4, `(.L_x_532) ;  /* 0x0000007604d87947 */ /* 0x000fec000b800000 */
[----:B------:R0:W2:Y:S04]  /*123a0*/  SHFL.IDX PT, R3, R4, RZ, 0x1c1f ;  /* 0x001c1fff04037589 */ /* 0x0000a800000e0000 */
[----:B------:R0:W3:Y:S02]  /*123b0*/  SHFL.IDX PT, R14, R0, RZ, 0x1c1f ;  /* 0x001c1fff000e7589 */ /* 0x0000e400000e0000 */
.L_x_694:
[----:B------:R-:W-:Y:S01]  /*123c0*/  IMAD R21, R8, R21, RZ ;  /* 0x0000001508157224 */ /* 0x000fe200078e02ff */
[----:B------:R-:W-:Y:S01]  /*123d0*/  BSSY B1, `(.L_x_533) ;  /* 0x0000011000017945 */ /* 0x000fe20003800000 */
[----:B------:R-:W-:-:S05]  /*123e0*/  IMAD R6, R26, 0xc0, R27 ;  /* 0x000000c01a067824 */ /* 0x000fca00078e021b */
[----:B------:R-:W-:-:S13]  /*123f0*/  ISETP.GE.AND P0, PT, R6, R21, PT ;  /* 0x000000150600720c */ /* 0x000fda0003f06270 */
[----:B------:R-:W-:Y:S05]  /*12400*/  @P0 BRA `(.L_x_534) ;  /* 0x0000000000340947 */ /* 0x000fea0003800000 */
[----:B------:R-:W-:Y:S02]  /*12410*/  ULDC UR4, c[0x0][0xac8] ;  /* 0x0002b20000047ab9 */ /* 0x000fe40000000800 */
[----:B------:R-:W-:Y:S02]  /*12420*/  ISETP.GE.AND P2, PT, R9, UR4, PT ;  /* 0x0000000409007c0c */ /* 0x000fe4000bf46270 */
[----:B------:R-:W-:Y:S02]  /*12430*/  ISETP.GE.AND P3, PT, R7, UR4, PT ;  /* 0x0000000407007c0c */ /* 0x000fe4000bf66270 */
[----:B------:R-:W-:-:S09]  /*12440*/  ISETP.GE.AND P4, PT, R10, UR4, PT ;  /* 0x000000040a007c0c */ /* 0x000fd2000bf86270 */
[----:B--2---:R-:W-:Y:S02]  /*12450*/  @!P2 IMAD.MOV.U32 R15, RZ, RZ, R3 ;  /* 0x000000ffff0fa224 */ /* 0x004fe400078e0003 */
[-C--:B---3--:R-:W-:Y:S02]  /*12460*/  @!P3 LEA R26, P0, R7, R14.reuse, 0x1 ;  /* 0x0000000e071ab211 */ /* 0x088fe400078008ff */
[C---:B------:R-:W-:Y:S01]  /*12470*/  @!P4 LEA R28, P1, R10.reuse, R14, 0x1 ;  /* 0x0000000e0a1cc211 */ /* 0x040fe200078208ff */
[----:B------:R-:W-:Y:S01]  /*12480*/  @!P2 IMAD.WIDE R12, R9, 0x2, R14 ;  /* 0x00000002090ca825 */ /* 0x000fe200078e020e */
[-C--:B------:R-:W-:Y:S02]  /*12490*/  @!P3 LEA.HI.X R27, R7, R3.reuse, R24, 0x1, P0 ;  /* 0x00000003071bb211 */ /* 0x080fe400000f0c18 */
[----:B------:R-:W-:Y:S02]  /*124a0*/  @!P4 LEA.HI.X R29, R10, R3, R20, 0x1, P1 ;  /* 0x000000030a1dc211 */ /* 0x000fe400008f0c14 */
[----:B------:R4:W-:Y:S04]  /*124b0*/  @!P2 ST.E.128 desc[UR42][R12.64], RZ ;  /* 0x000000ff0c00a985 */ /* 0x0009e8000c101d2a */
[----:B------:R4:W-:Y:S04]  /*124c0*/  @!P3 ST.E.128 desc[UR42][R26.64], RZ ;  /* 0x000000ff1a00b985 */ /* 0x0009e8000c101d2a */
[----:B------:R4:W-:Y:S02]  /*124d0*/  @!P4 ST.E.128 desc[UR42][R28.64], RZ ;  /* 0x000000ff1c00c985 */ /* 0x0009e4000c101d2a */
.L_x_534:
[----:B------:R-:W-:Y:S05]  /*124e0*/  BSYNC B1 ;  /* 0x0000000000017941 */ /* 0x000fea0003800000 */
.L_x_533:
[----:B------:R-:W-:-:S03]  /*124f0*/  UMOV UR4, 0xffffffff ;  /* 0xffffffff00047882 */ /* 0x000fc60000000000 */
[----:B------:R-:W-:Y:S05]  /*12500*/  BRA.DIV UR4, `(.L_x_535) ;  /* 0x0000007604b07947 */ /* 0x000fea000b800000 */
[----:B--2---:R2:W0:Y:S04]  /*12510*/  SHFL.IDX PT, R3, R4, 0x1, 0x1c1f ;  /* 0x003c1f0004037f89 */ /* 0x00442800000e0000 */
[----:B---3--:R2:W3:Y:S02]  /*12520*/  SHFL.IDX PT, R14, R0, 0x1, 0x1c1f ;  /* 0x003c1f00000e7f89 */ /* 0x0084e400000e0000 */
.L_x_698:
[----:B0-2---:R-:W-:-:S05]  /*12530*/  VIADD R0, R6, 0x60 ;  /* 0x0000006006007836 */ /* 0x005fca0000000000 */
[----:B------:R-:W-:-:S13]  /*12540*/  ISETP.GE.AND P0, PT, R0, R21, PT ;  /* 0x000000150000720c */ /* 0x000fda0003f06270 */
[----:B------:R-:W-:Y:S05]  /*12550*/  @P0 BRA `(.L_x_528) ;  /* 0x0000000000340947 */ /* 0x000fea0003800000 */
[----:B------:R-:W-:Y:S02]  /*12560*/  ULDC UR4, c[0x0][0xac8] ;  /* 0x0002b20000047ab9 */ /* 0x000fe40000000800 */
[----:B------:R-:W-:Y:S02]  /*12570*/  ISETP.GE.AND P2, PT, R9, UR4, PT ;  /* 0x0000000409007c0c */ /* 0x000fe4000bf46270 */
[----:B------:R-:W-:Y:S02]  /*12580*/  ISETP.GE.AND P3, PT, R7, UR4, PT ;  /* 0x0000000407007c0c */ /* 0x000fe4000bf66270 */
[----:B------:R-:W-:-:S09]  /*12590*/  ISETP.GE.AND P4, PT, R10, UR4, PT ;  /* 0x000000040a007c0c */ /* 0x000fd2000bf86270 */
[----:B------:R-:W-:Y:S02]  /*125a0*/  @!P2 IMAD.MOV.U32 R15, RZ, RZ, R3 ;  /* 0x000000ffff0fa224 */ /* 0x000fe400078e0003 */
        /* <DEDUP_REMOVED lines=8> */
.L_x_528:
[----:B------:R-:W-:Y:S05]  /*12630*/  BSYNC B0 ;  /* 0x0000000000007941 */ /* 0x000fea0003800000 */
.L_x_523:
[----:B------:R-:W-:Y:S02]  /*12640*/  ULDC UR4, c[0x0][0xc3c] ;  /* 0x00030f0000047ab9 */ /* 0x000fe40000000800 */
[----:B-1----:R-:W-:-:S13]  /*12650*/  ISETP.GE.AND P0, PT, R35, UR4, PT ;  /* 0x0000000423007c0c */ /* 0x002fda000bf06270 */
[----:B------:R-:W-:Y:S05]  /*12660*/  @!P0 BRA `(.L_x_536) ;  /* 0xfffffeec00988947 */ /* 0x000fea000383ffff */
[----:B------:R-:W-:Y:S05]  /*12670*/  BRA `(.L_x_394) ;  /* 0x0000006800487947 */ /* 0x000fea0003800000 */
.L_x_392:
        /* <DEDUP_REMOVED lines=16> */
.L_x_537:
        /* <DEDUP_REMOVED lines=37> */
[----:B------:R-:W0:Y:S01]  /*129d0*/  LDC R6, c[0x0][0xc3c] ;  /* 0x00030f00ff067b82 */ /* 0x000e220000000800 */
[----:B------:R-:W-:Y:S01]  /*129e0*/  IMAD.MOV.U32 R4, RZ, RZ, R3 ;  /* 0x000000ffff047224 */ /* 0x000fe200078e0003 */
[----:B------:R-:W-:Y:S01]  /*129f0*/  UMOV UR4, URZ ;  /* 0x0000003f00047c82 */ /* 0x000fe20008000000 */
[----:B------:R-:W-:Y:S01]  /*12a00*/  ULDC UR7, c[0x0][0xc3c] ;  /* 0x00030f0000077ab9 */ /* 0x000fe20000000800 */
[----:B------:R-:W-:-:S05]  /*12a10*/  ULDC UR5, c[0x0][0xc38] ;  /* 0x00030e0000057ab9 */ /* 0x000fca0000000800 */
.L_x_543:
[----:B------:R-:W-:Y:S01]  /*12a20*/  UIADD3 UR4, UR4, 0x1f, URZ ;  /* 0x0000001f04047890 */ /* 0x000fe2000fffe03f */
[----:B------:R-:W-:-:S05]  /*12a30*/  IMAD.U32 R19, RZ, RZ, UR7 ;  /* 0x00000007ff137e24 */ /* 0x000fca000f8e00ff */
        /* <DEDUP_REMOVED lines=10> */
.L_x_542:
[----:B------:R-:W-:Y:S05]  /*12ae0*/  BSYNC B0 ;  /* 0x0000000000007941 */ /* 0x000fea0003800000 */
.L_x_541:
[----:B0----5:R-:W0:Y:S02]  /*12af0*/  SHFL.UP PT, R2, R0, 0x1, RZ ;  /* 0x0420000000027989 */ /* 0x021e2400000e00ff */
        /* <DEDUP_REMOVED lines=20> */
.L_x_539:
        /* <DEDUP_REMOVED lines=15> */
.L_x_544:
[----:B---3--:R-:W-:Y:S01]  /*12d30*/  IMAD R16, R16, UR5, R9 ;  /* 0x0000000510107c24 */ /* 0x008fe2000f8e0209 */
[----:B0-----:R-:W-:Y:S01]  /*12d40*/  IABS R2, R0 ;  /* 0x0000000000027213 */ /* 0x001fe20000000000 */
[----:B-12---:R-:W-:Y:S02]  /*12d50*/  IMAD.MOV R7, RZ, RZ, -R3 ;  /* 0x000000ffff077224 */ /* 0x006fe400078e0a03 */
[----:B------:R-:W-:Y:S01]  /*12d60*/  VIADD R19, R19, UR4 ;  /* 0x0000000413137c36 */ /* 0x000fe20008000000 */
[----:B------:R-:W-:Y:S01]  /*12d70*/  IADD3 R9, -R16, UR6, RZ ;  /* 0x0000000610097c10 */ /* 0x000fe2000fffe1ff */
[----:B------:R-:W-:Y:S02]  /*12d80*/  IMAD.MOV R8, RZ, RZ, -R2 ;  /* 0x000000ffff087224 */ /* 0x000fe400078e0a02 */
[----:B------:R-:W-:Y:S01]  /*12d90*/  IMAD R7, R7, R4, RZ ;  /* 0x0000000407077224 */ /* 0x000fe200078e02ff */
[----:B------:R-:W-:Y:S01]  /*12da0*/  IABS R6, R9 ;  /* 0x0000000900067213 */ /* 0x000fe20000000000 */
[----:B------:R-:W-:-:S04]  /*12db0*/  IMAD.MOV.U32 R2, RZ, RZ, RZ ;  /* 0x000000ffff027224 */ /* 0x000fc800078e00ff */
        /* <DEDUP_REMOVED lines=19> */
.L_x_540:
[----:B------:R-:W-:Y:S02]  /*12ef0*/  IMAD.MOV.U32 R17, RZ, RZ, RZ ;  /* 0x000000ffff117224 */ /* 0x000fe400078e00ff */
[----:B------:R-:W-:Y:S02]  /*12f00*/  IMAD.U32 R16, RZ, RZ, UR6 ;  /* 0x00000006ff107e24 */ /* 0x000fe4000f8e00ff */
[----:B------:R-:W-:-:S07]  /*12f10*/  IMAD.MOV.U32 R18, RZ, RZ, RZ ;  /* 0x000000ffff127224 */ /* 0x000fce00078e00ff */
.L_x_545:
[----:B------:R-:W-:-:S13]  /*12f20*/  ISETP.NE.AND P0, PT, R5, RZ, PT ;  /* 0x000000ff0500720c */ /* 0x000fda0003f05270 */
[----:B------:R-:W0:Y:S01]  /*12f30*/  @!P0 S2R R3, SR_CgaCtaId ;  /* 0x0000000000038919 */ /* 0x000e220000008800 */
[----:B------:R-:W-:-:S04]  /*12f40*/  @!P0 MOV R0, 0x400 ;  /* 0x0000040000008802 */ /* 0x000fc80000000f00 */
[----:B0-----:R-:W-:-:S05]  /*12f50*/  @!P0 LEA R0, R3, R0, 0x18 ;  /* 0x0000000003008211 */ /* 0x001fca00078ec0ff */
[----:B------:R0:W-:Y:S01]  /*12f60*/  @!P0 STS.128 [R0+0x2d8d0], R16 ;  /* 0x02d8d01000008388 */ /* 0x0001e20000000c00 */
[----:B------:R-:W-:Y:S06]  /*12f70*/  BAR.ARV 0x5, 0x200 ;  /* 0x0148000000007b1d */ /* 0x000fec0000002000 */
.L_x_538:
[----:B0-----:R-:W-:Y:S01]  /*12f80*/  IMAD.MOV.U32 R0, RZ, RZ, 0x1 ;  /* 0x00000001ff007424 */ /* 0x001fe200078e00ff */
[----:B------:R0:W-:Y:S01]  /*12f90*/  STL [R1+0x48], RZ ;  /* 0x000048ff01007387 */ /* 0x0001e20000100800 */
[----:B------:R-:W-:Y:S01]  /*12fa0*/  ULDC UR4, c[0x0][0xc3c] ;  /* 0x00030f0000047ab9 */ /* 0x000fe20000000800 */
[----:B------:R-:W-:Y:S01]  /*12fb0*/  IMAD.MOV.U32 R26, RZ, RZ, RZ ;  /* 0x000000ffff1a7224 */ /* 0x000fe200078e00ff */
[----:B-1----:R-:W-:Y:S01]  /*12fc0*/  ISETP.GE.AND P0, PT, R19, UR4, PT ;  /* 0x0000000413007c0c */ /* 0x002fe2000bf06270 */
[----:B------:R0:W-:-:S12]  /*12fd0*/  STL [R1], R0 ;  /* 0x0000000001007387 */ /* 0x0001d80000100800 */
[----:B0-----:R-:W-:Y:S05]  /*12fe0*/  @P0 BRA `(.L_x_546) ;  /* 0x0000005c00080947 */ /* 0x001fea0003800000 */
[----:B------:R-:W0:Y:S01]  /*12ff0*/  S2R R7, SR_TID.X ;  /* 0x0000000000077919 */ /* 0x000e220000002100 */
[----:B------:R-:W1:Y:S01]  /*13000*/  S2UR UR5, SR_CgaCtaId ;  /* 0x00000000000579c3 */ /* 0x000e620000008800 */
[----:B------:R-:W-:Y:S01]  /*13010*/  UMOV UR4, 0x400 ;  /* 0x0000040000047882 */ /* 0x000fe20000000000 */
[----:B------:R-:W-:Y:S01]  /*13020*/  BSSY B8, `(.L_x_546) ;  /* 0x00005be000087945 */ /* 0x000fe20003800000 */
[----:B------:R-:W-:Y:S01]  /*13030*/  IMAD.MOV.U32 R26, RZ, RZ, RZ ;  /* 0x000000ffff1a7224 */ /* 0x000fe200078e00ff */
[----:B------:R-:W-:Y:S01]  /*13040*/  ULDC.64 UR40, c[0x0][0x198] ;  /* 0x0000660000287ab9 */ /* 0x000fe20000000a00 */
[----:B------:R-:W-:Y:S01]  /*13050*/  IMAD.MOV.U32 R28, RZ, RZ, RZ ;  /* 0x000000ffff1c7224 */ /* 0x000fe200078e00ff */
[----:B------:R-:W-:Y:S01]  /*13060*/  ULOP3.LUT UR38, UR36, 0x2, URZ, 0xfc, !UPT ;  /* 0x0000000224267892 */ /* 0x000fe2000f8efc3f */
[----:B------:R-:W-:Y:S01]  /*13070*/  ULDC UR37, c[0x0][0xc] ;  /* 0x0000030000257ab9 */ /* 0x000fe20000000800 */
[----:B-1----:R-:W-:-:S06]  /*13080*/  ULEA UR4, UR5, UR4, 0x18 ;  /* 0x0000000405047291 */ /* 0x002fcc000f8ec03f */
[----:B------:R-:W-:Y:S01]  /*13090*/  IMAD.U32 R22, RZ, RZ, UR4 ;  /* 0x00000004ff167e24 */ /* 0x000fe2000f8e00ff */
[C---:B0-----:R-:W-:Y:S01]  /*130a0*/  LOP3.LUT R6, R7.reuse, 0x7f, RZ, 0xc0, !PT ;  /* 0x0000007f07067812 */ /* 0x041fe200078ec0ff */
[----:B------:R-:W-:-:S04]  /*130b0*/  IMAD.SHL.U32 R0, R7, 0x8, RZ ;  /* 0x0000000807007824 */ /* 0x000fc800078e00ff */
[----:B------:R-:W-:Y:S01]  /*130c0*/  IMAD.SHL.U32 R4, R6, 0x8, RZ ;  /* 0x0000000806047824 */ /* 0x000fe200078e00ff */
[C---:B------:R-:W-:Y:S02]  /*130d0*/  LOP3.LUT R3, R0.reuse, 0x20, RZ, 0xc0, !PT ;  /* 0x0000002000037812 */ /* 0x040fe400078ec0ff */
[----:B------:R-:W-:Y:S02]  /*130e0*/  LOP3.LUT R2, R0, 0xd8, RZ, 0xc0, !PT ;  /* 0x000000d800027812 */ /* 0x000fe400078ec0ff */
[----:B------:R-:W-:Y:S01]  /*130f0*/  LOP3.LUT R3, R3, 0x300, R4, 0xf8, !PT ;  /* 0x0000030003037812 */ /* 0x000fe200078ef804 */
[----:B------:R-:W-:Y:S01]  /*13100*/  IMAD.MOV.U32 R4, RZ, RZ, 0x1 ;  /* 0x00000001ff047424 */ /* 0x000fe200078e00ff */
[----:B------:R-:W-:Y:S02]  /*13110*/  LOP3.LUT R2, R2, 0x18, R7, 0x78, !PT ;  /* 0x0000001802027812 */ /* 0x000fe400078e7807 */
[----:B------:R-:W-:Y:S02]  /*13120*/  LOP3.LUT R0, R0, 0x18, RZ, 0xc0, !PT ;  /* 0x0000001800007812 */ /* 0x000fe400078ec0ff */
[----:B------:R-:W-:Y:S01]  /*13130*/  LOP3.LUT R5, R3, R2, RZ, 0xfc, !PT ;  /* 0x0000000203057212 */ /* 0x000fe200078efcff */
[----:B------:R-:W-:Y:S01]  /*13140*/  IMAD.SHL.U32 R2, R7, 0x20, RZ ;  /* 0x0000002007027824 */ /* 0x000fe200078e00ff */
[----:B------:R-:W-:-:S03]  /*13150*/  SHF.R.U32.HI R3, RZ, 0x2, R6 ;  /* 0x00000002ff037819 */ /* 0x000fc60000011606 */
[----:B------:R-:W-:Y:S01]  /*13160*/  STL [R1+0x14], R5 ;  /* 0x0000140501007387 */ /* 0x000fe20000100800 */
[----:B------:R-:W-:-:S03]  /*13170*/  LOP3.LUT R2, R2, 0x60, RZ, 0xc0, !PT ;  /* 0x0000006002027812 */ /* 0x000fc600078ec0ff */
[----:B------:R-:W-:Y:S04]  /*13180*/  STL [R1], R4 ;  /* 0x0000000401007387 */ /* 0x000fe80000100800 */
[----:B------:R0:W-:Y:S04]  /*13190*/  STL [R1+0x4], R4 ;  /* 0x0000040401007387 */ /* 0x0001e80000100800 */
[----:B------:R1:W-:Y:S01]  /*131a0*/  STL [R1+0x48], RZ ;  /* 0x000048ff01007387 */ /* 0x0003e20000100800 */
[----:B0-----:R-:W-:Y:S02]  /*131b0*/  LOP3.LUT R4, R3, R2, RZ, 0xfc, !PT ;  /* 0x0000000203047212 */ /* 0x001fe400078efcff */
[----:B------:R-:W-:-:S02]  /*131c0*/  LOP3.LUT R3, R0, 0x20, RZ, 0xfc, !PT ;  /* 0x0000002000037812 */ /* 0x000fc400078efcff */
[----:B------:R-:W-:Y:S01]  /*131d0*/  LOP3.LUT R2, R0, 0x40, RZ, 0xfc, !PT ;  /* 0x0000004000027812 */ /* 0x000fe200078efcff */
[----:B------:R-:W-:-:S05]  /*131e0*/  IMAD R0, R5, 0x2, R22 ;  /* 0x0000000205007824 */ /* 0x000fca00078e0216 */
[----:B------:R1:W-:Y:S02]  /*131f0*/  STL [R1+0x30], R0 ;  /* 0x0000300001007387 */ /* 0x0003e40000100800 */
.L_x_647:
[----:B0-----:R-:W0:Y:S02]  /*13200*/  LDC.64 R2, c[0x0][0xc88] ;  /* 0x00032200ff027b82 */ /* 0x001e240000000a00 */
[----:B0-----:R-:W-:-:S05]  /*13210*/  IMAD.WIDE R2, R19, 0x4, R2 ;  /* 0x0000000413027825 */ /* 0x001fca00078e0202 */
[----:B-1----:R-:W1:Y:S01]  /*13220*/  LDG.E R29, desc[UR42][R2.64] ;  /* 0x0000002a021d7981 */ /* 0x002e62000c1e1900 */
[----:B------:R-:W-:Y:S05]  /*13230*/  YIELD ;  /* 0x0000000000007946 */ /* 0x000fea0003800000 */
[----:B------:R-:W-:Y:S01]  /*13240*/  ULDC.64 UR4, c[0x0][0xa28] ;  /* 0x00028a0000047ab9 */ /* 0x000fe20000000a00 */
[----:B------:R-:W-:Y:S01]  /*13250*/  IMAD.MOV.U32 R9, RZ, RZ, RZ ;  /* 0x000000ffff097224 */ /* 0x000fe200078e00ff */
[----:B------:R-:W-:Y:S01]  /*13260*/  ISETP.NE.U32.AND P0, PT, RZ, UR4, PT ;  /* 0x00000004ff007c0c */ /* 0x000fe2000bf05070 */
[----:B------:R-:W-:Y:S01]  /*13270*/  IMAD.MOV.U32 R6, RZ, RZ, RZ ;  /* 0x000000ffff067224 */ /* 0x000fe200078e00ff */
[----:B------:R-:W-:Y:S01]  /*13280*/  ULDC.64 UR8, c[0x0][0xa18] ;  /* 0x0002860000087ab9 */ /* 0x000fe20000000a00 */
[----:B------:R-:W-:Y:S01]  /*13290*/  ULDC.64 UR6, c[0x0][0xa10] ;  /* 0x0002840000067ab9 */ /* 0x000fe20000000a00 */
[----:B------:R-:W-:-:S02]  /*132a0*/  ISETP.NE.AND.EX P0, PT, RZ, UR5, PT, P0 ;  /* 0x00000005ff007c0c */ /* 0x000fc4000bf05300 */
[----:B-1----:R-:W-:-:S11]  /*132b0*/  SHF.R.S32.HI R0, RZ, 0x1f, R29 ;  /* 0x0000001fff007819 */ /* 0x002fd6000001141d */
[C---:B------:R-:W-:Y:S01]  /*132c0*/  @P0 LEA R2, P1, R29.reuse, UR4, 0x2 ;  /* 0x000000041d020c11 */ /* 0x040fe2000f8210ff */
[C---:B------:R-:W-:Y:S01]  /*132d0*/  IMAD.SHL.U32 R24, R29.reuse, 0x4, RZ ;  /* 0x000000041d187824 */ /* 0x040fe200078e00ff */
[C-C-:B------:R-:W-:Y:S01]  /*132e0*/  SHF.L.U64.HI R25, R29.reuse, 0x2, R0.reuse ;  /* 0x000000021d197819 */ /* 0x140fe20000010200 */
[----:B------:R0:W-:Y:S01]  /*132f0*/  STL [R1+0x34], R0 ;  /* 0x0000340001007387 */ /* 0x0001e20000100800 */
[----:B------:R-:W-:Y:S01]  /*13300*/  @P0 LEA.HI.X R3, R29, UR5, R0, 0x2, P1 ;  /* 0x000000051d030c11 */ /* 0x000fe200088f1400 */
[----:B------:R-:W-:-:S04]  /*13310*/  ULDC.64 UR4, c[0x0][0xa00] ;  /* 0x0002800000047ab9 */ /* 0x000fc80000000a00 */
[----:B--2---:R1:W2:Y:S01]  /*13320*/  @P0 LDG.E R9, desc[UR42][R2.64] ;  /* 0x0000002a02090981 */ /* 0x0042a2000c1e1900 */
[----:B------:R-:W-:Y:S02]  /*13330*/  ISETP.NE.U32.AND P0, PT, RZ, UR4, PT ;  /* 0x00000004ff007c0c */ /* 0x000fe4000bf05070 */
[----:B------:R-:W-:Y:S01]  /*13340*/  ISETP.NE.U32.AND P2, PT, RZ, UR8, PT ;  /* 0x00000008ff007c0c */ /* 0x000fe2000bf45070 */
[----:B0-----:R-:W-:Y:S01]  /*13350*/  IMAD.MOV.U32 R0, RZ, RZ, RZ ;  /* 0x000000ffff007224 */ /* 0x001fe200078e00ff */
[----:B------:R-:W-:Y:S02]  /*13360*/  ISETP.NE.AND.EX P0, PT, RZ, UR5, PT, P0 ;  /* 0x00000005ff007c0c */ /* 0x000fe4000bf05300 */
[----:B------:R-:W-:Y:S02]  /*13370*/  ISETP.NE.AND.EX P2, PT, RZ, UR9, PT, P2 ;  /* 0x00000009ff007c0c */ /* 0x000fe4000bf45320 */
[----:B------:R-:W-:Y:S02]  /*13380*/  ISETP.NE.U32.AND P1, PT, RZ, UR6, PT ;  /* 0x00000006ff007c0c */ /* 0x000fe4000bf25070 */
[----:B-1----:R-:W-:-:S02]  /*13390*/  IADD3 R2, P3, R24, UR4, RZ ;  /* 0x0000000418027c10 */ /* 0x002fc4000ff7e0ff */
[----:B------:R-:W-:Y:S02]  /*133a0*/  ISETP.NE.AND.EX P1, PT, RZ, UR7, PT, P1 ;  /* 0x00000007ff007c0c */ /* 0x000fe4000bf25310 */
[----:B------:R-:W-:Y:S02]  /*133b0*/  IADD3.X R3, R25, UR5, RZ, P3, !PT ;  /* 0x0000000519037c10 */ /* 0x000fe40009ffe4ff */
[----:B------:R-:W-:-:S03]  /*133c0*/  IADD3 R4, P4, R24, UR6, RZ ;  /* 0x0000000618047c10 */ /* 0x000fc6000ff9e0ff */
[----:B------:R-:W3:Y:S01]  /*133d0*/  @P0 LDG.E R6, desc[UR42][R2.64] ;  /* 0x0000002a02060981 */ /* 0x000ee2000c1e1900 */
[----:B------:R-:W-:Y:S01]  /*133e0*/  ULDC UR4, c[0x0][0x288] ;  /* 0x0000a20000047ab9 */ /* 0x000fe20000000800 */
[----:B------:R-:W-:Y:S01]  /*133f0*/  IADD3.X R5, R25, UR7, RZ, P4, !PT ;  /* 0x0000000719057c10 */ /* 0x000fe2000a7fe4ff */
[----:B------:R-:W-:Y:S01]  /*13400*/  IMAD.U32 R8, RZ, RZ, UR4 ;  /* 0x00000004ff087e24 */ /* 0x000fe2000f8e00ff */
[----:B------:R-:W-:-:S03]  /*13410*/  ULDC.64 UR4, c[0x0][0x418] ;  /* 0x0001060000047ab9 */ /* 0x000fc60000000a00 */
[----:B------:R-:W5:Y:S04]  /*13420*/  @P1 LDG.E R0, desc[UR42][R4.64] ;  /* 0x0000002a04001981 */ /* 0x000f68000c1e1900 */
[----:B---3--:R0:W-:Y:S02]  /*13430*/  STL [R1+0x8], R6 ;  /* 0x0000080601007387 */ /* 0x0081e40000100800 */
[----:B0-----:R-:W-:-:S04]  /*13440*/  @P2 IADD3 R6, P3, R24, UR8, RZ ;  /* 0x0000000818062c10 */ /* 0x001fc8000ff7e0ff */
[----:B------:R-:W-:-:S05]  /*13450*/  @P2 IADD3.X R7, R25, UR9, RZ, P3, !PT ;  /* 0x0000000919072c10 */ /* 0x000fca0009ffe4ff */
[----:B------:R0:W3:Y:S01]  /*13460*/  @P2 LDG.E R8, desc[UR42][R6.64] ;  /* 0x0000002a06082981 */ /* 0x0000e2000c1e1900 */
[----:B------:R-:W-:-:S03]  /*13470*/  UISETP.NE.U32.AND UP0, UPT, UR4, URZ, UPT ;  /* 0x0000003f0400728c */ /* 0x000fc6000bf05070 */
[----:B--2---:R1:W-:Y:S01]  /*13480*/  STL [R1+0x28], R9 ;  /* 0x0000280901007387 */ /* 0x0043e20000100800 */
[----:B------:R-:W-:Y:S01]  /*13490*/  UISETP.NE.AND.EX UP0, UPT, UR5, URZ, UPT, UP0 ;  /* 0x0000003f0500728c */ /* 0x000fe2000bf05300 */
[----:B------:R-:W-:Y:S02]  /*134a0*/  ULDC UR4, c[0x0][0x424] ;  /* 0x0001090000047ab9 */ /* 0x000fe40000000800 */
[----:B------:R-:W-:Y:S01]  /*134b0*/  ULDC UR5, c[0x0][0x2f0] ;  /* 0x0000bc0000057ab9 */ /* 0x000fe20000000800 */
[----:B------:R-:W-:-:S04]  /*134c0*/  USEL UR4, UR4, 0x1, UP0 ;  /* 0x0000000104047887 */ /* 0x000fc80008000000 */
[----:B------:R-:W-:-:S03]  /*134d0*/  UIMAD UR4, UR4, UR5, URZ ;  /* 0x00000005040472a4 */ /* 0x000fc6000f8e023f */
[----:B------:R-:W-:Y:S02]  /*134e0*/  ULDC UR5, c[0x0][0x348] ;  /* 0x0000d20000057ab9 */ /* 0x000fe40000000800 */
[----:B0-----:R-:W-:Y:S02]  /*134f0*/  IMAD.U32 R6, RZ, RZ, UR5 ;  /* 0x00000005ff067e24 */ /* 0x001fe4000f8e00ff */
[----:B------:R-:W-:Y:S01]  /*13500*/  IMAD.U32 R7, RZ, RZ, UR4 ;  /* 0x00000004ff077e24 */ /* 0x000fe2000f8e00ff */
[----:B---3--:R1:W-:Y:S01]  /*13510*/  STL [R1+0x40], R8 ;  /* 0x0000400801007387 */ /* 0x0083e20000100800 */
[----:B----4-:R-:W-:Y:S05]  /*13520*/  @P2 BRA `(.L_x_547) ;  /* 0x0000000000142947 */ /* 0x010fea0003800000 */
[----:B------:R-:W-:Y:S05]  /*13530*/  @!P0 BRA `(.L_x_547) ;  /* 0x0000000000108947 */ /* 0x000fea0003800000 */
[----:B-1----:R-:W2:Y:S04]  /*13540*/  LDG.E R8, desc[UR42][R2.64] ;  /* 0x0000002a02087981 */ /* 0x002ea8000c1e1900 */
[----:B------:R-:W2:Y:S02]  /*13550*/  LDG.E R2, desc[UR42][R2.64+0x4] ;  /* 0x0000042a02027981 */ /* 0x000ea4000c1e1900 */
[----:B--2---:R-:W-:-:S05]  /*13560*/  IMAD.IADD R2, R2, 0x1, -R8 ;  /* 0x0000000102027824 */ /* 0x004fca00078e0a08 */
[----:B------:R0:W-:Y:S02]  /*13570*/  STL [R1+0x40], R2 ;  /* 0x0000400201007387 */ /* 0x0001e40000100800 */
.L_x_547:
[----:B-1----:R-:W-:Y:S01]  /*13580*/  IMAD.MOV.U32 R8, RZ, RZ, R29 ;  /* 0x000000ffff087224 */ /* 0x002fe200078e001d */
[----:B------:R-:W-:Y:S02]  /*13590*/  ULDC.64 UR4, c[0x0][0xa20] ;  /* 0x0002880000047ab9 */ /* 0x000fe40000000a00 */
[----:B------:R-:W-:Y:S02]  /*135a0*/  ISETP.NE.U32.AND P0, PT, RZ, UR4, PT ;  /* 0x00000004ff007c0c */ /* 0x000fe4000bf05070 */
[----:B------:R1:W-:Y:S02]  /*135b0*/  STL [R1+0x10], R8 ;  /* 0x0000100801007387 */ /* 0x0003e40000100800 */
[----:B------:R-:W-:-:S13]  /*135c0*/  ISETP.NE.AND.EX P0, PT, RZ, UR5, PT, P0 ;  /* 0x00000005ff007c0c */ /* 0x000fda000bf05300 */
[----:B-1----:R-:W-:Y:S05]  /*135d0*/  @!P0 BRA `(.L_x_548) ;  /* 0x0000000000108947 */ /* 0x002fea0003800000 */
[----:B0-----:R-:W-:-:S04]  /*135e0*/  IADD3 R2, P0, R24, UR4, RZ ;  /* 0x0000000418027c10 */ /* 0x001fc8000ff1e0ff */
[----:B------:R-:W-:-:S05]  /*135f0*/  IADD3.X R3, R25, UR5, RZ, P0, !PT ;  /* 0x0000000519037c10 */ /* 0x000fca00087fe4ff */
[----:B------:R0:W5:Y:S01]  /*13600*/  LDG.E R7, desc[UR42][R2.64] ;  /* 0x0000002a02077981 */ /* 0x000162000c1e1900 */
[----:B------:R-:W-:Y:S05]  /*13610*/  BRA `(.L_x_549) ;  /* 0x0000000000247947 */ /* 0x000fea0003800000 */
.L_x_548:
[----:B------:R-:W-:Y:S02]  /*13620*/  ULDC.64 UR4, c[0x0][0xa08] ;  /* 0x0002820000047ab9 */ /* 0x000fe40000000a00 */
[----:B------:R-:W-:-:S04]  /*13630*/  ISETP.NE.U32.AND P0, PT, RZ, UR4, PT ;  /* 0x00000004ff007c0c */ /* 0x000fc8000bf05070 */
[----:B------:R-:W-:-:S13]  /*13640*/  ISETP.NE.AND.EX P0, PT, RZ, UR5, PT, P0 ;  /* 0x00000005ff007c0c */ /* 0x000fda000bf05300 */
[----:B------:R-:W-:Y:S05]  /*13650*/  @!P0 BRA `(.L_x_549) ;  /* 0x0000000000148947 */ /* 0x000fea0003800000 */
[----:B0-----:R-:W0:Y:S02]  /*13660*/  LDC.64 R2, c[0x0][0xa08] ;  /* 0x00028200ff027b82 */ /* 0x001e240000000a00 */
[----:B0-----:R-:W-:-:S05]  /*13670*/  IMAD.WIDE R2, R8, 0x4, R2 ;  /* 0x0000000408027825 */ /* 0x001fca00078e0202 */
[----:B------:R-:W2:Y:S04]  /*13680*/  LDG.E R7, desc[UR42][R2.64] ;  /* 0x0000002a02077981 */ /* 0x000ea8000c1e1900 */
[----:B------:R-:W2:Y:S02]  /*13690*/  LDG.E R2, desc[UR42][R2.64+0x4] ;  /* 0x0000042a02027981 */ /* 0x000ea4000c1e1900 */
[----:B--2---:R-:W-:-:S07]  /*136a0*/  IMAD.IADD R7, R2, 0x1, -R7 ;  /* 0x0000000102077824 */ /* 0x004fce00078e0a07 */
.L_x_549:
[----:B0-----:R-:W2:Y:S04]  /*136b0*/  @P1 LDG.E R2, desc[UR42][R4.64] ;  /* 0x0000002a04021981 */ /* 0x001ea8000c1e1900 */
[----:B------:R-:W2:Y:S01]  /*136c0*/  @P1 LDG.E R4, desc[UR42][R4.64+0x4] ;  /* 0x0000042a04041981 */ /* 0x000ea2000c1e1900 */
[----:B-----5:R-:W-:Y:S01]  /*136d0*/  IMAD.IADD R7, R7, 0x1, -R9 ;  /* 0x0000000107077824 */ /* 0x020fe200078e0a09 */
[----:B------:R-:W-:Y:S01]  /*136e0*/  BSSY B0, `(.L_x_550) ;  /* 0x000015c000007945 */ /* 0x000fe20003800000 */
[----:B--2---:R-:W-:-:S04]  /*136f0*/  @P1 IMAD.IADD R6, R4, 0x1, -R2 ;  /* 0x0000000104061824 */ /* 0x004fc800078e0a02 */
[----:B------:R-:W-:-:S05]  /*13700*/  IMAD.IADD R2, R7, 0x1, R6 ;  /* 0x0000000107027824 */ /* 0x000fca00078e0206 */
[----:B------:R0:W-:Y:S02]  /*13710*/  STL [R1+0x24], R2 ;  /* 0x0000240201007387 */ /* 0x0001e40000100800 */
[----:B0-----:R-:W-:-:S05]  /*13720*/  VIADD R2, R2, 0x7f ;  /* 0x0000007f02027836 */ /* 0x001fca0000000000 */
[----:B------:R-:W-:-:S04]  /*13730*/  SHF.R.S32.HI R3, RZ, 0x1f, R2 ;  /* 0x0000001fff037819 */ /* 0x000fc80000011402 */
[----:B------:R-:W-:Y:S01]  /*13740*/  LEA.HI R4, R3, R2, RZ, 0x7 ;  /* 0x0000000203047211 */ /* 0x000fe200078f38ff */
[----:B------:R-:W-:-:S03]  /*13750*/  IMAD.MOV R3, RZ, RZ, -R7 ;  /* 0x000000ffff037224 */ /* 0x000fc600078e0a07 */
[----:B------:R-:W-:Y:S01]  /*13760*/  LOP3.LUT R2, R4, 0xffffff80, RZ, 0xc0, !PT ;  /* 0xffffff8004027812 */ /* 0x000fe200078ec0ff */
[----:B------:R0:W-:Y:S01]  /*13770*/  STL [R1+0x44], R4 ;  /* 0x0000440401007387 */ /* 0x0001e20000100800 */
[----:B------:R-:W-:Y:S02]  /*13780*/  VIMNMX R3, RZ, R3, !PT ;  /* 0x00000003ff037248 */ /* 0x000fe40007fe0100 */
[----:B------:R-:W-:-:S04]  /*13790*/  VIADDMNMX R2, R2, -R7, R6, PT ;  /* 0x8000000702027246 */ /* 0x000fc80003800106 */
[----:B------:R-:W-:Y:S02]  /*137a0*/  ISETP.GT.AND P0, PT, R2, R3, PT ;  /* 0x000000030200720c */ /* 0x000fe40003f04270 */
[----:B------:R-:W-:-:S11]  /*137b0*/  SHF.R.U32.HI R3, RZ, 0x7, R3 ;  /* 0x00000007ff037819 */ /* 0x000fd60000011603 */
[----:B------:R-:W-:-:S05]  /*137c0*/  @P0 VIADD R2, R2, 0x7f ;  /* 0x0000007f02020836 */ /* 0x000fca0000000000 */
[----:B0-----:R-:W-:-:S04]  /*137d0*/  @P0 SHF.R.S32.HI R4, RZ, 0x1f, R2 ;  /* 0x0000001fff040819 */ /* 0x001fc80000011402 */
[----:B------:R-:W-:Y:S01]  /*137e0*/  @P0 LEA.HI R2, R4, R2, RZ, 0x7 ;  /* 0x0000000204020211 */ /* 0x000fe200078f38ff */
[----:B------:R-:W-:-:S03]  /*137f0*/  IMAD.MOV.U32 R4, RZ, RZ, R3 ;  /* 0x000000ffff047224 */ /* 0x000fc600078e0003 */
[----:B------:R-:W-:Y:S02]  /*13800*/  @P0 SHF.R.S32.HI R4, RZ, 0x7, R2 ;  /* 0x00000007ff040819 */ /* 0x000fe40000011402 */
[----:B------:R-:W-:Y:S02]  /*13810*/  PLOP3.LUT P0, PT, PT, PT, PT, 0x80, 0x0 ;  /* 0x000000000000781c */ /* 0x000fe40003f0f070 */
[----:B------:R-:W-:-:S13]  /*13820*/  ISETP.GT.AND P2, PT, R4, R3, PT ;  /* 0x000000030400720c */ /* 0x000fda0003f44270 */
[----:B------:R-:W-:Y:S05]  /*13830*/  @!P2 BRA `(.L_x_551) ;  /* 0x000000140018a947 */ /* 0x000fea0003800000 */
[----:B------:R-:W-:Y:S01]  /*13840*/  UMOV UR4, 0xffffffff ;  /* 0xffffffff00047882 */ /* 0x000fe20000000000 */
[----:B------:R-:W-:Y:S02]  /*13850*/  SEL R2, R8, RZ, !P1 ;  /* 0x000000ff08027207 */ /* 0x000fe40004800000 */
[----:B------:R-:W-:Y:S05]  /*13860*/  BRA.DIV UR4, `(.L_x_552) ;  /* 0x0000006604207947 */ /* 0x000fea000b800000 */
[----:B------:R-:W0:Y:S02]  /*13870*/  S2R R5, SR_TID.X ;  /* 0x0000000000057919 */ /* 0x000e240000002100 */
[----:B0-----:R-:W-:-:S04]  /*13880*/  SHF.R.U32.HI R5, RZ, 0x5, R5 ;  /* 0x00000005ff057819 */ /* 0x001fc80000011605 */
[----:B------:R-:W-:-:S05]  /*13890*/  LOP3.LUT R5, R5, 0x3, RZ, 0xc0, !PT ;  /* 0x0000000305057812 */ /* 0x000fca00078ec0ff */
[----:B------:R0:W1:Y:S02]  /*138a0*/  SHFL.IDX PT, R14, R5, RZ, 0x1f ;  /* 0x00001fff050e7589 */ /* 0x00006400000e0000 */
.L_x_701:
[----:B-1----:R-:W-:Y:S02]  /*138b0*/  ISETP.NE.AND P0, PT, R14, RZ, PT ;  /* 0x000000ff0e00720c */ /* 0x002fe40003f05270 */
[----:B------:R-:W-:-:S11]  /*138c0*/  PLOP3.LUT P6, PT, PT, PT, PT, 0x8, 0x0 ;  /* 0x000000000000781c */ /* 0x000fd60003fce170 */
[----:B------:R-:W-:Y:S05]  /*138d0*/  @P0 BRA `(.L_x_553) ;  /* 0x00000000000c0947 */ /* 0x000fea0003800000 */
[----:B------:R-:W-:-:S03]  /*138e0*/  UMOV UR4, 0xffffffff ;  /* 0xffffffff00047882 */ /* 0x000fc60000000000 */
[----:B------:R-:W-:Y:S05]  /*138f0*/  BRA.DIV UR4, `(.L_x_554) ;  /* 0x0000006604307947 */ /* 0x000fea000b800000 */
[----:B------:R-:W-:-:S13]  /*13900*/  ELECT P6, URZ, PT ;  /* 0x00000000003f782f */ /* 0x000fda00038c0000 */
.L_x_553:
[----:B0-----:R-:W2:Y:S01]  /*13910*/  LDL R5, [R1+0x48] ;  /* 0x0000480001057983 */ /* 0x001ea20000100800 */
[----:B------:R-:W-:Y:S01]  /*13920*/  BSSY B1, `(.L_x_555) ;  /* 0x0000008000017945 */ /* 0x000fe20003800000 */
[----:B--2---:R-:W-:-:S05]  /*13930*/  VIADD R5, R5, 0x1 ;  /* 0x0000000105057836 */ /* 0x004fca0000000000 */
[----:B------:R-:W-:-:S04]  /*13940*/  LEA.HI R6, R5, R5, RZ, 0x1 ;  /* 0x0000000505067211 */ /* 0x000fc800078f08ff */
[----:B------:R-:W-:-:S05]  /*13950*/  LOP3.LUT R6, R6, 0xfffffffe, RZ, 0xc0, !PT ;  /* 0xfffffffe06067812 */ /* 0x000fca00078ec0ff */
[----:B------:R-:W-:-:S05]  /*13960*/  IMAD.IADD R5, R5, 0x1, -R6 ;  /* 0x0000000105057824 */ /* 0x000fca00078e0a06 */
[----:B------:R-:W-:-:S04]  /*13970*/  SHF.L.U32 R5, R5, 0x1f, RZ ;  /* 0x0000001f05057819 */ /* 0x000fc800000006ff */
[----:B------:R-:W0:Y:S02]  /*13980*/  SYNCS.PHASECHK.TRANS64.TRYWAIT P0, [R22+URZ+0x2d820], R5 ;  /* 0x02d82005160075a7 */ /* 0x000e24000800017f */
[----:B0-----:R-:W-:Y:S05]  /*13990*/  @!P0 BRA `(.L_x_556) ;  /* 0x0000006400288947 */ /* 0x001fea0003800000 */
.L_x_704:
[----:B------:R-:W-:Y:S05]  /*139a0*/  BSYNC B1 ;  /* 0x0000000000017941 */ /* 0x000fea0003800000 */
.L_x_555:
[----:B------:R-:W-:Y:S04]  /*139b0*/  BSSY B1, `(.L_x_557) ;  /* 0x000008c000017945 */ /* 0x000fe80003800000 */
[----:B------:R-:W-:Y:S05]  /*139c0*/  @!P6 BRA `(.L_x_558) ;  /* 0x000000080028e947 */ /* 0x000fea0003800000 */
[----:B------:R-:W2:Y:S01]  /*139d0*/  LDL R7, [R1+0x4] ;  /* 0x0000040001077983 */ /* 0x000ea20000100800 */
[----:B------:R-:W-:Y:S01]  /*139e0*/  IMAD R8, R28, 0x8, R22 ;  /* 0x000000081c087824 */ /* 0x000fe200078e0216 */
[----:B------:R-:W1:Y:S01]  /*139f0*/  S2R R6, SR_TID.X ;  /* 0x0000000000067919 */ /* 0x000e620000002100 */
[----:B------:R-:W-:Y:S01]  /*13a00*/  BSSY B2, `(.L_x_559) ;  /* 0x0000006000027945 */ /* 0x000fe20003800000 */
[----:B-1----:R-:W-:-:S04]  /*13a10*/  LOP3.LUT R6, R6, 0x7f, RZ, 0xc0, !PT ;  /* 0x0000007f06067812 */ /* 0x002fc800078ec0ff */
[----:B------:R-:W-:Y:S02]  /*13a20*/  ISETP.NE.AND P1, PT, R6, RZ, PT ;  /* 0x000000ff0600720c */ /* 0x000fe40003f25270 */
[----:B--2---:R-:W-:-:S04]  /*13a30*/  SHF.L.U32 R10, R7, 0x1f, RZ ;  /* 0x0000001f070a7819 */ /* 0x004fc800000006ff */
[----:B------:R-:W1:Y:S02]  /*13a40*/  SYNCS.PHASECHK.TRANS64.TRYWAIT P0, [R8+URZ+0x2d8a0], R10 ;  /* 0x02d8a00a080075a7 */ /* 0x000e64000800017f */
[----:B-1----:R-:W-:Y:S05]  /*13a50*/  @!P0 BRA `(.L_x_560) ;  /* 0x00000064000c8947 */ /* 0x002fea0003800000 */
.L_x_705:
[----:B------:R-:W-:Y:S05]  /*13a60*/  BSYNC B2 ;  /* 0x0000000000027941 */ /* 0x000fea0003800000 */
.L_x_559:
[----:B------:R-:W-:Y:S04]  /*13a70*/  BSSY B2, `(.L_x_561) ;  /* 0x0000009000027945 */ /* 0x000fe80003800000 */
[----:B------:R-:W-:Y:S05]  /*13a80*/  @P1 BRA `(.L_x_562) ;  /* 0x00000000001c1947 */ /* 0x000fea0003800000 */
[----:B0-----:R-:W0:Y:S02]  /*13a90*/  S2R R5, SR_TID.X ;  /* 0x0000000000057919 */ /* 0x001e240000002100 */
[----:B0-----:R-:W-:Y:S01]  /*13aa0*/  LOP3.LUT R6, R5, 0x1f, RZ, 0xc0, !PT ;  /* 0x0000001f05067812 */ /* 0x001fe200078ec0ff */
[----:B------:R-:W-:-:S03]  /*13ab0*/  IMAD.MOV.U32 R5, RZ, RZ, 0x6000 ;  /* 0x00006000ff057424 */ /* 0x000fc600078e00ff */
[----:B------:R-:W-:Y:S01]  /*13ac0*/  ISETP.NE.AND P0, PT, R6, RZ, PT ;  /* 0x000000ff0600720c */ /* 0x000fe20003f05270 */
[----:B------:R2:W-:-:S12]  /*13ad0*/  SYNCS.ARRIVE.TRANS64 RZ, [R8+URZ+0x2d890], R5 ;  /* 0x02d8900508ff79a7 */ /* 0x0005d8000800003f */
[----:B--2---:R-:W-:Y:S05]  /*13ae0*/  @!P0 BRA `(.L_x_562) ;  /* 0x0000000000048947 */ /* 0x004fea0003800000 */
[----:B------:R-:W-:Y:S01]  /*13af0*/  BPT.TRAP 0x1 ;  /* 0x000000040000795c */ /* 0x000fe20000300000 */
.L_x_562:
[----:B------:R-:W-:Y:S05]  /*13b00*/  BSYNC B2 ;  /* 0x0000000000027941 */ /* 0x000fea0003800000 */
.L_x_561:
[----:B------:R-:W-:Y:S01]  /*13b10*/  IMAD.MOV.U32 R14, RZ, RZ, RZ ;  /* 0x000000ffff0e7224 */ /* 0x000fe200078e00ff */
[----:B------:R-:W-:Y:S01]  /*13b20*/  UIADD3 UR4, UP0, UR40, 0x570, URZ ;  /* 0x0000057028047890 */ /* 0x000fe2000ff1e03f */
[----:B------:R-:W-:Y:S01]  /*13b30*/  IMAD R6, R4, 0x80, R0 ;  /* 0x0000008004067824 */ /* 0x000fe200078e0200 */
[----:B------:R-:W-:Y:S01]  /*13b40*/  PLOP3.LUT P0, PT, PT, PT, PT, 0x80, 0x0 ;  /* 0x000000000000781c */ /* 0x000fe20003f0f070 */
[----:B------:R-:W-:Y:S01]  /*13b50*/  IMAD R7, R28, 0x6000, R22 ;  /* 0x000060001c077824 */ /* 0x000fe200078e0216 */
[----:B------:R-:W-:Y:S01]  /*13b60*/  R2UR UR10, R14 ;  /* 0x000000000e0a72ca */ /* 0x000fe200000e0000 */
[----:B------:R-:W-:Y:S01]  /*13b70*/  VIADD R6, R6, 0xffffff80 ;  /* 0xffffff8006067836 */ /* 0x000fe20000000000 */
[----:B------:R-:W-:Y:S01]  /*13b80*/  UIADD3.X UR5, URZ, UR41, URZ, UP0, !UPT ;  /* 0x000000293f057290 */ /* 0x000fe200087fe43f */
[----:B0-----:R-:W-:Y:S01]  /*13b90*/  VIADD R5, R8, 0x2d890 ;  /* 0x0002d89008057836 */ /* 0x001fe20000000000 */
[----:B------:R-:W-:Y:S01]  /*13ba0*/  UMOV UR6, 0x0 ;  /* 0x0000000000067882 */ /* 0x000fe20000000000 */
[----:B------:R-:W-:Y:S01]  /*13bb0*/  VIADD R9, R7, 0x15400 ;  /* 0x0001540007097836 */ /* 0x000fe20000000000 */
[----:B------:R-:W-:-:S09]  /*13bc0*/  UMOV UR7, 0x12f00000 ;  /* 0x12f0000000077882 */ /* 0x000fd20000000000 */
.L_x_563:
[----:B------:R-:W-:-:S13]  /*13bd0*/  @P0 ELECT P2, URZ, PT ;  /* 0x00000000003f082f */ /* 0x000fda0003840000 */
[----:B------:R-:W-:Y:S02]  /*13be0*/  @P2 R2UR UR13, R2 ;  /* 0x00000000020d22ca */ /* 0x000fe400000e0000 */
[----:B------:R-:W-:Y:S02]  /*13bf0*/  @P2 R2UR UR12, R18 ;  /* 0x00000000120c22ca */ /* 0x000fe400000e0000 */
[----:B------:R-:W-:Y:S02]  /*13c00*/  @P2 R2UR UR11, R6 ;  /* 0x00000000060b22ca */ /* 0x000fe400000e0000 */
[----:B------:R-:W-:Y:S02]  /*13c10*/  @P2 R2UR UR9, R5 ;  /* 0x00000000050922ca */ /* 0x000fe400000e0000 */
[----:B------:R-:W-:Y:S02]  /*13c20*/  @P2 R2UR UR8, R9 ;  /* 0x00000000090822ca */ /* 0x000fe400000e0000 */
[----:B------:R-:W-:-:S02]  /*13c30*/  @P2 PLOP3.LUT P0, PT, P2, PT, PT, 0x8, 0x0 ;  /* 0x000000000000281c */ /* 0x000fc4000170e170 */
[----:B------:R-:W-:-:S09]  /*13c40*/  PLOP3.LUT P2, PT, PT, PT, PT, 0x8, 0x0 ;  /* 0x000000000000781c */ /* 0x000fd20003f4e170 */
[----:B------:R0:W-:Y:S02]  /*13c50*/  UTMALDG.4D [UR8], [UR4], desc[UR6] ;  /* 0x00000608040075b4 */ /* 0x0001e40008019000 */
[----:B0-----:R-:W-:Y:S05]  /*13c60*/  @P0 BRA.U.ANY `(.L_x_563) ;  /* 0xfffffffd00d80947 */ /* 0x001fea000393ffff */
[----:B------:R-:W-:Y:S01]  /*13c70*/  IMAD.MOV.U32 R13, RZ, RZ, 0x20 ;  /* 0x00000020ff0d7424 */ /* 0x000fe200078e00ff */
[----:B------:R-:W-:Y:S01]  /*13c80*/  PLOP3.LUT P0, PT, PT, PT, PT, 0x80, 0x0 ;  /* 0x000000000000781c */ /* 0x000fe20003f0f070 */
[----:B------:R-:W-:Y:S01]  /*13c90*/  VIADD R9, R7, 0x17400 ;  /* 0x0001740007097836 */ /* 0x000fe20000000000 */
[----:B------:R-:W-:Y:S01]  /*13ca0*/  UMOV UR6, 0x0 ;  /* 0x0000000000067882 */ /* 0x000fe20000000000 */
[----:B------:R-:W-:Y:S01]  /*13cb0*/  UMOV UR7, 0x12f00000 ;  /* 0x12f0000000077882 */ /* 0x000fe20000000000 */
[----:B------:R-:W-:-:S15]  /*13cc0*/  R2UR UR10, R13 ;  /* 0x000000000d0a72ca */ /* 0x000fde00000e0000 */
.L_x_564:
        /* <DEDUP_REMOVED lines=16> */
.L_x_565:
        /* <DEDUP_REMOVED lines=10> */
[----:B------:R-:W0:Y:S01]  /*13e70*/  SYNCS.PHASECHK.TRANS64.TRYWAIT P0, [R8+URZ+0x2d8c0], R10 ;  /* 0x02d8c00a080075a7 */ /* 0x000e22000800017f */
[----:B------:R-:W-:Y:S04]  /*13e80*/  BSSY B2, `(.L_x_566) ;  /* 0x0000002000027945 */ /* 0x000fe80003800000 */
[----:B0-----:R-:W-:Y:S05]  /*13e90*/  @!P0 BRA `(.L_x_567) ;  /* 0x0000006000108947 */ /* 0x001fea0003800000 */
.L_x_706:
[----:B------:R-:W-:Y:S05]  /*13ea0*/  BSYNC B2 ;  /* 0x0000000000027941 */ /* 0x000fea0003800000 */
.L_x_566:
[----:B------:R-:W-:Y:S01]  /*13eb0*/  BSSY B2, `(.L_x_568) ;  /* 0x000000b000027945 */ /* 0x000fe20003800000 */
[----:B01----:R-:W-:Y:S02]  /*13ec0*/  IMAD.MOV.U32 R10, RZ, RZ, 0x0 ;  /* 0x00000000ff0a7424 */ /* 0x003fe400078e00ff */
[----:B------:R-:W-:Y:S01]  /*13ed0*/  IMAD.MOV.U32 R11, RZ, RZ, 0x12f00000 ;  /* 0x12f00000ff0b7424 */ /* 0x000fe200078e00ff */
[----:B------:R-:W-:Y:S06]  /*13ee0*/  @P1 BRA `(.L_x_569) ;  /* 0x00000000001c1947 */ /* 0x000fec0003800000 */
[----:B------:R-:W0:Y:S02]  /*13ef0*/  S2R R5, SR_TID.X ;  /* 0x0000000000057919 */ /* 0x000e240000002100 */
[----:B0-----:R-:W-:Y:S01]  /*13f00*/  LOP3.LUT R9, R5, 0x1f, RZ, 0xc0, !PT ;  /* 0x0000001f05097812 */ /* 0x001fe200078ec0ff */
[----:B------:R-:W-:-:S03]  /*13f10*/  IMAD.MOV.U32 R5, RZ, RZ, 0x6000 ;  /* 0x00006000ff057424 */ /* 0x000fc600078e00ff */
[----:B------:R-:W-:Y:S01]  /*13f20*/  ISETP.NE.AND P0, PT, R9, RZ, PT ;  /* 0x000000ff0900720c */ /* 0x000fe20003f05270 */
[----:B------:R0:W-:-:S12]  /*13f30*/  SYNCS.ARRIVE.TRANS64 RZ, [R8+URZ+0x2d8b0], R5 ;  /* 0x02d8b00508ff79a7 */ /* 0x0001d8000800003f */
[----:B0-----:R-:W-:Y:S05]  /*13f40*/  @!P0 BRA `(.L_x_569) ;  /* 0x0000000000048947 */ /* 0x001fea0003800000 */
[----:B------:R-:W-:Y:S01]  /*13f50*/  BPT.TRAP 0x1 ;  /* 0x000000040000795c */ /* 0x000fe20000300000 */
.L_x_569:
[----:B------:R-:W-:Y:S05]  /*13f60*/  BSYNC B2 ;  /* 0x0000000000027941 */ /* 0x000fea0003800000 */
.L_x_568:
[----:B------:R-:W-:Y:S01]  /*13f70*/  R2UR UR10, R14 ;  /* 0x000000000e0a72ca */ /* 0x000fe200000e0000 */
[----:B------:R-:W-:Y:S01]  /*13f80*/  UIADD3 UR4, UP0, UR40, 0x670, URZ ;  /* 0x0000067028047890 */ /* 0x000fe2000ff1e03f */
[----:B------:R-:W-:Y:S01]  /*13f90*/  R2UR UR6, R10 ;  /* 0x000000000a0672ca */ /* 0x000fe200000e0000 */
[----:B------:R-:W-:Y:S01]  /*13fa0*/  VIADD R8, R8, 0x2d8b0 ;  /* 0x0002d8b008087836 */ /* 0x000fe20000000000 */
[----:B------:R-:W-:Y:S01]  /*13fb0*/  R2UR UR7, R11 ;  /* 0x000000000b0772ca */ /* 0x000fe200000e0000 */
[----:B------:R-:W-:Y:S01]  /*13fc0*/  VIADD R5, R7, 0x400 ;  /* 0x0000040007057836 */ /* 0x000fe20000000000 */
[----:B------:R-:W-:Y:S01]  /*13fd0*/  PLOP3.LUT P0, PT, PT, PT, PT, 0x80, 0x0 ;  /* 0x000000000000781c */ /* 0x000fe20003f0f070 */
[----:B------:R-:W-:-:S12]  /*13fe0*/  UIADD3.X UR5, URZ, UR41, URZ, UP0, !UPT ;  /* 0x000000293f057290 */ /* 0x000fd800087fe43f */
.L_x_570:
        /* <DEDUP_REMOVED lines=10> */
[----:B------:R-:W-:Y:S01]  /*14090*/  R2UR UR10, R13 ;  /* 0x000000000d0a72ca */ /* 0x000fe200000e0000 */
[----:B------:R-:W-:Y:S01]  /*140a0*/  VIADD R5, R7, 0x2400 ;  /* 0x0000240007057836 */ /* 0x000fe20000000000 */
[----:B------:R-:W-:Y:S02]  /*140b0*/  R2UR UR6, R10 ;  /* 0x000000000a0672ca */ /* 0x000fe400000e0000 */
[----:B------:R-:W-:Y:S02]  /*140c0*/  R2UR UR7, R11 ;  /* 0x000000000b0772ca */ /* 0x000fe400000e0000 */
[----:B------:R-:W-:-:S13]  /*140d0*/  PLOP3.LUT P0, PT, PT, PT, PT, 0x80, 0x0 ;  /* 0x000000000000781c */ /* 0x000fda0003f0f070 */
.L_x_571:
        /* <DEDUP_REMOVED lines=15> */
.L_x_572:
        /* <DEDUP_REMOVED lines=9> */
[----:B-1----:R-:W-:Y:S05]  /*14260*/  @P0 BRA.U.ANY `(.L_x_572) ;  /* 0xfffffffd00d80947 */ /* 0x002fea000393ffff */
.L_x_558:
[----:B------:R-:W-:Y:S05]  /*14270*/  BSYNC B1 ;  /* 0x0000000000017941 */ /* 0x000fea0003800000 */
.L_x_557:
[----:B0-----:R-:W2:Y:S01]  /*14280*/  LDL.LU R5, [R1+0x4] ;  /* 0x0000040001057983 */ /* 0x001ea20000300800 */
[----:B------:R-:W-:Y:S01]  /*14290*/  VIADD R28, R28, 0x1 ;  /* 0x000000011c1c7836 */ /* 0x000fe20000000000 */
[----:B------:R-:W-:Y:S01]  /*142a0*/  PLOP3.LUT P0, PT, PT, PT, PT, 0x8, 0x0 ;  /* 0x000000000000781c */ /* 0x000fe20003f0e170 */
[----:B------:R-:W-:-:S03]  /*142b0*/  VIADD R9, R4, 0xfffffffe ;  /* 0xfffffffe04097836 */ /* 0x000fc60000000000 */
[C---:B------:R-:W-:Y:S02]  /*142c0*/  ISETP.NE.AND P1, PT, R28.reuse, 0x2, PT ;  /* 0x000000021c00780c */ /* 0x040fe40003f25270 */
[----:B------:R-:W-:Y:S02]  /*142d0*/  ISETP.GE.AND P2, PT, R9, R3, PT ;  /* 0x000000030900720c */ /* 0x000fe40003f46270 */
[----:B------:R-:W-:Y:S02]  /*142e0*/  SEL R4, RZ, 0x1, P1 ;  /* 0x00000001ff047807 */ /* 0x000fe40000800000 */
[----:B------:R-:W-:Y:S02]  /*142f0*/  SEL R28, R28, RZ, P1 ;  /* 0x000000ff1c1c7207 */ /* 0x000fe40000800000 */
[----:B--2---:R-:W-:-:S05]  /*14300*/  LOP3.LUT R5, R5, R4, RZ, 0x3c, !PT ;  /* 0x0000000405057212 */ /* 0x004fca00078e3cff */
[----:B------:R0:W-:Y:S02]  /*14310*/  STL [R1+0x4], R5 ;  /* 0x0000040501007387 */ /* 0x0001e40000100800 */
[----:B------:R-:W-:Y:S05]  /*14320*/  @!P2 BRA `(.L_x_551) ;  /* 0x00000008005ca947 */ /* 0x000fea0003800000 */
.L_x_589:
[----:B------:R-:W-:Y:S05]  /*14330*/  YIELD ;  /* 0x0000000000007946 */ /* 0x000fea0003800000 */
[----:B------:R-:W-:Y:S04]  /*14340*/  BSSY B1, `(.L_x_573) ;  /* 0x000008b000017945 */ /* 0x000fe80003800000 */
[----:B-1----:R-:W-:Y:S05]  /*14350*/  @!P6 BRA `(.L_x_574) ;  /* 0x000000080024e947 */ /* 0x002fea0003800000 */
[----:B0-----:R-:W2:Y:S01]  /*14360*/  LDL R5, [R1+0x4] ;  /* 0x0000040001057983 */ /* 0x001ea20000100800 */
[----:B------:R-:W-:Y:S01]  /*14370*/  IMAD R8, R28, 0x8, R22 ;  /* 0x000000081c087824 */ /* 0x000fe200078e0216 */
[----:B------:R-:W0:Y:S01]  /*14380*/  S2R R4, SR_TID.X ;  /* 0x0000000000047919 */ /* 0x000e220000002100 */
[----:B------:R-:W-:Y:S01]  /*14390*/  BSSY B2, `(.L_x_575) ;  /* 0x0000006000027945 */ /* 0x000fe20003800000 */
[----:B0-----:R-:W-:-:S04]  /*143a0*/  LOP3.LUT R4, R4, 0x7f, RZ, 0xc0, !PT ;  /* 0x0000007f04047812 */ /* 0x001fc800078ec0ff */
[----:B------:R-:W-:Y:S02]  /*143b0*/  ISETP.NE.AND P2, PT, R4, RZ, PT ;  /* 0x000000ff0400720c */ /* 0x000fe40003f45270 */
[----:B--2---:R-:W-:-:S04]  /*143c0*/  SHF.L.U32 R7, R5, 0x1f, RZ ;  /* 0x0000001f05077819 */ /* 0x004fc800000006ff */
[----:B------:R-:W0:Y:S02]  /*143d0*/  SYNCS.PHASECHK.TRANS64.TRYWAIT P1, [R8+URZ+0x2d8a0], R7 ;  /* 0x02d8a007080075a7 */ /* 0x000e24000802017f */
[----:B0-----:R-:W-:Y:S05]  /*143e0*/  @!P1 BRA `(.L_x_576) ;  /* 0x0000005800d09947 */ /* 0x001fea0003800000 */
.L_x_707:
[----:B------:R-:W-:Y:S05]  /*143f0*/  BSYNC B2 ;  /* 0x0000000000027941 */ /* 0x000fea0003800000 */
.L_x_575:
[----:B------:R-:W-:Y:S04]  /*14400*/  BSSY B2, `(.L_x_577) ;  /* 0x0000009000027945 */ /* 0x000fe80003800000 */
[----:B------:R-:W-:Y:S05]  /*14410*/  @P2 BRA `(.L_x_578) ;  /* 0x00000000001c2947 */ /* 0x000fea0003800000 */
[----:B------:R-:W1:Y:S02]  /*14420*/  S2R R4, SR_TID.X ;  /* 0x0000000000047919 */ /* 0x000e640000002100 */
[----:B-1----:R-:W-:Y:S01]  /*14430*/  LOP3.LUT R5, R4, 0x1f, RZ, 0xc0, !PT ;  /* 0x0000001f04057812 */ /* 0x002fe200078ec0ff */
[----:B------:R-:W-:-:S03]  /*14440*/  IMAD.MOV.U32 R4, RZ, RZ, 0x6000 ;  /* 0x00006000ff047424 */ /* 0x000fc600078e00ff */
[----:B------:R-:W-:Y:S01]  /*14450*/  ISETP.NE.AND P1, PT, R5, RZ, PT ;  /* 0x000000ff0500720c */ /* 0x000fe20003f25270 */
[----:B------:R1:W-:-:S12]  /*14460*/  SYNCS.ARRIVE.TRANS64 RZ, [R8+URZ+0x2d890], R4 ;  /* 0x02d8900408ff79a7 */ /* 0x0003d8000800003f */
[----:B-1----:R-:W-:Y:S05]  /*14470*/  @!P1 BRA `(.L_x_578) ;  /* 0x0000000000049947 */ /* 0x002fea0003800000 */
[----:B------:R-:W-:Y:S01]  /*14480*/  BPT.TRAP 0x1 ;  /* 0x000000040000795c */ /* 0x000fe20000300000 */
.L_x_578:
[----:B------:R-:W-:Y:S05]  /*14490*/  BSYNC B2 ;  /* 0x0000000000027941 */ /* 0x000fea0003800000 */
.L_x_577:
        /* <DEDUP_REMOVED lines=8> */
[----:B------:R-:W-:Y:S01]  /*14520*/  VIADD R10, R6, 0x15400 ;  /* 0x00015400060a7836 */ /* 0x000fe20000000000 */
[----:B------:R-:W-:Y:S01]  /*14530*/  UMOV UR6, 0x0 ;  /* 0x0000000000067882 */ /* 0x000fe20000000000 */
[----:B------:R-:W-:-:S10]  /*14540*/  UMOV UR7, 0x12f00000 ;  /* 0x12f0000000077882 */ /* 0x000fd40000000000 */
.L_x_579:
        /* <DEDUP_REMOVED lines=10> */
[----:B------:R-:W-:Y:S01]  /*145f0*/  IMAD.MOV.U32 R14, RZ, RZ, 0x20 ;  /* 0x00000020ff0e7424 */ /* 0x000fe200078e00ff */
[----:B------:R-:W-:Y:S01]  /*14600*/  PLOP3.LUT P1, PT, PT, PT, PT, 0x80, 0x0 ;  /* 0x000000000000781c */ /* 0x000fe20003f2f070 */
[----:B------:R-:W-:Y:S01]  /*14610*/  VIADD R10, R6, 0x17400 ;  /* 0x00017400060a7836 */ /* 0x000fe20000000000 */
[----:B------:R-:W-:Y:S01]  /*14620*/  UMOV UR6, 0x0 ;  /* 0x0000000000067882 */ /* 0x000fe20000000000 */
[----:B------:R-:W-:Y:S01]  /*14630*/  UMOV UR7, 0x12f00000 ;  /* 0x12f0000000077882 */ /* 0x000fe20000000000 */
[----:B------:R-:W-:-:S15]  /*14640*/  R2UR UR10, R14 ;  /* 0x000000000e0a72ca */ /* 0x000fde00000e0000 */
.L_x_580:
        /* <DEDUP_REMOVED lines=16> */
.L_x_581:
        /* <DEDUP_REMOVED lines=10> */
[----:B------:R-:W1:Y:S01]  /*147f0*/  SYNCS.PHASECHK.TRANS64.TRYWAIT P1, [R8+URZ+0x2d8c0], R7 ;  /* 0x02d8c007080075a7 */ /* 0x000e62000802017f */
[----:B------:R-:W-:Y:S04]  /*14800*/  BSSY B2, `(.L_x_582) ;  /* 0x0000002000027945 */ /* 0x000fe80003800000 */
[----:B-1----:R-:W-:Y:S05]  /*14810*/  @!P1 BRA `(.L_x_583) ;  /* 0x0000005400d89947 */ /* 0x002fea0003800000 */
.L_x_708:
[----:B------:R-:W-:Y:S05]  /*14820*/  BSYNC B2 ;  /* 0x0000000000027941 */ /* 0x000fea0003800000 */
.L_x_582:
[----:B------:R-:W-:Y:S01]  /*14830*/  BSSY B2, `(.L_x_584) ;  /* 0x000000b000027945 */ /* 0x000fe20003800000 */
[----:B------:R-:W-:Y:S02]  /*14840*/  IMAD.MOV.U32 R10, RZ, RZ, 0x0 ;  /* 0x00000000ff0a7424 */ /* 0x000fe400078e00ff */
[----:B------:R-:W-:Y:S01]  /*14850*/  IMAD.MOV.U32 R11, RZ, RZ, 0x12f00000 ;  /* 0x12f00000ff0b7424 */ /* 0x000fe200078e00ff */
[----:B------:R-:W-:Y:S06]  /*14860*/  @P2 BRA `(.L_x_585) ;  /* 0x00000000001c2947 */ /* 0x000fec0003800000 */
[----:B------:R-:W2:Y:S02]  /*14870*/  S2R R4, SR_TID.X ;  /* 0x0000000000047919 */ /* 0x000ea40000002100 */
[----:B--2---:R-:W-:Y:S01]  /*14880*/  LOP3.LUT R15, R4, 0x1f, RZ, 0xc0, !PT ;  /* 0x0000001f040f7812 */ /* 0x004fe200078ec0ff */
[----:B------:R-:W-:-:S03]  /*14890*/  IMAD.MOV.U32 R4, RZ, RZ, 0x6000 ;  /* 0x00006000ff047424 */ /* 0x000fc600078e00ff */
[----:B------:R-:W-:Y:S01]  /*148a0*/  ISETP.NE.AND P1, PT, R15, RZ, PT ;  /* 0x000000ff0f00720c */ /* 0x000fe20003f25270 */
[----:B------:R2:W-:-:S12]  /*148b0*/  SYNCS.ARRIVE.TRANS64 RZ, [R8+URZ+0x2d8b0], R4 ;  /* 0x02d8b00408ff79a7 */ /* 0x0005d8000800003f */
[----:B--2---:R-:W-:Y:S05]  /*148c0*/  @!P1 BRA `(.L_x_585) ;  /* 0x0000000000049947 */ /* 0x004fea0003800000 */
[----:B------:R-:W-:Y:S01]  /*148d0*/  BPT.TRAP 0x1 ;  /* 0x000000040000795c */ /* 0x000fe20000300000 */
.L_x_585:
[----:B------:R-:W-:Y:S05]  /*148e0*/  BSYNC B2 ;  /* 0x0000000000027941 */ /* 0x000fea0003800000 */
.L_x_584:
[----:B------:R-:W-:Y:S01]  /*148f0*/  R2UR UR10, R12 ;  /* 0x000000000c0a72ca */ /* 0x000fe200000e0000 */
[----:B------:R-:W-:Y:S01]  /*14900*/  UIADD3 UR4, UP0, UR40, 0x670, URZ ;  /* 0x0000067028047890 */ /* 0x000fe2000ff1e03f */
[----:B------:R-:W-:Y:S01]  /*14910*/  R2UR UR6, R10 ;  /* 0x000000000a0672ca */ /* 0x000fe200000e0000 */
[----:B01----:R-:W-:Y:S01]  /*14920*/  VIADD R8, R8, 0x2d8b0 ;  /* 0x0002d8b008087836 */ /* 0x003fe20000000000 */
[----:B------:R-:W-:Y:S01]  /*14930*/  R2UR UR7, R11 ;  /* 0x000000000b0772ca */ /* 0x000fe200000e0000 */
[----:B------:R-:W-:Y:S01]  /*14940*/  VIADD R4, R6, 0x400 ;  /* 0x0000040006047836 */ /* 0x000fe20000000000 */
[----:B------:R-:W-:Y:S01]  /*14950*/  PLOP3.LUT P1, PT, PT, PT, PT, 0x80, 0x0 ;  /* 0x000000000000781c */ /* 0x000fe20003f2f070 */
[----:B------:R-:W-:-:S12]  /*14960*/  UIADD3.X UR5, URZ, UR41, URZ, UP0, !UPT ;  /* 0x000000293f057290 */ /* 0x000fd800087fe43f */
.L_x_586:
        /* <DEDUP_REMOVED lines=15> */
.L_x_587:
        /* <DEDUP_REMOVED lines=15> */
.L_x_588:
        /* <DEDUP_REMOVED lines=10> */
.L_x_574:
[----:B------:R-:W-:Y:S05]  /*14bf0*/  BSYNC B1 ;  /* 0x0000000000017941 */ /* 0x000fea0003800000 */
.L_x_573:
[----:B------:R-:W2:Y:S01]  /*14c00*/  LDL.LU R7, [R1+0x4] ;  /* 0x0000040001077983 */ /* 0x000ea20000300800 */
[----:B------:R-:W-:Y:S01]  /*14c10*/  VIADD R28, R28, 0x1 ;  /* 0x000000011c1c7836 */ /* 0x000fe20000000000 */
[C---:B------:R-:W-:Y:S01]  /*14c20*/  ISETP.GT.AND P2, PT, R9.reuse, R3, PT ;  /* 0x000000030900720c */ /* 0x040fe20003f44270 */
[----:B------:R-:W-:-:S03]  /*14c30*/  VIADD R9, R9, 0xffffffff ;  /* 0xffffffff09097836 */ /* 0x000fc60000000000 */
[----:B------:R-:W-:-:S04]  /*14c40*/  ISETP.NE.AND P1, PT, R28, 0x2, PT ;  /* 0x000000021c00780c */ /* 0x000fc80003f25270 */
[----:B------:R-:W-:Y:S02]  /*14c50*/  SEL R4, RZ, 0x1, P1 ;  /* 0x00000001ff047807 */ /* 0x000fe40000800000 */
[----:B------:R-:W-:Y:S02]  /*14c60*/  SEL R28, R28, RZ, P1 ;  /* 0x000000ff1c1c7207 */ /* 0x000fe40000800000 */
[----:B--2---:R-:W-:-:S05]  /*14c70*/  LOP3.LUT R7, R7, R4, RZ, 0x3c, !PT ;  /* 0x0000000407077212 */ /* 0x004fca00078e3cff */
[----:B------:R1:W-:Y:S01]  /*14c80*/  STL [R1+0x4], R7 ;  /* 0x0000040701007387 */ /* 0x0003e20000100800 */
[----:B------:R-:W-:Y:S05]  /*14c90*/  @P2 BRA `(.L_x_589) ;  /* 0xfffffff400a42947 */ /* 0x000fea000383ffff */
.L_x_551:
[----:B------:R-:W-:Y:S05]  /*14ca0*/  BSYNC B0 ;  /* 0x0000000000007941 */ /* 0x000fea0003800000 */
.L_x_550:
[----:B------:R-:W2:Y:S01]  /*14cb0*/  LDL R4, [R1+0x24] ;  /* 0x0000240001047983 */ /* 0x000ea20000100800 */
[----:B------:R-:W-:Y:S05]  /*14cc0*/  @!P0 WARPSYNC.ALL ;  /* 0x0000000000008948 */ /* 0x000fea0003800000 */
[----:B------:R-:W-:Y:S06]  /*14cd0*/  @!P0 BAR.SYNC.DEFER_BLOCKING 0xc, 0x200 ;  /* 0x0308000000008b1d */ /* 0x000fec0000010000 */
[----:B------:R-:W-:Y:S01]  /*14ce0*/  BSSY B7, `(.L_x_590) ;  /* 0x0000353000077945 */ /* 0x000fe20003800000 */
[----:B--2---:R-:W-:-:S13]  /*14cf0*/  ISETP.GT.AND P0, PT, R4, RZ, PT ;  /* 0x000000ff0400720c */ /* 0x004fda0003f04270 */
[----:B------:R-:W-:Y:S05]  /*14d00*/  @P0 BRA `(.L_x_591) ;  /* 0x0000000000440947 */ /* 0x000fea0003800000 */
[----:B------:R-:W2:Y:S02]  /*14d10*/  S2R R4, SR_TID.X ;  /* 0x0000000000047919 */ /* 0x000ea40000002100 */
[----:B--2---:R-:W-:-:S04]  /*14d20*/  LOP3.LUT R4, R4, 0x7f, RZ, 0xc0, !PT ;  /* 0x0000007f04047812 */ /* 0x004fc800078ec0ff */
[----:B------:R-:W-:-:S13]  /*14d30*/  ISETP.NE.AND P0, PT, R4, RZ, PT ;  /* 0x000000ff0400720c */ /* 0x000fda0003f05270 */
[----:B------:R-:W-:Y:S05]  /*14d40*/  @P0 BRA `(.L_x_592) ;  /* 0x0000003400300947 */ /* 0x000fea0003800000 */
[----:B0-----:R-:W0:Y:S01]  /*14d50*/  S2R R5, SR_LANEID ;  /* 0x0000000000057919 */ /* 0x001e220000000000 */
[----:B------:R-:W-:Y:S01]  /*14d60*/  VOTEU.ANY UR4, UPT, PT ;  /* 0x0000000000047886 */ /* 0x000fe200038e0100 */
[----:B------:R-:W2:Y:S01]  /*14d70*/  LDC.64 R2, c[0x0][0xc60] ;  /* 0x00031800ff027b82 */ /* 0x000ea20000000a00 */
[----:B------:R-:W0:Y:S02]  /*14d80*/  FLO.U32 R0, UR4 ;  /* 0x0000000400007d00 */ /* 0x000e2400080e0000 */
[----:B0-----:R-:W-:-:S06]  /*14d90*/  ISETP.EQ.U32.AND P0, PT, R0, R5, PT ;  /* 0x000000050000720c */ /* 0x001fcc0003f02070 */
[----:B------:R-:W2:Y:S07]  /*14da0*/  POPC R5, UR4 ;  /* 0x0000000400057d09 */ /* 0x000eae0008000000 */
[----:B--2---:R-:W2:Y:S01]  /*14db0*/  @P0 ATOMG.E.ADD.STRONG.GPU PT, R3, desc[UR42][R2.64], R5 ;  /* 0x00000005020309a8 */ /* 0x004ea200081ee1ea */
[----:B------:R-:W0:Y:S02]  /*14dc0*/  S2R R4, SR_LTMASK ;  /* 0x0000000000047919 */ /* 0x000e240000003900 */
[----:B0-----:R-:W-:-:S04]  /*14dd0*/  LOP3.LUT R4, R4, UR4, RZ, 0xc0, !PT ;  /* 0x0000000404047c12 */ /* 0x001fc8000f8ec0ff */
[----:B-1----:R-:W0:Y:S01]  /*14de0*/  POPC R7, R4 ;  /* 0x0000000400077309 */ /* 0x002e220000000000 */
[----:B--2---:R-:W0:Y:S02]  /*14df0*/  SHFL.IDX PT, R0, R3, R0, 0x1f ;  /* 0x00001f0003007589 */ /* 0x004e2400000e0000 */
[----:B0-----:R-:W-:Y:S01]  /*14e00*/  IADD3 R16, R0, UR37, R7 ;  /* 0x0000002500107c10 */ /* 0x001fe2000fffe007 */
[----:B------:R-:W-:Y:S06]  /*14e10*/  BRA `(.L_x_592) ;  /* 0x0000003000fc7947 */ /* 0x000fec0003800000 */
.L_x_591:
        /* <DEDUP_REMOVED lines=8> */
[----:B------:R-:W-:Y:S02]  /*14ea0*/  IMAD.U32 R4, RZ, RZ, UR6 ;  /* 0x00000006ff047e24 */ /* 0x000fe4000f8e00ff */
[----:B------:R-:W2:Y:S01]  /*14eb0*/  LDC.64 R2, c[0x4][R2] ;  /* 0x0100000002027b82 */ /* 0x000ea20000000a00 */
[----:B0-----:R-:W-:Y:S02]  /*14ec0*/  IMAD.U32 R5, RZ, RZ, UR7 ;  /* 0x00000007ff057e24 */ /* 0x001fe4000f8e00ff */
[----:B------:R-:W-:Y:S02]  /*14ed0*/  IMAD.U32 R6, RZ, RZ, UR8 ;  /* 0x00000008ff067e24 */ /* 0x000fe4000f8e00ff */
[----:B-1----:R-:W-:-:S02]  /*14ee0*/  IMAD.U32 R7, RZ, RZ, UR9 ;  /* 0x00000009ff077e24 */ /* 0x002fc4000f8e00ff */
[----:B------:R-:W-:Y:S02]  /*14ef0*/  IMAD.U32 R10, RZ, RZ, UR4 ;  /* 0x00000004ff0a7e24 */ /* 0x000fe4000f8e00ff */
[----:B------:R-:W-:Y:S02]  /*14f00*/  IMAD.U32 R11, RZ, RZ, UR5 ;  /* 0x00000005ff0b7e24 */ /* 0x000fe4000f8e00ff */
[----:B------:R-:W-:Y:S02]  /*14f10*/  IMAD.MOV.U32 R8, RZ, RZ, 0x70 ;  /* 0x00000070ff087424 */ /* 0x000fe400078e00ff */
[----:B------:R-:W-:Y:S02]  /*14f20*/  IMAD.MOV.U32 R12, RZ, RZ, 0x1 ;  /* 0x00000001ff0c7424 */ /* 0x000fe400078e00ff */
[----:B------:R-:W-:-:S07]  /*14f30*/  IMAD.MOV.U32 R13, RZ, RZ, RZ ;  /* 0x000000ffff0d7224 */ /* 0x000fce00078e00ff */
[----:B------:R-:W-:-:S07]  /*14f40*/  LEPC R20, `(.L_x_594) ;  /* 0x000000001014794e */ /* 0x000fce0000000000 */
[----:B--2---:R-:W-:Y:S05]  /*14f50*/  CALL.ABS.NOINC R2 ;  /* 0x0000000002007343 */ /* 0x004fea0003c00000 */
.L_x_594:
[----:B------:R-:W-:Y:S05]  /*14f60*/  BSYNC B6 ;  /* 0x0000000000067941 */ /* 0x000fea0003800000 */
.L_x_593:
        /* <DEDUP_REMOVED lines=8> */
[----:B------:R2:W3:Y:S01]  /*14ff0*/  LDC.64 R2, c[0x4][R27] ;  /* 0x010000001b027b82 */ /* 0x0004e20000000a00 */
[----:B------:R-:W-:Y:S02]  /*15000*/  IMAD.U32 R4, RZ, RZ, UR6 ;  /* 0x00000006ff047e24 */ /* 0x000fe4000f8e00ff */
[----:B0-----:R-:W-:Y:S02]  /*15010*/  IMAD.U32 R5, RZ, RZ, UR7 ;  /* 0x00000007ff057e24 */ /* 0x001fe4000f8e00ff */
[----:B------:R-:W-:Y:S02]  /*15020*/  IMAD.U32 R6, RZ, RZ, UR8 ;  /* 0x00000008ff067e24 */ /* 0x000fe4000f8e00ff */
[----:B-1----:R-:W-:-:S02]  /*15030*/  IMAD.U32 R7, RZ, RZ, UR9 ;  /* 0x00000009ff077e24 */ /* 0x002fc4000f8e00ff */
[----:B------:R-:W-:Y:S02]  /*15040*/  IMAD.U32 R10, RZ, RZ, UR4 ;  /* 0x00000004ff0a7e24 */ /* 0x000fe4000f8e00ff */
[----:B------:R-:W-:Y:S02]  /*15050*/  IMAD.U32 R11, RZ, RZ, UR5 ;  /* 0x00000005ff0b7e24 */ /* 0x000fe4000f8e00ff */
[----:B------:R-:W-:Y:S02]  /*15060*/  IMAD.MOV.U32 R8, RZ, RZ, 0x70 ;  /* 0x00000070ff087424 */ /* 0x000fe400078e00ff */
[----:B------:R-:W-:Y:S02]  /*15070*/  IMAD.MOV.U32 R12, RZ, RZ, 0x1 ;  /* 0x00000001ff0c7424 */ /* 0x000fe400078e00ff */
[----:B--2---:R-:W-:-:S07]  /*15080*/  IMAD.MOV.U32 R13, RZ, RZ, RZ ;  /* 0x000000ffff0d7224 */ /* 0x004fce00078e00ff */
[----:B------:R-:W-:-:S07]  /*15090*/  LEPC R20, `(.L_x_597) ;  /* 0x000000001014794e */ /* 0x000fce0000000000 */
[----:B---3--:R-:W-:Y:S05]  /*150a0*/  CALL.ABS.NOINC R2 ;  /* 0x0000000002007343 */ /* 0x008fea0003c00000 */
.L_x_597:
[----:B------:R0:W1:Y:S01]  /*150b0*/  LDC.64 R2, c[0x4][R27] ;  /* 0x010000001b027b82 */ /* 0x0000620000000a00 */
[----:B------:R-:W-:Y:S01]  /*150c0*/  ULDC.64 UR4, c[0x4][0x88] ;  /* 0x0100220000047ab9 */ /* 0x000fe20000000a00 */
[----:B------:R-:W-:Y:S01]  /*150d0*/  ULDC.64 UR6, c[0x4][0x90] ;  /* 0x0100240000067ab9 */ /* 0x000fe20000000a00 */
[----:B------:R-:W-:Y:S01]  /*150e0*/  ULDC.64 UR8, c[0x4][0x18] ;  /* 0x0100060000087ab9 */ /* 0x000fe20000000a00 */
        /* <DEDUP_REMOVED lines=8> */
[----:B0-----:R-:W-:-:S07]  /*15170*/  IMAD.MOV.U32 R13, RZ, RZ, RZ ;  /* 0x000000ffff0d7224 */ /* 0x001fce00078e00ff */
[----:B------:R-:W-:-:S07]  /*15180*/  LEPC R20, `(.L_x_596) ;  /* 0x000000001014794e */ /* 0x000fce0000000000 */
[----:B-1----:R-:W-:Y:S05]  /*15190*/  CALL.ABS.NOINC R2 ;  /* 0x0000000002007343 */ /* 0x002fea0003c00000 */
.L_x_596:
[----:B------:R-:W-:Y:S05]  /*151a0*/  BSYNC B6 ;  /* 0x0000000000067941 */ /* 0x000fea0003800000 */
.L_x_595:
[----:B------:R2:W3:Y:S01]  /*151b0*/  LDL R20, [R1+0x10] ;  /* 0x0000100001147983 */ /* 0x0004e20000100800 */
[----:B------:R-:W-:Y:S01]  /*151c0*/  ULDC.64 UR4, c[0x0][0x9f8] ;  /* 0x00027e0000047ab9 */ /* 0x000fe20000000a00 */
[----:B-1----:R-:W1:Y:S01]  /*151d0*/  LDC R7, c[0x0][0x430] ;  /* 0x00010c00ff077b82 */ /* 0x002e620000000800 */
[----:B------:R-:W-:Y:S01]  /*151e0*/  ISETP.NE.U32.AND P0, PT, RZ, UR4, PT ;  /* 0x00000004ff007c0c */ /* 0x000fe2000bf05070 */
[----:B------:R-:W4:Y:S03]  /*151f0*/  LDL R27, [R1+0x44] ;  /* 0x00004400011b7983 */ /* 0x000f260000100800 */
[----:B------:R-:W-:Y:S01]  /*15200*/  ISETP.NE.AND.EX P0, PT, RZ, UR5, PT, P0 ;  /* 0x00000005ff007c0c */ /* 0x000fe2000bf05300 */
[----:B------:R-:W2:Y:S04]  /*15210*/  LDL R21, [R1+0x24] ;  /* 0x0000240001157983 */ /* 0x000ea80000100800 */
[----:B------:R-:W2:Y:S08]  /*15220*/  LDL R2, [R1+0x28] ;  /* 0x0000280001027983 */ /* 0x000eb00000100800 */
[----:B------:R-:W-:Y:S01]  /*15230*/  @P0 IADD3 R24, P1, R24, UR4, RZ ;  /* 0x0000000418180c10 */ /* 0x000fe2000ff3e0ff */
[----:B------:R-:W0:Y:S01]  /*15240*/  S2R R3, SR_TID.X ;  /* 0x0000000000037919 */ /* 0x000e220000002100 */
[----:B------:R-:W-:-:S02]  /*15250*/  ULDC UR4, c[0x0][0x2f4] ;  /* 0x0000bd0000047ab9 */ /* 0x000fc40000000800 */
[----:B------:R-:W-:Y:S01]  /*15260*/  @P0 IADD3.X R25, R25, UR5, RZ, P1, !PT ;  /* 0x0000000519190c10 */ /* 0x000fe20008ffe4ff */
[----:B------:R-:W4:Y:S04]  /*15270*/  S2R R0, SR_TID.X ;  /* 0x0000000000007919 */ /* 0x000f280000002100 */
[----:B---3--:R-:W3:Y:S01]  /*15280*/  @P0 LDG.E R20, desc[UR42][R24.64] ;  /* 0x0000002a18140981 */ /* 0x008ee2000c1e1900 */
[----:B-1----:R-:W-:Y:S01]  /*15290*/  ISETP.NE.AND P1, PT, R7, 0x1, PT ;  /* 0x000000010700780c */ /* 0x002fe20003f25270 */
[----:B0-----:R-:W-:Y:S01]  /*152a0*/  IMAD.SHL.U32 R3, R3, 0x20, RZ ;  /* 0x0000002003037824 */ /* 0x001fe200078e00ff */
[----:B----4-:R-:W-:Y:S02]  /*152b0*/  LEA.HI.SX32 R27, R27, 0xffffffff, 0x19 ;  /* 0xffffffff1b1b7811 */ /* 0x010fe400078fcaff */
[----:B------:R-:W-:-:S02]  /*152c0*/  LOP3.LUT R0, R0, 0x7f, RZ, 0xc0, !PT ;  /* 0x0000007f00007812 */ /* 0x000fc400078ec0ff */
[----:B------:R-:W-:Y:S01]  /*152d0*/  LOP3.LUT R3, R3, 0x60, RZ, 0xc0, !PT ;  /* 0x0000006003037812 */ /* 0x000fe200078ec0ff */
[----:B------:R-:W-:Y:S01]  /*152e0*/  IMAD.SHL.U32 R10, R27, 0x80, RZ ;  /* 0x000000801b0a7824 */ /* 0x000fe200078e00ff */
[----:B------:R-:W-:-:S04]  /*152f0*/  SHF.R.U32.HI R0, RZ, 0x2, R0 ;  /* 0x00000002ff007819 */ /* 0x000fc80000011600 */
[----:B------:R-:W-:Y:S01]  /*15300*/  LOP3.LUT R0, R10, R0, R3, 0xfe, !PT ;  /* 0x000000000a007212 */ /* 0x000fe200078efe03 */
[----:B------:R-:W0:Y:S08]  /*15310*/  @P1 LDC R4, c[0x0][0x434] ;  /* 0x00010d00ff041b82 */ /* 0x000e300000000800 */
[----:B------:R-:W1:Y:S01]  /*15320*/  @P1 LDC R5, c[0x0][0x438] ;  /* 0x00010e00ff051b82 */ /* 0x000e620000000800 */
[----:B------:R-:W4:Y:S01]  /*15330*/  S2R R11, SR_TID.X ;  /* 0x00000000000b7919 */ /* 0x000f220000002100 */
[----:B------:R-:W-:Y:S01]  /*15340*/  LOP3.LUT R23, R23, 0xfffffff7, RZ, 0xc0, !PT ;  /* 0xfffffff717177812 */ /* 0x000fe200078ec0ff */
[----:B----4-:R-:W-:-:S05]  /*15350*/  IMAD.SHL.U32 R11, R11, 0x8, RZ ;  /* 0x000000080b0b7824 */ /* 0x010fca00078e00ff */
[----:B------:R-:W-:-:S04]  /*15360*/  LOP3.LUT R11, R11, 0x18, RZ, 0xc0, !PT ;  /* 0x000000180b0b7812 */ /* 0x000fc800078ec0ff */
[----:B------:R-:W-:Y:S01]  /*15370*/  LOP3.LUT R12, R11, 0x20, RZ, 0xfc, !PT ;  /* 0x000000200b0c7812 */ /* 0x000fe200078efcff */
[----:B------:R-:W-:Y:S01]  /*15380*/  UMOV UR5, 0xffffffff ;  /* 0xffffffff00057882 */ /* 0x000fe20000000000 */
[----:B---3--:R-:W-:Y:S01]  /*15390*/  @P0 STL [R1+0x10], R20 ;  /* 0x0000101401000387 */ /* 0x008fe20000100800 */
[C---:B--2---:R-:W-:Y:S01]  /*153a0*/  ISETP.GE.AND P0, PT, R0.reuse, R21, PT ;  /* 0x000000150000720c */ /* 0x044fe20003f06270 */
        /* <DEDUP_REMOVED lines=12> */
[----:B------:R-:W0:Y:S01]  /*15470*/  @!P0 LDC.64 R2, c[0x0][0x418] ;  /* 0x00010600ff028b82 */ /* 0x000e220000000a00 */
[----:B------:R-:W-:Y:S01]  /*15480*/  IMAD.U32 R5, RZ, RZ, UR38 ;  /* 0x00000026ff057e24 */ /* 0x000fe2000f8e00ff */
[----:B------:R0:W-:Y:S01]  /*15490*/  STL [R1+0x2c], R8 ;  /* 0x00002c0801007387 */ /* 0x0001e20000100800 */
[----:B------:R-:W-:-:S03]  /*154a0*/  @!P0 IMAD.IADD R0, R7, 0x1, R0 ;  /* 0x0000000107008824 */ /* 0x000fc600078e0200 */
[----:B------:R-:W-:Y:S02]  /*154b0*/  ISETP.NE.AND P2, PT, R5, 0x3, PT ;  /* 0x000000030500780c */ /* 0x000fe40003f45270 */
[----:B0-----:R-:W-:Y:S01]  /*154c0*/  @!P0 LEA R8, P1, R6, R2, 0x2 ;  /* 0x0000000206088211 */ /* 0x001fe200078210ff */
[----:B------:R-:W-:-:S03]  /*154d0*/  IMAD.MOV.U32 R2, RZ, RZ, RZ ;  /* 0x000000ffff027224 */ /* 0x000fc600078e00ff */
[----:B------:R-:W-:-:S05]  /*154e0*/  @!P0 LEA.HI.X R9, R6, R3, R0, 0x2, P1 ;  /* 0x0000000306098211 */ /* 0x000fca00008f1400 */
[----:B------:R0:W5:Y:S01]  /*154f0*/  @!P0 LDG.E R2, desc[UR42][R8.64] ;  /* 0x0000002a08028981 */ /* 0x000162000c1e1900 */
[----:B------:R-:W-:Y:S02]  /*15500*/  ISETP.GE.AND P0, PT, R11, UR4, PT ;  /* 0x000000040b007c0c */ /* 0x000fe4000bf06270 */
[----:B------:R-:W-:-:S04]  /*15510*/  @P2 LOP3.LUT R23, R23, 0x8, RZ, 0xfc, !PT ;  /* 0x0000000817172812 */ /* 0x000fc800078efcff */
        /* <DEDUP_REMOVED lines=9> */
[----:B0-----:R-:W-:Y:S06]  /*155b0*/  BRA.DIV UR5, `(.L_x_598) ;  /* 0x0000004a05847947 */ /* 0x001fec000b800000 */
.L_x_711:
[----:B------:R-:W-:-:S05]  /*155c0*/  SHF.R.S32.HI R9, RZ, 0x1f, R18 ;  /* 0x0000001fff097819 */ /* 0x000fca0000011412 */
[----:B------:R0:W-:Y:S01]  /*155d0*/  STL [R1+0xc], R9 ;  /* 0x00000c0901007387 */ /* 0x0001e20000100800 */
[----:B------:R-:W-:Y:S05]  /*155e0*/  @!P2 BRA `(.L_x_599) ;  /* 0x000000000004a947 */ /* 0x000fea0003800000 */
[----:B------:R-:W-:Y:S01]  /*155f0*/  BPT.TRAP 0x1 ;  /* 0x000000040000795c */ /* 0x000fe20000300000 */
.L_x_599:
[----:B------:R-:W2:Y:S01]  /*15600*/  LDL R5, [R1] ;  /* 0x0000000001057983 */ /* 0x000ea20000100800 */
[----:B------:R-:W-:Y:S01]  /*15610*/  SHF.R.S32.HI R3, RZ, 0x1f, R4 ;  /* 0x0000001fff037819 */ /* 0x000fe20000011404 */
[----:B------:R-:W-:Y:S01]  /*15620*/  ULDC.64 UR4, c[0x0][0x328] ;  /* 0x0000ca0000047ab9 */ /* 0x000fe20000000a00 */
[----:B-----5:R-:W-:Y:S01]  /*15630*/  SHF.R.S32.HI R8, RZ, 0x1f, R2 ;  /* 0x0000001fff087819 */ /* 0x020fe20000011402 */
[----:B------:R-:W-:Y:S01]  /*15640*/  IMAD.WIDE.U32 R6, R4, UR4, RZ ;  /* 0x0000000404067c25 */ /* 0x000fe2000f8e00ff */
[----:B------:R-:W-:Y:S03]  /*15650*/  BSSY B0, `(.L_x_600) ;  /* 0x0000015000007945 */ /* 0x000fe60003800000 */
[----:B------:R-:W-:-:S04]  /*15660*/  IMAD R0, R3, UR4, RZ ;  /* 0x0000000403007c24 */ /* 0x000fc8000f8e02ff */
        /* <DEDUP_REMOVED lines=13> */
[----:B------:R-:W-:Y:S02]  /*15740*/  IMAD.IADD R25, R7, 0x1, R0 ;  /* 0x0000000107197824 */ /* 0x000fe400078e0200 */
[----:B------:R-:W-:-:S03]  /*15750*/  IMAD R0, R26, 0x8, R22 ;  /* 0x000000081a007824 */ /* 0x000fc600078e0216 */
[----:B------:R-:W-:Y:S02]  /*15760*/  LEA.HI.X R25, R6, UR5, R25, 0x1, P0 ;  /* 0x0000000506197c11 */ /* 0x000fe400080f0c19 */
[----:B--2---:R-:W-:-:S04]  /*15770*/  SHF.L.U32 R5, R5, 0x1f, RZ ;  /* 0x0000001f05057819 */ /* 0x004fc800000006ff */
[----:B------:R-:W1:Y:S02]  /*15780*/  SYNCS.PHASECHK.TRANS64.TRYWAIT P0, [R0+URZ+0x2d840], R5 ;  /* 0x02d84005000075a7 */ /* 0x000e64000800017f */
[----:B-1----:R-:W-:Y:S05]  /*15790*/  @!P0 BRA `(.L_x_601) ;  /* 0x0000004800408947 */ /* 0x002fea0003800000 */
.L_x_712:
[----:B------:R-:W-:Y:S05]  /*157a0*/  BSYNC B0 ;  /* 0x0000000000007941 */ /* 0x000fea0003800000 */
.L_x_600:
[----:B------:R-:W2:Y:S01]  /*157b0*/  LDL R7, [R1+0xc] ;  /* 0x00000c0001077983 */ /* 0x000ea20000100800 */
[----:B------:R-:W-:-:S03]  /*157c0*/  ULDC.64 UR4, c[0x0][0x300] ;  /* 0x0000c00000047ab9 */ /* 0x000fc60000000a00 */
[----:B0-----:R-:W3:Y:S04]  /*157d0*/  LDL R9, [R1+0x14] ;  /* 0x0000140001097983 */ /* 0x001ee80000100800 */
[----:B------:R-:W4:Y:S01]  /*157e0*/  LDL R12, [R1+0x24] ;  /* 0x00002400010c7983 */ /* 0x000f220000100800 */
[----:B------:R-:W0:Y:S01]  /*157f0*/  S2R R6, SR_TID.X ;  /* 0x0000000000067919 */ /* 0x000e220000002100 */
[----:B------:R-:W-:-:S04]  /*15800*/  IMAD R3, R3, UR4, RZ ;  /* 0x0000000403037c24 */ /* 0x000fc8000f8e02ff */
[C---:B------:R-:W-:Y:S02]  /*15810*/  IMAD R3, R4.reuse, UR5, R3 ;  /* 0x0000000504037c24 */ /* 0x040fe4000f8e0203 */
[----:B-1----:R-:W-:Y:S01]  /*15820*/  IMAD.WIDE.U32 R4, R4, UR4, RZ ;  /* 0x0000000404047c25 */ /* 0x002fe2000f8e00ff */
[----:B------:R-:W-:-:S03]  /*15830*/  ULDC.64 UR4, c[0x0][0x310] ;  /* 0x0000c40000047ab9 */ /* 0x000fc60000000a00 */
[----:B------:R-:W-:Y:S02]  /*15840*/  IMAD.IADD R5, R5, 0x1, R3 ;  /* 0x0000000105057824 */ /* 0x000fe400078e0203 */
[----:B------:R-:W-:Y:S01]  /*15850*/  IMAD R8, R8, UR4, RZ ;  /* 0x0000000408087c24 */ /* 0x000fe2000f8e02ff */
[----:B0-----:R-:W-:-:S04]  /*15860*/  LOP3.LUT R6, R6, 0x7f, RZ, 0xc0, !PT ;  /* 0x0000007f06067812 */ /* 0x001fc800078ec0ff */
[----:B------:R-:W-:Y:S02]  /*15870*/  SHF.R.U32.HI R11, RZ, 0x2, R6 ;  /* 0x00000002ff0b7819 */ /* 0x000fe40000011606 */
[----:B------:R-:W0:Y:S01]  /*15880*/  S2R R6, SR_TID.X ;  /* 0x0000000000067919 */ /* 0x000e220000002100 */
[----:B------:R-:W-:-:S04]  /*15890*/  IMAD.WIDE.U32 R4, R2, UR4, R4 ;  /* 0x0000000402047c25 */ /* 0x000fc8000f8e0004 */
[----:B------:R-:W-:Y:S01]  /*158a0*/  IMAD R2, R2, UR5, R8 ;  /* 0x0000000502027c24 */ /* 0x000fe2000f8e0208 */
[----:B------:R-:W-:-:S03]  /*158b0*/  ULDC.64 UR4, c[0x0][0x308] ;  /* 0x0000c20000047ab9 */ /* 0x000fc60000000a00 */
[----:B------:R-:W-:Y:S02]  /*158c0*/  IMAD.IADD R3, R5, 0x1, R2 ;  /* 0x0000000105037824 */ /* 0x000fe400078e0202 */
[----:B------:R-:W-:Y:S01]  /*158d0*/  IMAD.MOV.U32 R2, RZ, RZ, R4 ;  /* 0x000000ffff027224 */ /* 0x000fe200078e0004 */
[C---:B------:R-:W-:Y:S02]  /*158e0*/  LOP3.LUT P4, RZ, R23.reuse, 0x4, RZ, 0xc0, !PT ;  /* 0x0000000417ff7812 */ /* 0x040fe4000788c0ff */
[C---:B------:R-:W-:Y:S02]  /*158f0*/  LOP3.LUT P3, RZ, R23.reuse, 0x2, RZ, 0xc0, !PT ;  /* 0x0000000217ff7812 */ /* 0x040fe4000786c0ff */
[----:B------:R-:W-:Y:S01]  /*15900*/  LOP3.LUT P2, RZ, R23, 0x1, RZ, 0xc0, !PT ;  /* 0x0000000117ff7812 */ /* 0x000fe2000784c0ff */
[----:B--2---:R-:W-:-:S04]  /*15910*/  IMAD R4, R7, UR4, RZ ;  /* 0x0000000407047c24 */ /* 0x004fc8000f8e02ff */
[C---:B------:R-:W-:Y:S02]  /*15920*/  IMAD R7, R18.reuse, UR5, R4 ;  /* 0x0000000512077c24 */ /* 0x040fe4000f8e0204 */
[----:B------:R-:W-:Y:S01]  /*15930*/  IMAD.WIDE.U32 R4, R18, UR4, R2 ;  /* 0x0000000412047c25 */ /* 0x000fe2000f8e0002 */
[----:B------:R-:W-:-:S03]  /*15940*/  ULDC.64 UR4, c[0x0][0x2e8] ;  /* 0x0000ba0000047ab9 */ /* 0x000fc60000000a00 */
[----:B------:R-:W-:Y:S01]  /*15950*/  IMAD.IADD R7, R5, 0x1, R7 ;  /* 0x0000000105077824 */ /* 0x000fe200078e0207 */
[----:B------:R-:W-:Y:S01]  /*15960*/  LEA R2, P0, R4, UR4, 0x1 ;  /* 0x0000000404027c11 */ /* 0x000fe2000f8008ff */
[----:B---3--:R-:W-:Y:S01]  /*15970*/  IMAD R8, R26, 0x3000, R9 ;  /* 0x000030001a087824 */ /* 0x008fe200078e0209 */
[----:B------:R-:W-:Y:S01]  /*15980*/  UMOV UR4, 0xffffffff ;  /* 0xffffffff00047882 */ /* 0x000fe20000000000 */
[----:B0-----:R-:W-:Y:S01]  /*15990*/  IMAD.SHL.U32 R9, R6, 0x8, RZ ;  /* 0x0000000806097824 */ /* 0x001fe200078e00ff */
[----:B----4-:R-:W-:Y:S02]  /*159a0*/  IADD3 R3, -R11, R12, -R10 ;  /* 0x0000000c0b037210 */ /* 0x010fe40007ffe90a */
[----:B------:R-:W-:Y:S02]  /*159b0*/  LEA.HI.X R7, R4, UR5, R7, 0x1, P0 ;  /* 0x0000000504077c11 */ /* 0x000fe400080f0c07 */
[----:B------:R-:W-:Y:S02]  /*159c0*/  ISETP.GE.AND P0, PT, R3, 0x1, PT ;  /* 0x000000010300780c */ /* 0x000fe40003f06270 */
[----:B------:R-:W-:Y:S01]  /*159d0*/  LOP3.LUT R9, R9, 0x18, RZ, 0xc0, !PT ;  /* 0x0000001809097812 */ /* 0x000fe200078ec0ff */
[----:B------:R-:W-:Y:S10]  /*159e0*/  BRA.DIV UR4, `(.L_x_602) ;  /* 0x0000004604c07947 */ /* 0x000ff4000b800000 */
[----:B------:R-:W0:Y:S04]  /*159f0*/  SHFL.IDX PT, R4, R2, RZ, 0x1c1f ;  /* 0x001c1fff02047589 */ /* 0x000e2800000e0000 */
[----:B------:R-:W1:Y:S01]  /*15a00*/  SHFL.IDX PT, R6, R7, RZ, 0x1c1f ;  /* 0x001c1fff07067589 */ /* 0x000e6200000e0000 */
[----:B0-----:R-:W-:-:S05]  /*15a10*/  @P0 LEA R5, P1, R9, R4, 0x1 ;  /* 0x0000000409050211 */ /* 0x001fca00078208ff */
[----:B-1----:R-:W-:Y:S01]  /*15a20*/  @P0 IMAD.X R4, RZ, RZ, R6, P1 ;  /* 0x000000ffff040224 */ /* 0x002fe200008e0606 */
[----:B------:R-:W-:Y:S01]  /*15a30*/  ISETP.GE.AND P1, PT, R3, 0x21, PT ;  /* 0x000000210300780c */ /* 0x000fe20003f26270 */
[----:B------:R-:W-:-:S03]  /*15a40*/  @P0 IMAD R6, R8, 0x2, R22 ;  /* 0x0000000208060824 */ /* 0x000fc600078e0216 */
[----:B------:R-:W-:-:S04]  /*15a50*/  @P0 LOP3.LUT R5, R5, R4, RZ, 0x3c, !PT ;  /* 0x0000000405050212 */ /* 0x000fc800078e3cff */
[----:B------:R-:W-:-:S04]  /*15a60*/  @P0 LOP3.LUT R4, R5, R4, RZ, 0x3c, !PT ;  /* 0x0000000405040212 */ /* 0x000fc800078e3cff */
[----:B------:R-:W-:-:S05]  /*15a70*/  @P0 LOP3.LUT R5, R5, R4, RZ, 0x3c, !PT ;  /* 0x0000000405050212 */ /* 0x000fca00078e3cff */
[----:B------:R-:W-:Y:S01]  /*15a80*/  @!PT LDS RZ, [RZ] ;  /* 0x00000000fffff984 */ /* 0x000fe20000000800 */
[----:B------:R-:W-:Y:S04]  /*15a90*/  @P0 LDGSTS.E.BYPASS.LTC128B.128 [R6+0x15400], desc[UR42][R4.64], !P4 ;  /* 0x1540000004060fae */ /* 0x000fe8000e101d6a */
[----:B------:R-:W-:Y:S04]  /*15aa0*/  @P0 LDGSTS.E.BYPASS.LTC128B.128 [R6+0x17400], desc[UR42][R4.64+0x40], !P3 ;  /* 0x1740004004060fae */ /* 0x000fe8000d901d6a */
[----:B------:R0:W-:Y:S04]  /*15ab0*/  @P0 LDGSTS.E.BYPASS.LTC128B.128 [R6+0x19400], desc[UR42][R4.64+0x80], !P2 ;  /* 0x1940008004060fae */ /* 0x0001e8000d101d6a */
[----:B0-----:R-:W0:Y:S04]  /*15ac0*/  SHFL.IDX PT, R4, R2, 0x1, 0x1c1f ;  /* 0x003c1f0002047f89 */ /* 0x001e2800000e0000 */
[----:B------:R-:W1:Y:S01]  /*15ad0*/  SHFL.IDX PT, R6, R7, 0x1, 0x1c1f ;  /* 0x003c1f0007067f89 */ /* 0x000e6200000e0000 */
[----:B0-----:R-:W-:-:S05]  /*15ae0*/  @P1 LEA R5, P0, R9, R4, 0x1 ;  /* 0x0000000409051211 */ /* 0x001fca00078008ff */
[----:B-1----:R-:W-:Y:S02]  /*15af0*/  @P1 IMAD.X R4, RZ, RZ, R6, P0 ;  /* 0x000000ffff041224 */ /* 0x002fe400000e0606 */
[----:B------:R-:W-:-:S03]  /*15b00*/  @P1 IMAD R6, R8, 0x2, R22 ;  /* 0x0000000208061824 */ /* 0x000fc600078e0216 */
[----:B------:R-:W-:-:S04]  /*15b10*/  @P1 LOP3.LUT R5, R5, R4, RZ, 0x3c, !PT ;  /* 0x0000000405051212 */ /* 0x000fc800078e3cff */
[----:B------:R-:W-:-:S04]  /*15b20*/  @P1 LOP3.LUT R4, R5, R4, RZ, 0x3c, !PT ;  /* 0x0000000405041212 */ /* 0x000fc800078e3cff */
[----:B------:R-:W-:-:S05]  /*15b30*/  @P1 LOP3.LUT R5, R5, R4, RZ, 0x3c, !PT ;  /* 0x0000000405051212 */ /* 0x000fca00078e3cff */
[----:B------:R-:W-:Y:S04]  /*15b40*/  @P1 LDGSTS.E.BYPASS.LTC128B.128 [R6+0x15c00], desc[UR42][R4.64], !P4 ;  /* 0x15c0000004061fae */ /* 0x000fe8000e101d6a */
[----:B------:R-:W-:Y:S04]  /*15b50*/  @P1 LDGSTS.E.BYPASS.LTC128B.128 [R6+0x17c00], desc[UR42][R4.64+0x40], !P3 ;  /* 0x17c0004004061fae */ /* 0x000fe8000d901d6a */
[----:B------:R0:W-:Y:S01]  /*15b60*/  @P1 LDGSTS.E.BYPASS.LTC128B.128 [R6+0x19c00], desc[UR42][R4.64+0x80], !P2 ;  /* 0x19c0008004061fae */ /* 0x0001e2000d101d6a */
[----:B------:R-:W-:-:S03]  /*15b70*/  ISETP.GE.AND P1, PT, R3, 0x41, PT ;  /* 0x000000410300780c */ /* 0x000fc60003f26270 */
[----:B0-----:R-:W0:Y:S04]  /*15b80*/  SHFL.IDX PT, R4, R2, 0x2, 0x1c1f ;  /* 0x005c1f0002047f89 */ /* 0x001e2800000e0000 */
[----:B------:R-:W1:Y:S04]  /*15b90*/  SHFL.IDX PT, R6, R7, 0x2, 0x1c1f ;  /* 0x005c1f0007067f89 */ /* 0x000e6800000e0000 */
[----:B------:R-:W2:Y:S04]  /*15ba0*/  SHFL.IDX PT, R7, R7, 0x3, 0x1c1f ;  /* 0x007c1f0007077f89 */ /* 0x000ea800000e0000 */
[----:B------:R-:W3:Y:S01]  /*15bb0*/  SHFL.IDX PT, R2, R2, 0x3, 0x1c1f ;  /* 0x007c1f0002027f89 */ /* 0x000ee200000e0000 */
[----:B0-----:R-:W-:-:S05]  /*15bc0*/  @P1 LEA R5, P0, R9, R4, 0x1 ;  /* 0x0000000409051211 */ /* 0x001fca00078008ff */
[----:B-1----:R-:W-:Y:S02]  /*15bd0*/  @P1 IMAD.X R4, RZ, RZ, R6, P0 ;  /* 0x000000ffff041224 */ /* 0x002fe400000e0606 */
[----:B------:R-:W-:-:S03]  /*15be0*/  @P1 IMAD R6, R8, 0x2, R22 ;  /* 0x0000000208061824 */ /* 0x000fc600078e0216 */
[----:B------:R-:W-:-:S04]  /*15bf0*/  @P1 LOP3.LUT R5, R5, R4, RZ, 0x3c, !PT ;  /* 0x0000000405051212 */ /* 0x000fc800078e3cff */
[----:B------:R-:W-:-:S04]  /*15c00*/  @P1 LOP3.LUT R4, R5, R4, RZ, 0x3c, !PT ;  /* 0x0000000405041212 */ /* 0x000fc800078e3cff */
[----:B------:R-:W-:-:S05]  /*15c10*/  @P1 LOP3.LUT R5, R5, R4, RZ, 0x3c, !PT ;  /* 0x0000000405051212 */ /* 0x000fca00078e3cff */
[----:B------:R0:W-:Y:S04]  /*15c20*/  @P1 LDGSTS.E.BYPASS.LTC128B.128 [R6+0x16400], desc[UR42][R4.64], !P4 ;  /* 0x1640000004061fae */ /* 0x0001e8000e101d6a */
[----:B------:R0:W-:Y:S04]  /*15c30*/  @P1 LDGSTS.E.BYPASS.LTC128B.128 [R6+0x18400], desc[UR42][R4.64+0x40], !P3 ;  /* 0x1840004004061fae */ /* 0x0001e8000d901d6a */
[----:B--23--:R0:W-:Y:S02]  /*15c40*/  @P1 LDGSTS.E.BYPASS.LTC128B.128 [R6+0x1a400], desc[UR42][R4.64+0x80], !P2 ;  /* 0x1a40008004061fae */ /* 0x00c1e4000d101d6a */
.L_x_722:
[----:B------:R-:W-:-:S13]  /*15c50*/  ISETP.GE.AND P0, PT, R3, 0x61, PT ;  /* 0x000000610300780c */ /* 0x000fda0003f06270 */
[----:B------:R-:W-:Y:S01]  /*15c60*/  @P0 LEA R2, P1, R9, R2, 0x1 ;  /* 0x0000000209020211 */ /* 0x000fe200078208ff */
        /* <DEDUP_REMOVED lines=10> */
.L_x_603:
[----:B------:R-:W-:Y:S02]  /*15d10*/  PLOP3.LUT P1, PT, P1, P0, PT, 0xa2, 0x0 ;  /* 0x000000000000781c */ /* 0x000fe40000f21472 */
[----:B------:R-:W-:-:S08]  /*15d20*/  @P0 R2UR P1, UR4, R0 ;  /* 0x00000000000402ca */ /* 0x000fd00000020000 */
[----:B------:R-:W-:-:S05]  /*15d30*/  @P0 PLOP3.LUT P0, PT, P1, PT, PT, 0x80, 0x0 ;  /* 0x000000000000081c */ /* 0x000fca0000f0f070 */
[----:B------:R-:W-:Y:S01]  /*15d40*/  @!P1 SYNCS.ARRIVE.TRANS64.RED.A0T1 RZ, [UR4+0x2d830], RZ ;  /* 0x02d830ffffff99a7 */ /* 0x000fe20008200404 */
[----:B------:R-:W-:Y:S07]  /*15d50*/  @!P1 ARRIVES.LDGSTSBAR.64.TRANSCNT [UR4+0x2d830] ;  /* 0x02d83000ff0099b0 */ /* 0x000fee0008000a84 */
[----:B------:R-:W-:Y:S05]  /*15d60*/  @P0 BRA.U.ANY `(.L_x_603) ;  /* 0xfffffffd00e80947 */ /* 0x000fea000393ffff */
[----:B------:R-:W-:Y:S01]  /*15d70*/  NOP ;  /* 0x0000000000007918 */ /* 0x000fe20000000000 */
[----:B--2---:R-:W-:-:S05]  /*15d80*/  IMAD.U32 R2, RZ, RZ, UR38 ;  /* 0x00000026ff027e24 */ /* 0x004fca000f8e00ff */
[----:B------:R-:W-:-:S13]  /*15d90*/  ISETP.NE.AND P2, PT, R2, 0x3, PT ;  /* 0x000000030200780c */ /* 0x000fda0003f45270 */
[----:B------:R-:W-:Y:S05]  /*15da0*/  @!P2 BRA `(.L_x_604) ;  /* 0x000000000004a947 */ /* 0x000fea0003800000 */
[----:B------:R-:W-:Y:S01]  /*15db0*/  BPT.TRAP 0x1 ;  /* 0x000000040000795c */ /* 0x000fe20000300000 */
.L_x_604:
[----:B01----:R0:W5:Y:S01]  /*15dc0*/  LDL.LU R4, [R1+0x8] ;  /* 0x0000080001047983 */ /* 0x0031620000300800 */
[----:B------:R0:W-:Y:S03]  /*15dd0*/  SYNCS.ARRIVE.TRANS64.A1T0 RZ, [R0+URZ+0x2d830], RZ ;  /* 0x02d830ff00ff79a7 */ /* 0x0001e6000810003f */
[----:B------:R0:W5:Y:S02]  /*15de0*/  LDL.LU R3, [R1+0x34] ;  /* 0x0000340001037983 */ /* 0x0001640000300800 */
[----:B------:R-:W-:Y:S05]  /*15df0*/  WARPSYNC.ALL ;  /* 0x0000000000007948 */ /* 0x000fea0003800000 */
[----:B------:R-:W-:Y:S01]  /*15e00*/  ULDC.64 UR4, c[0x0][0x298] ;  /* 0x0000a60000047ab9 */ /* 0x000fe20000000a00 */
[----:B------:R-:W-:Y:S01]  /*15e10*/  ULDC.64 UR6, c[0x0][0xa00] ;  /* 0x0002800000067ab9 */ /* 0x000fe20000000a00 */
[----:B0-----:R-:W-:Y:S01]  /*15e20*/  VIADD R0, R22, 0xc400 ;  /* 0x0000c40016007836 */ /* 0x001fe20000000000 */
[----:B------:R-:W-:Y:S01]  /*15e30*/  BAR.SYNC.DEFER_BLOCKING 0x8, 0x200 ;  /* 0x0208000000007b1d */ /* 0x000fe20000010000 */
[----:B------:R-:W-:-:S03]  /*15e40*/  ISETP.NE.U32.AND P0, PT, RZ, UR6, PT ;  /* 0x00000006ff007c0c */ /* 0x000fc6000bf05070 */
[----:B------:R-:W-:Y:S02]  /*15e50*/  LOP3.LUT P1, RZ, R0, 0x1bf, RZ, 0xc0, !PT ;  /* 0x000001bf00ff7812 */ /* 0x000fe4000782c0ff */
[----:B------:R-:W-:Y:S01]  /*15e60*/  ISETP.NE.AND.EX P0, PT, RZ, UR7, PT, P0 ;  /* 0x00000007ff007c0c */ /* 0x000fe2000bf05300 */
[----:B------:R-:W-:Y:S03]  /*15e70*/  BSSY B6, `(.L_x_605) ;  /* 0x000001c000067945 */ /* 0x000fe60003800000 */
[----:B------:R-:W-:Y:S02]  /*15e80*/  SEL R29, R29, RZ, !P0 ;  /* 0x000000ff1d1d7207 */ /* 0x000fe40004000000 */
[----:B-----5:R-:W-:-:S05]  /*15e90*/  SHF.R.S32.HI R2, RZ, 0x1f, R4 ;  /* 0x0000001fff027819 */ /* 0x020fca0000011404 */
[----:B------:R-:W-:-:S04]  /*15ea0*/  IMAD R2, R2, UR4, RZ ;  /* 0x0000000402027c24 */ /* 0x000fc8000f8e02ff */
[C---:B------:R-:W-:Y:S01]  /*15eb0*/  IMAD R0, R4.reuse, UR5, R2 ;  /* 0x0000000504007c24 */ /* 0x040fe2000f8e0202 */
[----:B------:R-:W-:Y:S01]  /*15ec0*/  SEL R2, R3, RZ, !P0 ;  /* 0x000000ff03027207 */ /* 0x000fe20004000000 */
[----:B------:R-:W-:-:S04]  /*15ed0*/  IMAD.WIDE.U32 R4, R4, UR4, RZ ;  /* 0x0000000404047c25 */ /* 0x000fc8000f8e00ff */
[----:B------:R-:W-:Y:S01]  /*15ee0*/  IMAD.IADD R0, R5, 0x1, R0 ;  /* 0x0000000105007824 */ /* 0x000fe200078e0200 */
[----:B------:R0:W-:Y:S04]  /*15ef0*/  STL.64 [R1+0x38], R4 ;  /* 0x0000380401007387 */ /* 0x0001e80000100a00 */
[----:B------:R0:W-:Y:S04]  /*15f00*/  STL [R1+0x34], R2 ;  /* 0x0000340201007387 */ /* 0x0001e80000100800 */
[----:B------:R0:W-:Y:S01]  /*15f10*/  STL [R1+0x8], R0 ;  /* 0x0000080001007387 */ /* 0x0001e20000100800 */
[----:B------:R-:W-:Y:S05]  /*15f20*/  @!P1 BRA `(.L_x_606) ;  /* 0x0000000000409947 */ /* 0x000fea0003800000 */
[----:B0-----:R-:W-:Y:S01]  /*15f30*/  MOV R2, 0x0 ;  /* 0x0000000000027802 */ /* 0x001fe20000000f00 */
[----:B------:R-:W-:Y:S01]  /*15f40*/  ULDC.64 UR4, c[0x4][0x88] ;  /* 0x0100220000047ab9 */ /* 0x000fe20000000a00 */
[----:B------:R-:W-:Y:S01]  /*15f50*/  ULDC.64 UR6, c[0x4][0x90] ;  /* 0x0100240000067ab9 */ /* 0x000fe20000000a00 */
[----:B------:R-:W-:Y:S01]  /*15f60*/  ULDC.64 UR8, c[0x4][0x20] ;  /* 0x0100080000087ab9 */ /* 0x000fe20000000a00 */
[----:B------:R-:W-:Y:S02]  /*15f70*/  IMAD.U32 R4, RZ, RZ, UR4 ;  /* 0x00000004ff047e24 */ /* 0x000fe4000f8e00ff */
[----:B------:R-:W0:Y:S01]  /*15f80*/  LDC.64 R2, c[0x4][R2] ;  /* 0x0100000002027b82 */ /* 0x000e220000000a00 */
        /* <DEDUP_REMOVED lines=10> */
.L_x_606:
[----:B------:R-:W-:Y:S05]  /*16030*/  BSYNC B6 ;  /* 0x0000000000067941 */ /* 0x000fea0003800000 */
.L_x_605:
[----:B0-----:R-:W2:Y:S01]  /*16040*/  LDL.LU R0, [R1+0x34] ;  /* 0x0000340001007983 */ /* 0x001ea20000300800 */
[----:B------:R-:W-:Y:S01]  /*16050*/  ULDC.64 UR4, c[0x0][0x2d8] ;  /* 0x0000b60000047ab9 */ /* 0x000fe20000000a00 */
[----:B------:R-:W0:Y:S01]  /*16060*/  LDC R9, c[0x0][0x448] ;  /* 0x00011200ff097b82 */ /* 0x000e220000000800 */
[----:B------:R-:W-:Y:S01]  /*16070*/  ULDC.64 UR6, c[0x0][0x2c8] ;  /* 0x0000b20000067ab9 */ /* 0x000fe20000000a00 */
[----:B------:R-:W3:Y:S01]  /*16080*/  LDL.LU R21, [R1+0x8] ;  /* 0x0000080001157983 */ /* 0x000ee20000300800 */
[----:B------:R-:W-:-:S03]  /*16090*/  ULDC.64 UR8, c[0x0][0x280] ;  /* 0x0000a00000087ab9 */ /* 0x000fc60000000a00 */
[----:B------:R-:W3:Y:S04]  /*160a0*/  LDL.LU.64 R2, [R1+0x38] ;  /* 0x0000380001027983 */ /* 0x000ee80000300a00 */
[----:B------:R-:W4:Y:S01]  /*160b0*/  LDL R20, [R1+0xc] ;  /* 0x00000c0001147983 */ /* 0x000f220000100800 */
[----:B0-----:R-:W-:-:S13]  /*160c0*/  ISETP.NE.AND P0, PT, R9, 0x1, PT ;  /* 0x000000010900780c */ /* 0x001fda0003f05270 */
[----:B------:R-:W0:Y:S08]  /*160d0*/  @P0 LDC R5, c[0x0][0x44c] ;  /* 0x00011300ff050b82 */ /* 0x000e300000000800 */
[----:B------:R-:W1:Y:S08]  /*160e0*/  @P0 LDC R6, c[0x0][0x450] ;  /* 0x00011400ff060b82 */ /* 0x000e700000000800 */
[----:B------:R-:W1:Y:S01]  /*160f0*/  @P0 LDC R8, c[0x0][0x450] ;  /* 0x00011400ff080b82 */ /* 0x000e620000000800 */
[----:B--2---:R-:W-:-:S02]  /*16100*/  IMAD.MOV.U32 R4, RZ, RZ, R0 ;  /* 0x000000ffff047224 */ /* 0x004fc400078e0000 */
[----:B---3--:R-:W-:Y:S02]  /*16110*/  IMAD.MOV.U32 R3, RZ, RZ, R21 ;  /* 0x000000ffff037224 */ /* 0x008fe400078e0015 */
[----:B------:R-:W2:Y:S01]  /*16120*/  S2R R21, SR_TID.X ;  /* 0x0000000000157919 */ /* 0x000ea20000002100 */
[----:B----4-:R-:W-:Y:S02]  /*16130*/  IMAD R0, R20, UR4, RZ ;  /* 0x0000000414007c24 */ /* 0x010fe4000f8e02ff */
[----:B------:R-:W3:Y:S01]  /*16140*/  S2R R20, SR_TID.X ;  /* 0x0000000000147919 */ /* 0x000ee20000002100 */
[----:B------:R-:W-:-:S04]  /*16150*/  IMAD.WIDE.U32 R2, R18, UR4, R2 ;  /* 0x0000000412027c25 */ /* 0x000fc8000f8e0002 */
        /* <DEDUP_REMOVED lines=8> */
[----:B--2---:R-:W-:Y:S01]  /*161e0*/  IMAD.SHL.U32 R21, R21, 0x20, RZ ;  /* 0x0000002015157824 */ /* 0x004fe200078e00ff */
[----:B---3--:R-:W-:-:S04]  /*161f0*/  LOP3.LUT R20, R20, 0x7f, RZ, 0xc0, !PT ;  /* 0x0000007f14147812 */ /* 0x008fc800078ec0ff */
[----:B------:R-:W-:Y:S02]  /*16200*/  LOP3.LUT R21, R21, 0x60, RZ, 0xc0, !PT ;  /* 0x0000006015157812 */ /* 0x000fe400078ec0ff */
[----:B------:R-:W-:-:S04]  /*16210*/  SHF.R.U32.HI R20, RZ, 0x2, R20 ;  /* 0x00000002ff147819 */ /* 0x000fc80000011614 */
[----:B------:R-:W-:Y:S02]  /*16220*/  LOP3.LUT R20, R20, R21, RZ, 0xfc, !PT ;  /* 0x0000001514147212 */ /* 0x000fe400078efcff */
[----:B------:R2:W5:Y:S03]  /*16230*/  LDL R21, [R1+0x40] ;  /* 0x0000400001157983 */ /* 0x0005660000100800 */
[----:B------:R-:W-:-:S04]  /*16240*/  IMAD R0, R17, 0xc0, R20 ;  /* 0x000000c011007824 */ /* 0x000fc800078e0214 */
[----:B0-----:R-:W-:-:S04]  /*16250*/  @P0 IMAD.HI.U32 R5, R0, R5, RZ ;  /* 0x0000000500050227 */ /* 0x001fc800078e00ff */
[----:B------:R-:W-:Y:S01]  /*16260*/  IMAD.MOV.U32 R4, RZ, RZ, R0 ;  /* 0x000000ffff047224 */ /* 0x000fe200078e0000 */
[----:B-1----:R-:W-:-:S04]  /*16270*/  @P0 SHF.R.U32.HI R4, RZ, R6, R5 ;  /* 0x00000006ff040219 */ /* 0x002fc80000011605 */
[--C-:B------:R-:W-:Y:S01]  /*16280*/  SHF.R.S32.HI R5, RZ, 0x1f, R4.reuse ;  /* 0x0000001fff057819 */ /* 0x100fe20000011404 */
[----:B------:R-:W-:-:S04]  /*16290*/  IMAD.MOV R7, RZ, RZ, -R4 ;  /* 0x000000ffff077224 */ /* 0x000fc800078e0a04 */
[----:B------:R-:W-:-:S04]  /*162a0*/  IMAD R5, R5, UR4, RZ ;  /* 0x0000000405057c24 */ /* 0x000fc8000f8e02ff */
[C---:B------:R-:W-:Y:S02]  /*162b0*/  IMAD R6, R4.reuse, UR5, R5 ;  /* 0x0000000504067c24 */ /* 0x040fe4000f8e0205 */
[----:B------:R-:W-:-:S04]  /*162c0*/  IMAD.WIDE.U32 R4, R4, UR4, R2 ;  /* 0x0000000404047c25 */ /* 0x000fc8000f8e0002 */
[----:B------:R-:W-:Y:S02]  /*162d0*/  IMAD.IADD R5, R5, 0x1, R6 ;  /* 0x0000000105057824 */ /* 0x000fe400078e0206 */
[----:B------:R-:W-:-:S05]  /*162e0*/  IMAD R6, R9, R7, R0 ;  /* 0x0000000709067224 */ /* 0x000fca00078e0200 */
[----:B------:R-:W-:Y:S01]  /*162f0*/  SHF.R.S32.HI R7, RZ, 0x1f, R6 ;  /* 0x0000001fff077819 */ /* 0x000fe20000011406 */
[----:B------:R-:W-:-:S04]  /*16300*/  IMAD.WIDE.U32 R4, R6, UR6, R4 ;  /* 0x0000000606047c25 */ /* 0x000fc8000f8e0004 */
[----:B------:R-:W-:-:S04]  /*16310*/  IMAD R7, R7, UR6, RZ ;  /* 0x0000000607077c24 */ /* 0x000fc8000f8e02ff */
[----:B------:R-:W-:Y:S02]  /*16320*/  IMAD R6, R6, UR7, R7 ;  /* 0x0000000706067c24 */ /* 0x000fe4000f8e0207 */
[----:B------:R-:W0:Y:S01]  /*16330*/  @P0 LDC R7, c[0x0][0x44c] ;  /* 0x00011300ff070b82 */ /* 0x000e220000000800 */
[----:B------:R-:W-:Y:S01]  /*16340*/  VIADD R0, R0, 0x80 ;  /* 0x0000008000007836 */ /* 0x000fe20000000000 */
[----:B------:R-:W1:Y:S01]  /*16350*/  S2R R13, SR_TID.X ;  /* 0x00000000000d7919 */ /* 0x000e620000002100 */
[----:B------:R-:W-:Y:S01]  /*16360*/  IMAD.IADD R6, R5, 0x1, R6 ;  /* 0x0000000105067824 */ /* 0x000fe200078e0206 */
[----:B------:R-:W-:-:S04]  /*16370*/  LEA R5, P1, R4, UR8, 0x1 ;  /* 0x0000000804057c11 */ /* 0x000fc8000f8208ff */
[----:B------:R-:W-:Y:S01]  /*16380*/  LEA.HI.X R4, R4, UR9, R6, 0x1, P1 ;  /* 0x0000000904047c11 */ /* 0x000fe200088f0c06 */
[----:B------:R-:W-:Y:S02]  /*16390*/  IMAD.MOV.U32 R6, RZ, RZ, R0 ;  /* 0x000000ffff067224 */ /* 0x000fe400078e0000 */
[----:B0-----:R-:W-:-:S05]  /*163a0*/  @P0 IMAD.HI.U32 R7, R0, R7, RZ ;  /* 0x0000000700070227 */ /* 0x001fca00078e00ff */
[----:B------:R-:W-:-:S05]  /*163b0*/  @P0 SHF.R.U32.HI R6, RZ, R8, R7 ;  /* 0x00000008ff060219 */ /* 0x000fca0000011607 */
[----:B------:R-:W-:-:S04]  /*163c0*/  IMAD.MOV R7, RZ, RZ, -R6 ;  /* 0x000000ffff077224 */ /* 0x000fc800078e0a06 */
[----:B------:R-:W-:Y:S01]  /*163d0*/  IMAD R0, R9, R7, R0 ;  /* 0x0000000709007224 */ /* 0x000fe200078e0200 */
[----:B------:R-:W-:Y:S01]  /*163e0*/  SHF.R.S32.HI R7, RZ, 0x1f, R6 ;  /* 0x0000001fff077819 */ /* 0x000fe20000011406 */
[----:B------:R-:W-:-:S04]  /*163f0*/  IMAD.WIDE.U32 R2, R6, UR4, R2 ;  /* 0x0000000406027c25 */ /* 0x000fc8000f8e0002 */
[----:B------:R-:W-:Y:S01]  /*16400*/  IMAD R7, R7, UR4, RZ ;  /* 0x0000000407077c24 */ /* 0x000fe2000f8e02ff */
[----:B------:R-:W-:-:S03]  /*16410*/  ULDC UR4, c[0x0][0x2b8] ;  /* 0x0000ae0000047ab9 */ /* 0x000fc60000000800 */
[----:B------:R-:W-:Y:S01]  /*16420*/  IMAD R7, R6, UR5, R7 ;  /* 0x0000000506077c24 */ /* 0x000fe2000f8e0207 */
[----:B------:R-:W-:Y:S01]  /*16430*/  SHF.R.S32.HI R6, RZ, 0x1f, R0 ;  /* 0x0000001fff067819 */ /* 0x000fe20000011400 */
[----:B-1----:R-:W-:Y:S02]  /*16440*/  IMAD.SHL.U32 R11, R13, 0x8, RZ ;  /* 0x000000080d0b7824 */ /* 0x002fe400078e00ff */
[----:B------:R-:W-:Y:S02]  /*16450*/  IMAD.IADD R3, R3, 0x1, R7 ;  /* 0x0000000103037824 */ /* 0x000fe400078e0207 */
[----:B------:R-:W-:Y:S01]  /*16460*/  IMAD R6, R6, UR6, RZ ;  /* 0x0000000606067c24 */ /* 0x000fe2000f8e02ff */
[----:B------:R-:W-:Y:S01]  /*16470*/  LOP3.LUT R11, R11, 0x18, RZ, 0xc0, !PT ;  /* 0x000000180b0b7812 */ /* 0x000fe200078ec0ff */
[----:B------:R-:W-:-:S04]  /*16480*/  IMAD.WIDE.U32 R2, R0, UR6, R2 ;  /* 0x0000000600027c25 */ /* 0x000fc8000f8e0002 */
[----:B------:R-:W-:Y:S02]  /*16490*/  IMAD R6, R0, UR7, R6 ;  /* 0x0000000700067c24 */ /* 0x000fe4000f8e0206 */
[----:B------:R-:W-:Y:S01]  /*164a0*/  IMAD.SHL.U32 R10, R13, 0x8, RZ ;  /* 0x000000080d0a7824 */ /* 0x000fe200078e00ff */
[----:B------:R-:W-:Y:S01]  /*164b0*/  LEA R7, P0, R2, UR8, 0x1 ;  /* 0x0000000802077c11 */ /* 0x000fe2000f8008ff */
[----:B------:R-:W-:Y:S01]  /*164c0*/  IMAD.IADD R6, R3, 0x1, R6 ;  /* 0x0000000103067824 */ /* 0x000fe200078e0206 */
[C---:B------:R-:W-:Y:S02]  /*164d0*/  LOP3.LUT R12, R11.reuse, 0x20, RZ, 0xfc, !PT ;  /* 0x000000200b0c7812 */ /* 0x040fe400078efcff */
[----:B------:R-:W-:Y:S02]  /*164e0*/  LOP3.LUT R10, R10, 0x18, RZ, 0xc0, !PT ;  /* 0x000000180a0a7812 */ /* 0x000fe400078ec0ff */
[----:B------:R-:W-:Y:S01]  /*164f0*/  LOP3.LUT R11, R11, 0x40, RZ, 0xfc, !PT ;  /* 0x000000400b0b7812 */ /* 0x000fe200078efcff */
[----:B------:R-:W-:Y:S01]  /*16500*/  UMOV UR5, 0xffffffff ;  /* 0xffffffff00057882 */ /* 0x000fe20000000000 */
[----:B------:R-:W-:-:S02]  /*16510*/  LEA.HI.X R6, R2, UR9, R6, 0x1, P0 ;  /* 0x0000000902067c11 */ /* 0x000fc400080f0c06 */
[----:B------:R-:W-:Y:S02]  /*16520*/  LOP3.LUT R20, R13, 0x7f, RZ, 0xc0, !PT ;  /* 0x0000007f0d147812 */ /* 0x000fe400078ec0ff */
[----:B------:R-:W-:Y:S02]  /*16530*/  ISETP.GE.AND P0, PT, R10, UR4, PT ;  /* 0x000000040a007c0c */ /* 0x000fe4000bf06270 */
[----:B------:R-:W-:Y:S02]  /*16540*/  ISETP.GE.AND P1, PT, R12, UR4, PT ;  /* 0x000000040c007c0c */ /* 0x000fe4000bf26270 */
[----:B------:R-:W-:Y:S02]  /*16550*/  ISETP.GE.AND P2, PT, R11, UR4, PT ;  /* 0x000000040b007c0c */ /* 0x000fe4000bf46270 */
[----:B------:R-:W-:Y:S01]  /*16560*/  SHF.R.U32.HI R20, RZ, 0x2, R20 ;  /* 0x00000002ff147819 */ /* 0x000fe20000011614 */
[----:B--2---:R-:W-:Y:S10]  /*16570*/  BRA.DIV UR5, `(.L_x_607) ;  /* 0x0000004205447947 */ /* 0x004ff4000b800000 */
[----:B------:R-:W2:Y:S01]  /*16580*/  LDL R8, [R1+0x30] ;  /* 0x0000300001087983 */ /* 0x000ea20000100800 */
[----:B-----5:R-:W-:Y:S02]  /*16590*/  IMAD R0, R21, R9, RZ ;  /* 0x0000000915007224 */ /* 0x020fe400078e02ff */
[----:B------:R-:W-:Y:S01]  /*165a0*/  IMAD R17, R17, 0xc0, R20 ;  /* 0x000000c011117824 */ /* 0x000fe200078e0214 */
[----:B------:R-:W0:Y:S04]  /*165b0*/  SHFL.IDX PT, R3, R5, RZ, 0x1c1f ;  /* 0x001c1fff05037589 */ /* 0x000e2800000e0000 */
[----:B------:R-:W1:Y:S01]  /*165c0*/  SHFL.IDX PT, R2, R4, RZ, 0x1c1f ;  /* 0x001c1fff04027589 */ /* 0x000e6200000e0000 */
[----:B------:R-:W-:-:S13]  /*165d0*/  ISETP.GE.AND P3, PT, R17, R0, PT ;  /* 0x000000001100720c */ /* 0x000fda0003f66270 */
[----:B0-----:R-:W-:-:S05]  /*165e0*/  @!P3 LEA R3, P4, R10, R3, 0x1 ;  /* 0x000000030a03b211 */ /* 0x001fca00078808ff */
[----:B-1----:R-:W-:-:S05]  /*165f0*/  @!P3 IMAD.X R2, RZ, RZ, R2, P4 ;  /* 0x000000ffff02b224 */ /* 0x002fca00020e0602 */
[----:B------:R-:W-:-:S04]  /*16600*/  @!P3 LOP3.LUT R3, R3, R2, RZ, 0x3c, !PT ;  /* 0x000000020303b212 */ /* 0x000fc800078e3cff */
[----:B------:R-:W-:-:S04]  /*16610*/  @!P3 LOP3.LUT R2, R3, R2, RZ, 0x3c, !PT ;  /* 0x000000020302b212 */ /* 0x000fc800078e3cff */
[----:B------:R-:W-:-:S05]  /*16620*/  @!P3 LOP3.LUT R3, R3, R2, RZ, 0x3c, !PT ;  /* 0x000000020303b212 */ /* 0x000fca00078e3cff */
[----:B------:R-:W-:Y:S01]  /*16630*/  @!PT LDS RZ, [RZ] ;  /* 0x00000000fffff984 */ /* 0x000fe20000000800 */
[----:B--2---:R-:W-:Y:S04]  /*16640*/  @!P3 LDGSTS.E.BYPASS.LTC128B.128 [R8+0xc400], desc[UR42][R2.64], !P0 ;  /* 0x0c4000000208bfae */ /* 0x004fe8000c101d6a */
[----:B------:R-:W-:Y:S04]  /*16650*/  @!P3 LDGSTS.E.BYPASS.LTC128B.128 [R8+0xf400], desc[UR42][R2.64+0x40], !P1 ;  /* 0x0f4000400208bfae */ /* 0x000fe8000c901d6a */
[----:B------:R0:W-:Y:S02]  /*16660*/  @!P3 LDGSTS.E.BYPASS.LTC128B.128 [R8+0x12400], desc[UR42][R2.64+0x80], !P2 ;  /* 0x124000800208bfae */ /* 0x0001e4000d101d6a */
[----:B0-----:R-:W-:-:S02]  /*16670*/  VIADD R2, R17, 0x20 ;  /* 0x0000002011027836 */ /* 0x001fc40000000000 */
[----:B------:R-:W0:Y:S03]  /*16680*/  SHFL.IDX PT, R3, R5, 0x1, 0x1c1f ;  /* 0x003c1f0005037f89 */ /* 0x000e2600000e0000 */
[----:B------:R-:W-:Y:S02]  /*16690*/  ISETP.GE.AND P3, PT, R2, R0, PT ;  /* 0x000000000200720c */ /* 0x000fe40003f66270 */
[----:B------:R-:W1:Y:S11]  /*166a0*/  SHFL.IDX PT, R2, R4, 0x1, 0x1c1f ;  /* 0x003c1f0004027f89 */ /* 0x000e7600000e0000 */
[----:B0-----:R-:W-:-:S05]  /*166b0*/  @!P3 LEA R3, P4, R10, R3, 0x1 ;  /* 0x000000030a03b211 */ /* 0x001fca00078808ff */
[----:B-1----:R-:W-:-:S05]  /*166c0*/  @!P3 IMAD.X R2, RZ, RZ, R2, P4 ;  /* 0x000000ffff02b224 */ /* 0x002fca00020e0602 */
[----:B------:R-:W-:-:S04]  /*166d0*/  @!P3 LOP3.LUT R3, R3, R2, RZ, 0x3c, !PT ;  /* 0x000000020303b212 */ /* 0x000fc800078e3cff */
[----:B------:R-:W-:-:S04]  /*166e0*/  @!P3 LOP3.LUT R2, R3, R2, RZ, 0x3c, !PT ;  /* 0x000000020302b212 */ /* 0x000fc800078e3cff */
[----:B------:R-:W-:-:S05]  /*166f0*/  @!P3 LOP3.LUT R3, R3, R2, RZ, 0x3c, !PT ;  /* 0x000000020303b212 */ /* 0x000fca00078e3cff */
[----:B------:R-:W-:Y:S04]  /*16700*/  @!P3 LDGSTS.E.BYPASS.LTC128B.128 [R8+0xcc00], desc[UR42][R2.64], !P0 ;  /* 0x0cc000000208bfae */ /* 0x000fe8000c101d6a */
[----:B------:R-:W-:Y:S04]  /*16710*/  @!P3 LDGSTS.E.BYPASS.LTC128B.128 [R8+0xfc00], desc[UR42][R2.64+0x40], !P1 ;  /* 0x0fc000400208bfae */ /* 0x000fe8000c901d6a */
[----:B------:R0:W-:Y:S02]  /*16720*/  @!P3 LDGSTS.E.BYPASS.LTC128B.128 [R8+0x12c00], desc[UR42][R2.64+0x80], !P2 ;  /* 0x12c000800208bfae */ /* 0x0001e4000d101d6a */
[----:B0-----:R-:W-:-:S02]  /*16730*/  VIADD R2, R17, 0x40 ;  /* 0x0000004011027836 */ /* 0x001fc40000000000 */
[----:B------:R-:W0:Y:S03]  /*16740*/  SHFL.IDX PT, R3, R5, 0x2, 0x1c1f ;  /* 0x005c1f0005037f89 */ /* 0x000e2600000e0000 */
[----:B------:R-:W-:Y:S01]  /*16750*/  ISETP.GE.AND P3, PT, R2, R0, PT ;  /* 0x000000000200720c */ /* 0x000fe20003f66270 */
[----:B------:R-:W-:Y:S04]  /*16760*/  SHFL.IDX PT, R5, R5, 0x3, 0x1c1f ;  /* 0x007c1f0005057f89 */ /* 0x000fe800000e0000 */
[----:B------:R-:W1:Y:S04]  /*16770*/  SHFL.IDX PT, R2, R4, 0x2, 0x1c1f ;  /* 0x005c1f0004027f89 */ /* 0x000e6800000e0000 */
[----:B------:R-:W2:Y:S04]  /*16780*/  SHFL.IDX PT, R4, R4, 0x3, 0x1c1f ;  /* 0x007c1f0004047f89 */ /* 0x000ea800000e0000 */
        /* <DEDUP_REMOVED lines=8> */
[----:B0-----:R-:W-:-:S05]  /*16810*/  VIADD R2, R17, 0x60 ;  /* 0x0000006011027836 */ /* 0x001fca0000000000 */
[----:B------:R-:W-:-:S13]  /*16820*/  ISETP.GE.AND P3, PT, R2, R0, PT ;  /* 0x000000000200720c */ /* 0x000fda0003f66270 */
[----:B------:R-:W-:-:S05]  /*16830*/  @!P3 LEA R2, P4, R10, R5, 0x1 ;  /* 0x000000050a02b211 */ /* 0x000fca00078808ff */
[----:B--2---:R-:W-:Y:S02]  /*16840*/  @!P3 IMAD.X R3, RZ, RZ, R4, P4 ;  /* 0x000000ffff03b224 */ /* 0x004fe400020e0604 */
[----:B------:R-:W-:-:S03]  /*16850*/  VIADD R4, R17, 0x80 ;  /* 0x0000008011047836 */ /* 0x000fc60000000000 */
[----:B------:R-:W-:Y:S04]  /*16860*/  @!P3 LDGSTS.E.BYPASS.LTC128B.128 [R8+0xdc00], desc[UR42][R2.64], !P0 ;  /* 0x0dc000000208bfae */ /* 0x000fe8000c101d6a */
[----:B------:R-:W-:Y:S04]  /*16870*/  @!P3 LDGSTS.E.BYPASS.LTC128B.128 [R8+0x10c00], desc[UR42][R2.64+0x40], !P1 ;  /* 0x10c000400208bfae */ /* 0x000fe8000c901d6a */
[----:B------:R0:W-:Y:S01]  /*16880*/  @!P3 LDGSTS.E.BYPASS.LTC128B.128 [R8+0x13c00], desc[UR42][R2.64+0x80], !P2 ;  /* 0x13c000800208bfae */ /* 0x0001e2000d101d6a */
[----:B------:R-:W-:-:S03]  /*16890*/  ISETP.GE.AND P3, PT, R4, R0, PT ;  /* 0x000000000400720c */ /* 0x000fc60003f66270 */
[----:B0-----:R-:W0:Y:S04]  /*168a0*/  SHFL.IDX PT, R3, R7, RZ, 0x1c1f ;  /* 0x001c1fff07037589 */ /* 0x001e2800000e0000 */
[----:B------:R-:W1:Y:S04]  /*168b0*/  SHFL.IDX PT, R2, R6, RZ, 0x1c1f ;  /* 0x001c1fff06027589 */ /* 0x000e6800000e0000 */
[----:B------:R-:W2:Y:S02]  /*168c0*/  SHFL.IDX PT, R6, R6, 0x1, 0x1c1f ;  /* 0x003c1f0006067f89 */ /* 0x000ea400000e0000 */
[----:B0-----:R-:W-:-:S05]  /*168d0*/  @!P3 LEA R3, P4, R10, R3, 0x1 ;  /* 0x000000030a03b211 */ /* 0x001fca00078808ff */
[----:B-1----:R-:W-:-:S05]  /*168e0*/  @!P3 IMAD.X R2, RZ, RZ, R2, P4 ;  /* 0x000000ffff02b224 */ /* 0x002fca00020e0602 */
[----:B------:R-:W-:-:S04]  /*168f0*/  @!P3 LOP3.LUT R3, R3, R2, RZ, 0x3c, !PT ;  /* 0x000000020303b212 */ /* 0x000fc800078e3cff */
[----:B------:R-:W-:-:S04]  /*16900*/  @!P3 LOP3.LUT R2, R3, R2, RZ, 0x3c, !PT ;  /* 0x000000020302b212 */ /* 0x000fc800078e3cff */
[----:B------:R-:W-:-:S05]  /*16910*/  @!P3 LOP3.LUT R3, R3, R2, RZ, 0x3c, !PT ;  /* 0x000000020303b212 */ /* 0x000fca00078e3cff */
[----:B------:R-:W-:Y:S04]  /*16920*/  @!P3 LDGSTS.E.BYPASS.LTC128B.128 [R8+0xe400], desc[UR42][R2.64], !P0 ;  /* 0x0e4000000208bfae */ /* 0x000fe8000c101d6a */
[----:B------:R-:W-:Y:S04]  /*16930*/  @!P3 LDGSTS.E.BYPASS.LTC128B.128 [R8+0x11400], desc[UR42][R2.64+0x40], !P1 ;  /* 0x114000400208bfae */ /* 0x000fe8000c901d6a */
[----:B------:R0:W-:Y:S04]  /*16940*/  @!P3 LDGSTS.E.BYPASS.LTC128B.128 [R8+0x14400], desc[UR42][R2.64+0x80], !P2 ;  /* 0x144000800208bfae */ /* 0x0001e8000d101d6a */
[----:B0-2---:R0:W1:Y:S02]  /*16950*/  SHFL.IDX PT, R2, R7, 0x1, 0x1c1f ;  /* 0x003c1f0007027f89 */ /* 0x00506400000e0000 */
.L_x_735:
[----:B------:R-:W2:Y:S01]  /*16960*/  LDL R4, [R1+0x30] ;  /* 0x0000300001047983 */ /* 0x000ea20000100800 */
[----:B------:R-:W-:-:S05]  /*16970*/  VIADD R17, R17, 0xa0 ;  /* 0x000000a011117836 */ /* 0x000fca0000000000 */
[----:B------:R-:W-:-:S13]  /*16980*/  ISETP.GE.AND P3, PT, R17, R0, PT ;  /* 0x000000001100720c */ /* 0x000fda0003f66270 */
[----:B-1----:R-:W-:-:S05]  /*16990*/  @!P3 LEA R2, P4, R10, R2, 0x1 ;  /* 0x000000020a02b211 */ /* 0x002fca00078808ff */
[----:B------:R-:W-:-:S05]  /*169a0*/  @!P3 IMAD.X R3, RZ, RZ, R6, P4 ;  /* 0x000000ffff03b224 */ /* 0x000fca00020e0606 */
[----:B------:R-:W-:Y:S01]  /*169b0*/  @!PT LDS RZ, [RZ] ;  /* 0x00000000fffff984 */ /* 0x000fe20000000800 */
[----:B------:R-:W-:Y:S01]  /*169c0*/  @!PT LDS RZ, [RZ] ;  /* 0x00000000fffff984 */ /* 0x000fe20000000800 */
[----:B------:R-:W-:Y:S01]  /*169d0*/  @!PT LDS RZ, [RZ] ;  /* 0x00000000fffff984 */ /* 0x000fe20000000800 */
[----:B--2---:R1:W-:Y:S01]  /*169e0*/  @!P3 LDGSTS.E.BYPASS.LTC128B.128 [R4+0xec00], desc[UR42][R2.64], !P0 ;  /* 0x0ec000000204bfae */ /* 0x0043e2000c101d6a */
[----:B------:R-:W-:-:S03]  /*169f0*/  PLOP3.LUT P0, PT, PT, PT, PT, 0x80, 0x0 ;  /* 0x000000000000781c */ /* 0x000fc60003f0f070 */
[----:B------:R1:W-:Y:S04]  /*16a00*/  @!P3 LDGSTS.E.BYPASS.LTC128B.128 [R4+0x11c00], desc[UR42][R2.64+0x40], !P1 ;  /* 0x11c000400204bfae */ /* 0x0003e8000c901d6a */
[----:B------:R1:W-:Y:S01]  /*16a10*/  @!P3 LDGSTS.E.BYPASS.LTC128B.128 [R4+0x14c00], desc[UR42][R2.64+0x80], !P2 ;  /* 0x14c000800204bfae */ /* 0x0003e2000d101d6a */
[----:B------:R-:W-:-:S05]  /*16a20*/  NOP ;  /* 0x0000000000007918 */ /* 0x000fca0000000000 */
.L_x_608:
        /* <DEDUP_REMOVED lines=18> */
.L_x_736:
[----:B------:R-:W-:Y:S05]  /*16b50*/  BSYNC B0 ;  /* 0x0000000000007941 */ /* 0x000fea0003800000 */
.L_x_609:
[----:B------:R-:W2:Y:S01]  /*16b60*/  LDL R2, [R1+0x24] ;  /* 0x0000240001027983 */ /* 0x000ea20000100800 */
[----:B------:R-:W-:Y:S01]  /*16b70*/  BSSY B0, `(.L_x_611) ;  /* 0x00000f7000007945 */ /* 0x000fe20003800000 */
[----:B--2---:R-:W-:-:S13]  /*16b80*/  ISETP.GE.AND P0, PT, R2, 0x81, PT ;  /* 0x000000810200780c */ /* 0x004fda0003f06270 */
[----:B------:R-:W-:Y:S05]  /*16b90*/  @!P0 BRA `(.L_x_612) ;  /* 0x0000000c00d08947 */ /* 0x000fea0003800000 */
[----:B------:R-:W1:Y:S01]  /*16ba0*/  LDL.LU R3, [R1+0x44] ;  /* 0x0000440001037983 */ /* 0x000e620000300800 */
[----:B------:R-:W-:Y:S01]  /*16bb0*/  ULDC UR4, c[0x0][0x2f4] ;  /* 0x0000bd0000047ab9 */ /* 0x000fe20000000800 */
[----:B------:R-:W2:Y:S02]  /*16bc0*/  S2R R2, SR_TID.X ;  /* 0x0000000000027919 */ /* 0x000ea40000002100 */
[----:B------:R3:W5:Y:S04]  /*16bd0*/  LDL.LU R17, [R1] ;  /* 0x0000000001117983 */ /* 0x0007680000300800 */
[----:B------:R3:W-:Y:S01]  /*16be0*/  STL [R1+0x8], R27 ;  /* 0x0000081b01007387 */ /* 0x0007e20000100800 */
[----:B------:R-:W-:Y:S02]  /*16bf0*/  IMAD.MOV.U32 R10, RZ, RZ, R26 ;  /* 0x000000ffff0a7224 */ /* 0x000fe400078e001a */
[----:B--2---:R-:W-:-:S05]  /*16c00*/  IMAD.SHL.U32 R4, R2, 0x8, RZ ;  /* 0x0000000802047824 */ /* 0x004fca00078e00ff */
[----:B------:R-:W-:-:S04]  /*16c10*/  LOP3.LUT R4, R4, 0x18, RZ, 0xc0, !PT ;  /* 0x0000001804047812 */ /* 0x000fc800078ec0ff */
[C---:B------:R-:W-:Y:S02]  /*16c20*/  LOP3.LUT R2, R4.reuse, 0x40, RZ, 0xfc, !PT ;  /* 0x0000004004027812 */ /* 0x040fe400078efcff */
[----:B------:R-:W-:Y:S02]  /*16c30*/  ISETP.GE.AND P3, PT, R4, UR4, PT ;  /* 0x0000000404007c0c */ /* 0x000fe4000bf66270 */
[----:B------:R-:W-:Y:S02]  /*16c40*/  ISETP.GE.AND P1, PT, R2, UR4, PT ;  /* 0x0000000402007c0c */ /* 0x000fe4000bf26270 */
[----:B-1----:R-:W-:Y:S02]  /*16c50*/  LEA.HI.SX32 R0, R3, 0xfffffffe, 0x19 ;  /* 0xfffffffe03007811 */ /* 0x002fe400078fcaff */
[----:B------:R-:W-:-:S04]  /*16c60*/  LOP3.LUT R3, R4, 0x20, RZ, 0xfc, !PT ;  /* 0x0000002004037812 */ /* 0x000fc800078efcff */
[----:B---3--:R-:W-:-:S13]  /*16c70*/  ISETP.GE.AND P2, PT, R3, UR4, PT ;  /* 0x0000000403007c0c */ /* 0x008fda000bf46270 */
.L_x_625:
[----:B------:R-:W2:Y:S01]  /*16c80*/  LDL R8, [R1+0x28] ;  /* 0x0000280001087983 */ /* 0x000ea20000100800 */
[----:B------:R-:W1:Y:S03]  /*16c90*/  LDC R9, c[0x0][0x430] ;  /* 0x00010c00ff097b82 */ /* 0x000e660000000800 */
[----:B0-----:R-:W3:Y:S04]  /*16ca0*/  LDL R7, [R1+0x2c] ;  /* 0x00002c0001077983 */ /* 0x001ee80000100800 */
[----:B------:R-:W4:Y:S01]  /*16cb0*/  LDL R6, [R1+0x10] ;  /* 0x0000100001067983 */ /* 0x000f220000100800 */
[----:B------:R-:W0:Y:S01]  /*16cc0*/  S2R R2, SR_TID.X ;  /* 0x0000000000027919 */ /* 0x000e220000002100 */
[----:B-1----:R-:W-:-:S13]  /*16cd0*/  ISETP.NE.AND P0, PT, R9, 0x1, PT ;  /* 0x000000010900780c */ /* 0x002fda0003f05270 */
[----:B------:R-:W1:Y:S01]  /*16ce0*/  @P0 LDC R5, c[0x0][0x434] ;  /* 0x00010d00ff050b82 */ /* 0x000e620000000800 */
[----:B0-----:R-:W-:-:S04]  /*16cf0*/  LOP3.LUT R3, R2, 0x7f, RZ, 0xc0, !PT ;  /* 0x0000007f02037812 */ /* 0x001fc800078ec0ff */
[----:B------:R-:W-:-:S03]  /*16d00*/  SHF.R.U32.HI R4, RZ, 0x2, R3 ;  /* 0x00000002ff047819 */ /* 0x000fc60000011603 */
[----:B------:R-:W0:Y:S01]  /*16d10*/  @P0 LDC R3, c[0x0][0x438] ;  /* 0x00010e00ff030b82 */ /* 0x000e220000000800 */
[----:B------:R-:W-:Y:S02]  /*16d20*/  IMAD.SHL.U32 R2, R2, 0x20, RZ ;  /* 0x0000002002027824 */ /* 0x000fe400078e00ff */
[----:B------:R-:W-:-:S03]  /*16d30*/  IMAD R4, R0, 0x80, R4 ;  /* 0x0000008000047824 */ /* 0x000fc600078e0204 */
[----:B------:R-:W-:Y:S01]  /*16d40*/  LOP3.LUT R2, R2, 0x60, RZ, 0xc0, !PT ;  /* 0x0000006002027812 */ /* 0x000fe200078ec0ff */
[----:B------:R-:W-:Y:S05]  /*16d50*/  YIELD ;  /* 0x0000000000007946 */ /* 0x000fea0003800000 */
[----:B------:R-:W-:Y:S01]  /*16d60*/  ULDC.64 UR4, c[0x0][0x428] ;  /* 0x00010a0000047ab9 */ /* 0x000fe20000000a00 */
[----:B--2---:R-:W-:-:S05]  /*16d70*/  IADD3 R4, R2, R4, R8 ;  /* 0x0000000402047210 */ /* 0x004fca0007ffe008 */
[----:B-1----:R-:W-:-:S04]  /*16d80*/  @P0 IMAD.HI.U32 R5, R4, R5, RZ ;  /* 0x0000000504050227 */ /* 0x002fc800078e00ff */
[----:B------:R-:W-:Y:S01]  /*16d90*/  IMAD.MOV.U32 R2, RZ, RZ, R4 ;  /* 0x000000ffff027224 */ /* 0x000fe200078e0004 */
[----:B0-----:R-:W-:-:S05]  /*16da0*/  @P0 SHF.R.U32.HI R2, RZ, R3, R5 ;  /* 0x00000003ff020219 */ /* 0x001fca0000011605 */
[----:B------:R-:W-:-:S04]  /*16db0*/  IMAD.MOV R3, RZ, RZ, -R2 ;  /* 0x000000ffff037224 */ /* 0x000fc800078e0a02 */
[----:B------:R-:W-:Y:S01]  /*16dc0*/  IMAD R9, R9, R3, R4 ;  /* 0x0000000309097224 */ /* 0x000fe200078e0204 */
[----:B------:R-:W-:Y:S01]  /*16dd0*/  SHF.R.S32.HI R3, RZ, 0x1f, R2 ;  /* 0x0000001fff037819 */ /* 0x000fe20000011402 */
[----:B---3--:R-:W-:-:S04]  /*16de0*/  IMAD R4, R7, UR4, RZ ;  /* 0x0000000407047c24 */ /* 0x008fc8000f8e02ff */
[C---:B----4-:R-:W-:Y:S02]  /*16df0*/  IMAD R4, R6.reuse, UR5, R4 ;  /* 0x0000000506047c24 */ /* 0x050fe4000f8e0204 */
[----:B------:R-:W-:Y:S01]  /*16e00*/  IMAD.WIDE.U32 R2, R6, UR4, R2 ;  /* 0x0000000406027c25 */ /* 0x000fe2000f8e0002 */
[----:B------:R-:W-:-:S03]  /*16e10*/  ULDC.64 UR4, c[0x0][0x418] ;  /* 0x0001060000047ab9 */ /* 0x000fc60000000a00 */
[----:B------:R-:W-:Y:S01]  /*16e20*/  IMAD.IADD R3, R4, 0x1, R3 ;  /* 0x0000000104037824 */ /* 0x000fe200078e0203 */
[----:B------:R-:W-:-:S04]  /*16e30*/  LEA R4, P0, R2, UR4, 0x2 ;  /* 0x0000000402047c11 */ /* 0x000fc8000f8010ff */
[----:B------:R-:W-:-:S05]  /*16e40*/  LEA.HI.X R5, R2, UR5, R3, 0x2, P0 ;  /* 0x0000000502057c11 */ /* 0x000fca00080f1403 */
[----:B------:R-:W2:Y:S01]  /*16e50*/  LDG.E R8, desc[UR42][R4.64] ;  /* 0x0000002a04087981 */ /* 0x000ea2000c1e1900 */
[----:B------:R-:W-:-:S05]  /*16e60*/  VIADD R26, R10, 0x1 ;  /* 0x000000010a1a7836 */ /* 0x000fca0000000000 */
[----:B------:R-:W-:-:S04]  /*16e70*/  ISETP.NE.AND P0, PT, R26, 0x2, PT ;  /* 0x000000021a00780c */ /* 0x000fc80003f05270 */
[----:B------:R-:W-:-:S04]  /*16e80*/  SEL R2, RZ, 0x1, P0 ;  /* 0x00000001ff027807 */ /* 0x000fc80000000000 */
[----:B-----5:R-:W-:Y:S01]  /*16e90*/  LOP3.LUT R2, R17, R2, RZ, 0x3c, !PT ;  /* 0x0000000211027212 */ /* 0x020fe200078e3cff */
[----:B------:R-:W-:-:S04]  /*16ea0*/  IMAD.U32 R6, RZ, RZ, UR38 ;  /* 0x00000026ff067e24 */ /* 0x000fc8000f8e00ff */
[----:B------:R0:W-:Y:S01]  /*16eb0*/  STL [R1], R2 ;  /* 0x0000000201007387 */ /* 0x0001e20000100800 */
[----:B------:R-:W-:Y:S01]  /*16ec0*/  ISETP.NE.AND P4, PT, R6, 0x3, PT ;  /* 0x000000030600780c */ /* 0x000fe20003f85270 */
[----:B------:R-:W-:Y:S01]  /*16ed0*/  IMAD.MOV.U32 R27, RZ, RZ, R0 ;  /* 0x000000ffff1b7224 */ /* 0x000fe200078e0000 */
[----:B------:R-:W-:Y:S02]  /*16ee0*/  SEL R26, R26, RZ, P0 ;  /* 0x000000ff1a1a7207 */ /* 0x000fe40000000000 */
[----:B--2---:R-:W-:-:S09]  /*16ef0*/  SHF.R.S32.HI R29, RZ, 0x1f, R8 ;  /* 0x0000001fff1d7819 */ /* 0x004fd20000011408 */
[----:B0-----:R-:W-:Y:S05]  /*16f00*/  @!P4 BRA `(.L_x_613) ;  /* 0x000000000004c947 */ /* 0x001fea0003800000 */
[----:B------:R-:W-:Y:S01]  /*16f10*/  BPT.TRAP 0x1 ;  /* 0x000000040000795c */ /* 0x000fe20000300000 */
.L_x_613:
[----:B------:R-:W-:Y:S01]  /*16f20*/  IMAD R5, R26, 0x8, R22 ;  /* 0x000000081a057824 */ /* 0x000fe200078e0216 */
[----:B------:R-:W-:Y:S01]  /*16f30*/  SHF.L.U32 R0, R2, 0x1f, RZ ;  /* 0x0000001f02007819 */ /* 0x000fe200000006ff */
[----:B------:R-:W-:Y:S03]  /*16f40*/  BSSY B1, `(.L_x_614) ;  /* 0x0000003000017945 */ /* 0x000fe60003800000 */
[----:B------:R-:W0:Y:S02]  /*16f50*/  SYNCS.PHASECHK.TRANS64.TRYWAIT P0, [R5+URZ+0x2d840], R0 ;  /* 0x02d84000050075a7 */ /* 0x000e24000800017f */
[----:B0-----:R-:W-:Y:S05]  /*16f60*/  @!P0 BRA `(.L_x_615) ;  /* 0x0000003c00f08947 */ /* 0x001fea0003800000 */
.L_x_737:
[----:B------:R-:W-:Y:S05]  /*16f70*/  BSYNC B1 ;  /* 0x0000000000017941 */ /* 0x000fea0003800000 */
.L_x_614:
[----:B------:R-:W2:Y:S04]  /*16f80*/  LDL R6, [R1+0xc] ;  /* 0x00000c0001067983 */ /* 0x000ea80000100800 */
[----:B------:R-:W3:Y:S01]  /*16f90*/  LDL R4, [R1+0x14] ;  /* 0x0000140001047983 */ /* 0x000ee20000100800 */
[----:B------:R-:W-:Y:S01]  /*16fa0*/  SHF.R.S32.HI R21, RZ, 0x1f, R9 ;  /* 0x0000001fff157819 */ /* 0x000fe20000011409 */
[----:B------:R-:W-:Y:S01]  /*16fb0*/  ULDC.64 UR4, c[0x0][0x300] ;  /* 0x0000c00000047ab9 */ /* 0x000fe20000000a00 */
[----:B------:R-:W-:Y:S01]  /*16fc0*/  LOP3.LUT P5, RZ, R23, 0x2, RZ, 0xc0, !PT ;  /* 0x0000000217ff7812 */ /* 0x000fe200078ac0ff */
        /* <DEDUP_REMOVED lines=14> */
[----:B------:R-:W-:Y:S01]  /*170b0*/  ULDC.64 UR4, c[0x0][0x2e8] ;  /* 0x0000ba0000047ab9 */ /* 0x000fe20000000a00 */
[----:B---3--:R-:W-:Y:S01]  /*170c0*/  IMAD R4, R26, 0x3000, R4 ;  /* 0x000030001a047824 */ /* 0x008fe200078e0204 */
[----:B------:R-:W-:Y:S01]  /*170d0*/  LEA R6, P0, R2, UR4, 0x1 ;  /* 0x0000000402067c11 */ /* 0x000fe2000f8008ff */
[----:B------:R-:W-:Y:S01]  /*170e0*/  IMAD.IADD R0, R0, 0x1, R3 ;  /* 0x0000000100007824 */ /* 0x000fe200078e0203 */
[----:B------:R-:W-:-:S04]  /*170f0*/  UMOV UR4, 0xffffffff ;  /* 0xffffffff00047882 */ /* 0x000fc80000000000 */
[----:B------:R-:W-:Y:S01]  /*17100*/  LEA.HI.X R7, R2, UR5, R0, 0x1, P0 ;  /* 0x0000000502077c11 */ /* 0x000fe200080f0c00 */
        /* <DEDUP_REMOVED lines=30> */
.L_x_747:
[----:B------:R-:W-:Y:S02]  /*172f0*/  LOP3.LUT P6, RZ, R23, 0x4, RZ, 0xc0, !PT ;  /* 0x0000000417ff7812 */ /* 0x000fe400078cc0ff */
[----:B--2---:R-:W-:-:S05]  /*17300*/  IADD3 R2, P0, R2, R0, RZ ;  /* 0x0000000002027210 */ /* 0x004fca0007f1e0ff */
[----:B------:R-:W-:Y:S01]  /*17310*/  IMAD.X R3, RZ, RZ, R20, P0 ;  /* 0x000000ffff037224 */ /* 0x000fe200000e0614 */
        /* <DEDUP_REMOVED lines=8> */
.L_x_617:
        /* <DEDUP_REMOVED lines=11> */
.L_x_618:
[----:B------:R1:W-:Y:S01]  /*17450*/  SYNCS.ARRIVE.TRANS64.A1T0 RZ, [R5+URZ+0x2d830], RZ ;  /* 0x02d830ff05ff79a7 */ /* 0x0003e2000810003f */
[----:B------:R-:W-:Y:S05]  /*17460*/  @!P5 BRA `(.L_x_619) ;  /* 0x000000000004d947 */ /* 0x000fea0003800000 */
[----:B------:R-:W-:Y:S01]  /*17470*/  BPT.TRAP 0x1 ;  /* 0x000000040000795c */ /* 0x000fe20000300000 */
.L_x_619:
[----:B------:R-:W-:Y:S01]  /*17480*/  SHF.L.U32 R2, R17, 0x1f, RZ ;  /* 0x0000001f11027819 */ /* 0x000fe200000006ff */
[----:B-1----:R-:W-:Y:S01]  /*17490*/  IMAD R5, R10, 0x8, R22 ;  /* 0x000000080a057824 */ /* 0x002fe200078e0216 */
[----:B------:R-:W-:Y:S03]  /*174a0*/  BSSY B1, `(.L_x_620) ;  /* 0x0000003000017945 */ /* 0x000fe60003800000 */
[----:B------:R-:W1:Y:S02]  /*174b0*/  SYNCS.PHASECHK.TRANS64.TRYWAIT P0, [R5+URZ+0x2d860], R2 ;  /* 0x02d86002050075a7 */ /* 0x000e64000800017f */
[----:B-1----:R-:W-:Y:S05]  /*174c0*/  @!P0 BRA `(.L_x_621) ;  /* 0x0000004000008947 */ /* 0x002fea0003800000 */
.L_x_748:
[----:B------:R-:W-:Y:S05]  /*174d0*/  BSYNC B1 ;  /* 0x0000000000017941 */ /* 0x000fea0003800000 */
.L_x_620:
[----:B0-----:R-:W2:Y:S04]  /*174e0*/  LDL R7, [R1+0x24] ;  /* 0x0000240001077983 */ /* 0x001ea80000100800 */
[----:B------:R-:W2:Y:S04]  /*174f0*/  LDL.LU R6, [R1+0x8] ;  /* 0x0000080001067983 */ /* 0x000ea80000300800 */
[----:B------:R-:W3:Y:S01]  /*17500*/  LDL R4, [R1+0x14] ;  /* 0x0000140001047983 */ /* 0x000ee20000100800 */
[----:B------:R-:W0:Y:S01]  /*17510*/  S2R R3, SR_TID.X ;  /* 0x0000000000037919 */ /* 0x000e220000002100 */
[----:B------:R-:W-:Y:S01]  /*17520*/  UMOV UR4, 0xffffffff ;  /* 0xffffffff00047882 */ /* 0x000fe20000000000 */
[----:B0-----:R-:W-:-:S04]  /*17530*/  LOP3.LUT R3, R3, 0x7f, RZ, 0xc0, !PT ;  /* 0x0000007f03037812 */ /* 0x001fc800078ec0ff */
[----:B------:R-:W-:Y:S01]  /*17540*/  SHF.R.U32.HI R3, RZ, 0x2, R3 ;  /* 0x00000002ff037819 */ /* 0x000fe20000011603 */
[----:B--2---:R-:W-:Y:S02]  /*17550*/  IMAD R6, R6, -0x80, R7 ;  /* 0xffffff8006067824 */ /* 0x004fe400078e0207 */
[----:B---3--:R-:W-:Y:S02]  /*17560*/  IMAD R4, R10, 0x3000, R4 ;  /* 0x000030000a047824 */ /* 0x008fe400078e0204 */
        /* <DEDUP_REMOVED lines=36> */
.L_x_758:
[----:B------:R-:W2:Y:S01]  /*177b0*/  LDL R7, [R1+0xc] ;  /* 0x00000c0001077983 */ /* 0x000ea20000100800 */
        /* <DEDUP_REMOVED lines=31> */
.L_x_623:
[----:B------:R-:W-:Y:S02]  /*179b0*/  PLOP3.LUT P4, PT, P4, P0, PT, 0xa2, 0x0 ;  /* 0x000000000000781c */ /* 0x000fe40002781472 */
[----:B------:R-:W-:-:S08]  /*179c0*/  @P0 R2UR P4, UR4, R5 ;  /* 0x00000000050402ca */ /* 0x000fd00000080000 */
[----:B------:R-:W-:-:S05]  /*179d0*/  @P0 PLOP3.LUT P0, PT, P4, PT, PT, 0x80, 0x0 ;  /* 0x000000000000081c */ /* 0x000fca000270f070 */
[----:B------:R-:W-:Y:S01]  /*179e0*/  @!P4 SYNCS.ARRIVE.TRANS64.RED.A0T1 RZ, [UR4+0x2d850], RZ ;  /* 0x02d850ffffffc9a7 */ /* 0x000fe20008200404 */
[----:B------:R-:W-:Y:S07]  /*179f0*/  @!P4 ARRIVES.LDGSTSBAR.64.TRANSCNT [UR4+0x2d850] ;  /* 0x02d85000ff00c9b0 */ /* 0x000fee0008000a84 */
[----:B------:R-:W-:Y:S05]  /*17a00*/  @P0 BRA.U.ANY `(.L_x_623) ;  /* 0xfffffffd00e80947 */ /* 0x000fea000393ffff */
[----:B------:R-:W-:Y:S01]  /*17a10*/  NOP ;  /* 0x0000000000007918 */ /* 0x000fe20000000000 */
[----:B------:R-:W-:Y:S02]  /*17a20*/  IMAD.U32 R2, RZ, RZ, UR38 ;  /* 0x00000026ff027e24 */ /* 0x000fe4000f8e00ff */
[----:B------:R-:W-:-:S03]  /*17a30*/  IMAD.MOV.U32 R25, RZ, RZ, R0 ;  /* 0x000000ffff197224 */ /* 0x000fc600078e0000 */
[----:B------:R-:W-:-:S13]  /*17a40*/  ISETP.NE.AND P5, PT, R2, 0x3, PT ;  /* 0x000000030200780c */ /* 0x000fda0003fa5270 */
[----:B------:R-:W-:Y:S05]  /*17a50*/  @!P5 BRA `(.L_x_624) ;  /* 0x000000000004d947 */ /* 0x000fea0003800000 */
[----:B------:R-:W-:Y:S01]  /*17a60*/  BPT.TRAP 0x1 ;  /* 0x000000040000795c */ /* 0x000fe20000300000 */
.L_x_624:
[----:B------:R2:W5:Y:S01]  /*17a70*/  LDL R17, [R1] ;  /* 0x0000000001117983 */ /* 0x0005620000100800 */
[----:B------:R2:W-:Y:S01]  /*17a80*/  SYNCS.ARRIVE.TRANS64.A1T0 RZ, [R5+URZ+0x2d850], RZ ;  /* 0x02d850ff05ff79a7 */ /* 0x0005e2000810003f */
[C---:B------:R-:W-:Y:S02]  /*17a90*/  VIADD R0, R27.reuse, 0xffffffff ;  /* 0xffffffff1b007836 */ /* 0x040fe40000000000 */
[----:B------:R2:W-:Y:S01]  /*17aa0*/  STL [R1+0x8], R27 ;  /* 0x0000081b01007387 */ /* 0x0005e20000100800 */
[----:B------:R-:W-:Y:S01]  /*17ab0*/  ISETP.GT.AND P0, PT, R27, RZ, PT ;  /* 0x000000ff1b00720c */ /* 0x000fe20003f04270 */
[----:B------:R-:W-:-:S12]  /*17ac0*/  IMAD.MOV.U32 R10, RZ, RZ, R26 ;  /* 0x000000ffff0a7224 */ /* 0x000fd800078e001a */
[----:B--2---:R-:W-:Y:S05]  /*17ad0*/  @P0 BRA `(.L_x_625) ;  /* 0xfffffff000680947 */ /* 0x004fea000383ffff */
.L_x_612:
[----:B------:R-:W-:Y:S05]  /*17ae0*/  BSYNC B0 ;  /* 0x0000000000007941 */ /* 0x000fea0003800000 */
.L_x_611:
[----:B------:R-:W2:Y:S01]  /*17af0*/  S2R R2, SR_TID.X ;  /* 0x0000000000027919 */ /* 0x000ea20000002100 */
[----:B------:R-:W-:Y:S01]  /*17b00*/  BSSY B0, `(.L_x_626) ;  /* 0x0000010000007945 */ /* 0x000fe20003800000 */
[----:B--2---:R-:W-:-:S04]  /*17b10*/  LOP3.LUT R2, R2, 0x7f, RZ, 0xc0, !PT ;  /* 0x0000007f02027812 */ /* 0x004fc800078ec0ff */
[----:B------:R-:W-:-:S13]  /*17b20*/  ISETP.NE.AND P0, PT, R2, RZ, PT ;  /* 0x000000ff0200720c */ /* 0x000fda0003f05270 */
[----:B------:R-:W-:Y:S05]  /*17b30*/  @P0 BRA `(.L_x_627) ;  /* 0x0000000000300947 */ /* 0x000fea0003800000 */
[----:B------:R-:W2:Y:S01]  /*17b40*/  S2R R5, SR_LANEID ;  /* 0x0000000000057919 */ /* 0x000ea20000000000 */
[----:B------:R-:W-:Y:S01]  /*17b50*/  VOTEU.ANY UR4, UPT, PT ;  /* 0x0000000000047886 */ /* 0x000fe200038e0100 */
[----:B------:R-:W3:Y:S01]  /*17b60*/  LDC.64 R2, c[0x0][0xc60] ;  /* 0x00031800ff027b82 */ /* 0x000ee20000000a00 */
[----:B-1----:R-:W2:Y:S02]  /*17b70*/  FLO.U32 R0, UR4 ;  /* 0x0000000400007d00 */ /* 0x002ea400080e0000 */
[----:B--2---:R-:W-:-:S06]  /*17b80*/  ISETP.EQ.U32.AND P0, PT, R0, R5, PT ;  /* 0x000000050000720c */ /* 0x004fcc0003f02070 */
[----:B------:R-:W3:Y:S07]  /*17b90*/  POPC R5, UR4 ;  /* 0x0000000400057d09 */ /* 0x000eee0008000000 */
[----:B---3--:R-:W2:Y:S01]  /*17ba0*/  @P0 ATOMG.E.ADD.STRONG.GPU PT, R3, desc[UR42][R2.64], R5 ;  /* 0x00000005020309a8 */ /* 0x008ea200081ee1ea */
[----:B------:R-:W1:Y:S02]  /*17bb0*/  S2R R4, SR_LTMASK ;  /* 0x0000000000047919 */ /* 0x000e640000003900 */
[----:B-1----:R-:W-:-:S04]  /*17bc0*/  LOP3.LUT R4, R4, UR4, RZ, 0xc0, !PT ;  /* 0x0000000404047c12 */ /* 0x002fc8000f8ec0ff */
[----:B0-----:R-:W0:Y:S01]  /*17bd0*/  POPC R7, R4 ;  /* 0x0000000400077309 */ /* 0x001e220000000000 */
[----:B--2---:R-:W0:Y:S02]  /*17be0*/  SHFL.IDX PT, R0, R3, R0, 0x1f ;  /* 0x00001f0003007589 */ /* 0x004e2400000e0000 */
[----:B0-----:R-:W-:-:S07]  /*17bf0*/  IADD3 R16, R0, UR37, R7 ;  /* 0x0000002500107c10 */ /* 0x001fce000fffe007 */
.L_x_627:
[----:B------:R-:W-:Y:S05]  /*17c00*/  BSYNC B0 ;  /* 0x0000000000007941 */ /* 0x000fea0003800000 */
.L_x_626:
[----:B-1----:R-:W-:-:S05]  /*17c10*/  IMAD.U32 R0, RZ, RZ, UR38 ;  /* 0x00000026ff007e24 */ /* 0x002fca000f8e00ff */
[----:B------:R-:W-:-:S13]  /*17c20*/  ISETP.NE.AND P0, PT, R0, 0x3, PT ;  /* 0x000000030000780c */ /* 0x000fda0003f05270 */
[----:B------:R-:W-:Y:S05]  /*17c30*/  @!P0 BRA `(.L_x_628) ;  /* 0x0000000000048947 */ /* 0x000fea0003800000 */
[----:B------:R-:W-:Y:S01]  /*17c40*/  BPT.TRAP 0x1 ;  /* 0x000000040000795c */ /* 0x000fe20000300000 */
.L_x_628:
[----:B------:R-:W2:Y:S04]  /*17c50*/  LDL R3, [R1] ;  /* 0x0000000001037983 */ /* 0x000ea80000100800 */
[----:B------:R-:W3:Y:S01]  /*17c60*/  LDL.LU R2, [R1+0x24] ;  /* 0x0000240001027983 */ /* 0x000ee20000300800 */
[----:B------:R-:W-:Y:S01]  /*17c70*/  IMAD R0, R26, 0x8, R22 ;  /* 0x000000081a007824 */ /* 0x000fe200078e0216 */
[----:B------:R-:W-:Y:S01]  /*17c80*/  BSSY B0, `(.L_x_629) ;  /* 0x0000005000007945 */ /* 0x000fe20003800000 */
[----:B--2---:R-:W-:-:S04]  /*17c90*/  SHF.L.U32 R3, R3, 0x1f, RZ ;  /* 0x0000001f03037819 */ /* 0x004fc800000006ff */
[----:B------:R-:W1:Y:S01]  /*17ca0*/  SYNCS.PHASECHK.TRANS64.TRYWAIT P0, [R0+URZ+0x2d860], R3 ;  /* 0x02d86003000075a7 */ /* 0x000e62000800017f */
[----:B---3--:R-:W-:Y:S01]  /*17cb0*/  IMAD R6, R27, -0x80, R2 ;  /* 0xffffff801b067824 */ /* 0x008fe200078e0202 */
[----:B-1----:R-:W-:Y:S06]  /*17cc0*/  @!P0 BRA `(.L_x_630) ;  /* 0x0000003c00788947 */ /* 0x002fec0003800000 */
.L_x_759:
[----:B------:R-:W-:Y:S05]  /*17cd0*/  BSYNC B0 ;  /* 0x0000000000007941 */ /* 0x000fea0003800000 */
.L_x_629:
[----:B------:R-:W2:Y:S02]  /*17ce0*/  S2R R2, SR_TID.X ;  /* 0x0000000000027919 */ /* 0x000ea40000002100 */
[----:B--2---:R-:W-:-:S04]  /*17cf0*/  LOP3.LUT R2, R2, 0x7f, RZ, 0xc0, !PT ;  /* 0x0000007f02027812 */ /* 0x004fc800078ec0ff */
[----:B------:R-:W-:Y:S02]  /*17d00*/  SHF.R.U32.HI R4, RZ, 0x2, R2 ;  /* 0x00000002ff047819 */ /* 0x000fe40000011602 */
[----:B------:R-:W2:Y:S01]  /*17d10*/  LDL R2, [R1+0x14] ;  /* 0x0000140001027983 */ /* 0x000ea20000100800 */
[----:B------:R-:W-:Y:S02]  /*17d20*/  UMOV UR4, 0xffffffff ;  /* 0xffffffff00047882 */ /* 0x000fe40000000000 */
[----:B------:R-:W-:Y:S02]  /*17d30*/  IMAD.IADD R6, R6, 0x1, -R4 ;  /* 0x0000000106067824 */ /* 0x000fe400078e0a04 */
[----:B--2---:R-:W-:Y:S01]  /*17d40*/  IMAD R4, R26, 0x3000, R2 ;  /* 0x000030001a047824 */ /* 0x004fe200078e0202 */
        /* <DEDUP_REMOVED lines=44> */
.L_x_769:
[C---:B------:R-:W-:Y:S02]  /*18010*/  ISETP.LT.OR P2, PT, R6.reuse, 0x61, P2 ;  /* 0x000000610600780c */ /* 0x040fe40001741670 */
[C---:B------:R-:W-:Y:S02]  /*18020*/  ISETP.LT.OR P1, PT, R6.reuse, 0x61, P1 ;  /* 0x000000610600780c */ /* 0x040fe40000f21670 */
[----:B------:R-:W-:Y:S02]  /*18030*/  ISETP.LT.OR P0, PT, R6, 0x61, P0 ;  /* 0x000000610600780c */ /* 0x000fe40000701670 */
[----:B--2---:R-:W-:-:S05]  /*18040*/  IADD3 R2, P3, R14, R5, RZ ;  /* 0x000000050e027210 */ /* 0x004fca0007f7e0ff */
[----:B------:R-:W-:-:S05]  /*18050*/  IMAD.X R3, RZ, RZ, R25, P3 ;  /* 0x000000ffff037224 */ /* 0x000fca00018e0619 */
        /* <DEDUP_REMOVED lines=8> */
.L_x_632:
        /* <DEDUP_REMOVED lines=11> */
.L_x_633:
[----:B------:R-:W2:Y:S01]  /*18190*/  LDL.LU R2, [R1] ;  /* 0x0000000001027983 */ /* 0x000ea20000300800 */
[----:B------:R-:W-:Y:S01]  /*181a0*/  VIADD R26, R26, 0x1 ;  /* 0x000000011a1a7836 */ /* 0x000fe20000000000 */
[----:B------:R0:W-:Y:S04]  /*181b0*/  SYNCS.ARRIVE.TRANS64.A1T0 RZ, [R0+URZ+0x2d850], RZ ;  /* 0x02d850ff00ff79a7 */ /* 0x0001e8000810003f */
[----:B------:R-:W-:-:S04]  /*181c0*/  ISETP.NE.AND P0, PT, R26, 0x2, PT ;  /* 0x000000021a00780c */ /* 0x000fc80003f05270 */
[----:B0-----:R-:W-:Y:S02]  /*181d0*/  SEL R0, RZ, 0x1, P0 ;  /* 0x00000001ff007807 */ /* 0x001fe40000000000 */
[----:B------:R-:W-:Y:S02]  /*181e0*/  SEL R26, R26, RZ, P0 ;  /* 0x000000ff1a1a7207 */ /* 0x000fe40000000000 */
[----:B--2---:R-:W-:-:S05]  /*181f0*/  LOP3.LUT R2, R2, R0, RZ, 0x3c, !PT ;  /* 0x0000000002027212 */ /* 0x004fca00078e3cff */
[----:B------:R0:W-:Y:S02]  /*18200*/  STL [R1], R2 ;  /* 0x0000000201007387 */ /* 0x0001e40000100800 */
.L_x_592:
[----:B------:R-:W-:Y:S05]  /*18210*/  BSYNC B7 ;  /* 0x0000000000077941 */ /* 0x000fea0003800000 */
.L_x_590:
[----:B------:R-:W-:-:S13]  /*18220*/  LOP3.LUT P0, RZ, R23, 0x10, RZ, 0xc0, !PT ;  /* 0x0000001017ff7812 */ /* 0x000fda000780c0ff */
[----:B------:R-:W-:Y:S05]  /*18230*/  @!P0 BRA `(.L_x_634) ;  /* 0x0000000000248947 */ /* 0x000fea0003800000 */
[----:B------:R-:W-:Y:S05]  /*18240*/  WARPSYNC.ALL ;  /* 0x0000000000007948 */ /* 0x000fea0003800000 */
[----:B------:R-:W2:Y:S08]  /*18250*/  S2UR UR5, SR_CgaCtaId ;  /* 0x00000000000579c3 */ /* 0x000eb00000008800 */
[----:B------:R-:W-:Y:S06]  /*18260*/  BAR.SYNC.DEFER_BLOCKING 0x5, 0x200 ;  /* 0x0148000000007b1d */ /* 0x000fec0000010000 */
[----:B------:R-:W-:-:S02]  /*18270*/  UMOV UR4, 0x400 ;  /* 0x0000040000047882 */ /* 0x000fc40000000000 */
[----:B--2---:R-:W-:-:S06]  /*18280*/  ULEA UR4, UR5, UR4, 0x18 ;  /* 0x0000000405047291 */ /* 0x004fcc000f8ec03f */
[----:B------:R-:W-:-:S05]  /*18290*/  IMAD.U32 R22, RZ, RZ, UR4 ;  /* 0x00000004ff167e24 */ /* 0x000fca000f8e00ff */
[----:B-----5:R2:W3:Y:S01]  /*182a0*/  LDS.128 R16, [R22+0x2d8d0] ;  /* 0x02d8d00016107984 */ /* 0x0204e20000000c00 */
[----:B------:R-:W-:Y:S06]  /*182b0*/  BAR.ARV 0x4, 0x200 ;  /* 0x0108000000007b1d */ /* 0x000fec0000002000 */
[----:B------:R-:W-:Y:S05]  /*182c0*/  BRA `(.L_x_635) ;  /* 0x0000000800407947 */ /* 0x000fea0003800000 */
.L_x_634:
[----:B------:R-:W2:Y:S01]  /*182d0*/  S2R R0, SR_TID.X ;  /* 0x0000000000007919 */ /* 0x000ea20000002100 */
[----:B------:R-:W-:Y:S01]  /*182e0*/  UMOV UR4, 0xffffffff ;  /* 0xffffffff00047882 */ /* 0x000fe20000000000 */
[----:B--2---:R-:W-:-:S04]  /*182f0*/  LOP3.LUT R8, R0, 0x1f, RZ, 0xc0, !PT ;  /* 0x0000001f00087812 */ /* 0x004fc800078ec0ff */
[----:B------:R-:W-:Y:S01]  /*18300*/  ISETP.NE.AND P0, PT, R8, 0x1f, PT ;  /* 0x0000001f0800780c */ /* 0x000fe20003f05270 */
[----:B------:R-:W-:-:S12]  /*18310*/  BRA.DIV UR4, `(.L_x_636) ;  /* 0x0000003e04687947 */ /* 0x000fd8000b800000 */
[----:B0-----:R-:W-:Y:S01]  /*18320*/  IMAD.IADD R5, R19, 0x1, R8 ;  /* 0x0000000113057824 */ /* 0x001fe200078e0208 */
        /* <DEDUP_REMOVED lines=20> */
[----:B------:R-:W1:Y:S02]  /*18470*/  SHFL.UP PT, R14, R6, 0x4, RZ ;  /* 0x04800000060e7989 */ /* 0x000e6400000e00ff */
[----:B-1----:R-:W-:-:S05]  /*18480*/  SEL R7, R14, RZ, P3 ;  /* 0x000000ff0e077207 */ /* 0x002fca0001800000 */
[----:B------:R-:W-:-:S05]  /*18490*/  IMAD.IADD R7, R6, 0x1, R7 ;  /* 0x0000000106077824 */ /* 0x000fca00078e0207 */
[----:B------:R-:W0:Y:S02]  /*184a0*/  SHFL.UP PT, R14, R7, 0x8, RZ ;  /* 0x05000000070e7989 */ /* 0x000e2400000e00ff */
[----:B0-----:R-:W-:-:S05]  /*184b0*/  SEL R14, R14, RZ, P4 ;  /* 0x000000ff0e0e7207 */ /* 0x001fca0002000000 */
[----:B------:R-:W-:-:S05]  /*184c0*/  IMAD.IADD R5, R7, 0x1, R14 ;  /* 0x0000000107057824 */ /* 0x000fca00078e020e */
[----:B------:R-:W0:Y:S02]  /*184d0*/  SHFL.UP PT, R14, R5, 0x10, RZ ;  /* 0x06000000050e7989 */ /* 0x000e2400000e00ff */
[----:B0-----:R-:W-:-:S05]  /*184e0*/  SEL R14, R14, RZ, P5 ;  /* 0x000000ff0e0e7207 */ /* 0x001fca0002800000 */
[----:B------:R-:W-:-:S05]  /*184f0*/  IMAD.IADD R3, R5, 0x1, R14 ;  /* 0x0000000105037824 */ /* 0x000fca00078e020e */
[----:B------:R0:W1:Y:S02]  /*18500*/  SHFL.IDX PT, R14, R3, 0x1f, 0x1f ;  /* 0x03e01f00030e7f89 */ /* 0x00006400000e0000 */
.L_x_779:
[----:B------:R-:W-:Y:S02]  /*18510*/  ULDC UR4, c[0x0][0xc38] ;  /* 0x00030e0000047ab9 */ /* 0x000fe40000000800 */
[----:B------:R-:W-:-:S04]  /*18520*/  IMAD.U32 R16, RZ, RZ, UR4 ;  /* 0x00000004ff107e24 */ /* 0x000fc8000f8e00ff */
[----:B-1----:R-:W-:-:S04]  /*18530*/  IMAD R5, R14, R16, RZ ;  /* 0x000000100e057224 */ /* 0x002fc800078e02ff */
[----:B------:R-:W-:-:S05]  /*18540*/  IMAD.IADD R4, R4, 0x1, R5 ;  /* 0x0000000104047824 */ /* 0x000fca00078e0205 */
[----:B------:R-:W-:-:S13]  /*18550*/  ISETP.GT.AND P6, PT, R4, R0, PT ;  /* 0x000000000400720c */ /* 0x000fda0003fc4270 */
[----:B------:R-:W-:Y:S05]  /*18560*/  @P6 BRA `(.L_x_637) ;  /* 0x00000000009c6947 */ /* 0x000fea0003800000 */
.L_x_642:
        /* <DEDUP_REMOVED lines=14> */
.L_x_640:
[----:B------:R-:W-:Y:S05]  /*18650*/  BSYNC B0 ;  /* 0x0000000000007941 */ /* 0x000fea0003800000 */
.L_x_639:
        /* <DEDUP_REMOVED lines=18> */
.L_x_787:
[----:B------:R-:W-:Y:S02]  /*18780*/  ULDC UR4, c[0x0][0xc38] ;  /* 0x00030e0000047ab9 */ /* 0x000fe40000000800 */
[----:B------:R-:W-:-:S04]  /*18790*/  IMAD.U32 R16, RZ, RZ, UR4 ;  /* 0x00000004ff107e24 */ /* 0x000fc8000f8e00ff */
[----:B-1----:R-:W-:-:S04]  /*187a0*/  IMAD R5, R14, R16, RZ ;  /* 0x000000100e057224 */ /* 0x002fc800078e02ff */
[----:B------:R-:W-:-:S05]  /*187b0*/  IMAD.IADD R4, R5, 0x1, R4 ;  /* 0x0000000105047824 */ /* 0x000fca00078e0204 */
[----:B------:R-:W-:-:S13]  /*187c0*/  ISETP.GT.AND P6, PT, R4, R0, PT ;  /* 0x000000000400720c */ /* 0x000fda0003fc4270 */
[----:B------:R-:W-:Y:S05]  /*187d0*/  @!P6 BRA `(.L_x_642) ;  /* 0xfffffffc0064e947 */ /* 0x000fea000383ffff */
.L_x_637:
[----:B------:R-:W-:Y:S01]  /*187e0*/  IMAD.IADD R5, R4, 0x1, -R5 ;  /* 0x0000000104057824 */ /* 0x000fe200078e0a05 */
[----:B------:R-:W-:-:S03]  /*187f0*/  UMOV UR4, 0xffffffff ;  /* 0xffffffff00047882 */ /* 0x000fc60000000000 */
[----:B------:R-:W-:-:S05]  /*18800*/  IMAD R7, R3, R16, R5 ;  /* 0x0000001003077224 */ /* 0x000fca00078e0205 */
[----:B------:R-:W-:Y:S01]  /*18810*/  ISETP.GT.AND P6, PT, R7, R0, PT ;  /* 0x000000000700720c */ /* 0x000fe20003fc4270 */
[----:B------:R-:W-:-:S12]  /*18820*/  BRA.DIV UR4, `(.L_x_643) ;  /* 0x0000004204047947 */ /* 0x000fd8000b800000 */
[----:B------:R-:W-:-:S04]  /*18830*/  VOTE.ANY R6, PT, !P6 ;  /* 0x0000000000067806 */ /* 0x000fc800070e0100 */
[----:B------:R-:W1:Y:S02]  /*18840*/  POPC R4, R6 ;  /* 0x0000000600047309 */ /* 0x000e640000000000 */
[----:B-1---5:R1:W2:Y:S02]  /*18850*/  SHFL.IDX PT, R17, R2, R4, 0x1f ;  /* 0x00001f0402117589 */ /* 0x0222a400000e0000 */
.L_x_791:
[----:B------:R-:W-:Y:S01]  /*18860*/  ISETP.NE.AND P0, PT, R6, RZ, PT ;  /* 0x000000ff0600720c */ /* 0x000fe20003f05270 */
[----:B------:R-:W-:-:S12]  /*18870*/  IMAD.MOV.U32 R14, RZ, RZ, RZ ;  /* 0x000000ffff0e7224 */ /* 0x000fd800078e00ff */
[----:B------:R-:W-:Y:S05]  /*18880*/  @!P0 BRA `(.L_x_644) ;  /* 0x0000000000108947 */ /* 0x000fea0003800000 */
[----:B------:R-:W-:Y:S01]  /*18890*/  UMOV UR4, 0xffffffff ;  /* 0xffffffff00047882 */ /* 0x000fe20000000000 */
[----:B------:R-:W-:Y:S02]  /*188a0*/  VIADD R12, R4, 0xffffffff ;  /* 0xffffffff040c7836 */ /* 0x000fe40000000000 */
[----:B------:R-:W-:Y:S05]  /*188b0*/  BRA.DIV UR4, `(.L_x_645) ;  /* 0x0000004204287947 */ /* 0x000fea000b800000 */
[----:B------:R3:W4:Y:S02]  /*188c0*/  SHFL.IDX PT, R14, R3, R12, 0x1f ;  /* 0x00001f0c030e7589 */ /* 0x00072400000e0000 */
.L_x_644:
[----:B--2---:R-:W-:Y:S01]  /*188d0*/  IABS R6, R17 ;  /* 0x0000001100067213 */ /* 0x004fe20000000000 */
[----:B----4-:R-:W-:Y:S02]  /*188e0*/  IMAD R16, R14, R16, R5 ;  /* 0x000000100e107224 */ /* 0x010fe400078e0205 */
[----:B-1----:R-:W-:Y:S01]  /*188f0*/  IMAD.MOV.U32 R2, RZ, RZ, RZ ;  /* 0x000000ffff027224 */ /* 0x002fe200078e00ff */
[----:B------:R-:W1:Y:S01]  /*18900*/  I2F.RP R7, R6 ;  /* 0x0000000600077306 */ /* 0x000e620000209400 */
[----:B------:R-:W-:Y:S02]  /*18910*/  IMAD.IADD R0, R0, 0x1, -R16 ;  /* 0x0000000100007824 */ /* 0x000fe400078e0a10 */
[----:B------:R-:W-:-:S05]  /*18920*/  IMAD.IADD R19, R4, 0x1, R19 ;  /* 0x0000000104137824 */ /* 0x000fca00078e0213 */
[----:B-1----:R-:W0:Y:S02]  /*18930*/  MUFU.RCP R7, R7 ;  /* 0x0000000700077308 */ /* 0x002e240000001000 */
[----:B0--3--:R-:W-:-:S06]  /*18940*/  VIADD R3, R7, 0xffffffe ;  /* 0x0ffffffe07037836 */ /* 0x009fcc0000000000 */
[----:B------:R-:W0:Y:S02]  /*18950*/  F2I.FTZ.U32.TRUNC.NTZ R3, R3 ;  /* 0x0000000300037305 */ /* 0x000e24000021f000 */
[----:B0-----:R-:W-:-:S04]  /*18960*/  IMAD.MOV R5, RZ, RZ, -R3 ;  /* 0x000000ffff057224 */ /* 0x001fc800078e0a03 */
        /* <DEDUP_REMOVED lines=21> */
.L_x_638:
[----:B------:R-:W-:Y:S01]  /*18ac0*/  UMOV UR4, URZ ;  /* 0x0000003f00047c82 */ /* 0x000fe20008000000 */
[----:B------:R-:W-:Y:S01]  /*18ad0*/  UMOV UR5, URZ ;  /* 0x0000003f00057c82 */ /* 0x000fe20008000000 */
[----:B------:R-:W-:Y:S01]  /*18ae0*/  ULDC UR6, c[0x0][0xc3c] ;  /* 0x00030f0000067ab9 */ /* 0x000fe20000000800 */
[----:B------:R-:W-:Y:S02]  /*18af0*/  IMAD.MOV.U32 R16, RZ, RZ, R0 ;  /* 0x000000ffff107224 */ /* 0x000fe400078e0000 */
[----:B-----5:R-:W-:Y:S02]  /*18b00*/  IMAD.U32 R17, RZ, RZ, UR4 ;  /* 0x00000004ff117e24 */ /* 0x020fe4000f8e00ff */
[----:B------:R-:W-:Y:S02]  /*18b10*/  IMAD.U32 R18, RZ, RZ, UR5 ;  /* 0x00000005ff127e24 */ /* 0x000fe4000f8e00ff */
[----:B------:R-:W-:-:S07]  /*18b20*/  IMAD.U32 R19, RZ, RZ, UR6 ;  /* 0x00000006ff137e24 */ /* 0x000fce000f8e00ff */
.L_x_646:
        /* <DEDUP_REMOVED lines=10> */
.L_x_635:
[----:B------:R-:W-:Y:S02]  /*18bd0*/  ULDC UR4, c[0x0][0xc3c] ;  /* 0x00030f0000047ab9 */ /* 0x000fe40000000800 */
[----:B---3--:R-:W-:-:S13]  /*18be0*/  ISETP.GE.AND P0, PT, R19, UR4, PT ;  /* 0x0000000413007c0c */ /* 0x008fda000bf06270 */
[----:B------:R-:W-:Y:S05]  /*18bf0*/  @!P0 BRA `(.L_x_647) ;  /* 0xffffffa400808947 */ /* 0x000fea000383ffff */
[----:B------:R-:W-:Y:S05]  /*18c00*/  BSYNC B8 ;  /* 0x0000000000087941 */ /* 0x000fea0003800000 */
.L_x_546:
[----:B------:R-:W3:Y:S01]  /*18c10*/  LDL.LU R0, [R1+0x48] ;  /* 0x0000480001007983 */ /* 0x000ee20000300800 */
[----:B------:R-:W-:Y:S01]  /*18c20*/  BSSY B0, `(.L_x_648) ;  /* 0x000000b000007945 */ /* 0x000fe20003800000 */
[----:B0-----:R-:W0:Y:S01]  /*18c30*/  S2R R5, SR_CgaCtaId ;  /* 0x0000000000057919 */ /* 0x001e220000008800 */
[----:B---3--:R-:W-:-:S05]  /*18c40*/  VIADD R0, R0, 0x1 ;  /* 0x0000000100007836 */ /* 0x008fca0000000000 */
        /* <DEDUP_REMOVED lines=8> */
.L_x_794:
[----:B------:R-:W-:Y:S05]  /*18cd0*/  BSYNC B0 ;  /* 0x0000000000007941 */ /* 0x000fea0003800000 */
.L_x_648:
[----:B------:R-:W-:-:S03]  /*18ce0*/  UMOV UR4, 0xffffffff ;  /* 0xffffffff00047882 */ /* 0x000fc60000000000 */
[----:B------:R-:W-:Y:S05]  /*18cf0*/  BRA.DIV UR4, `(.L_x_650) ;  /* 0x0000003e04507947 */ /* 0x000fea000b800000 */
[----:B0-----:R-:W0:Y:S02]  /*18d00*/  S2R R0, SR_TID.X ;  /* 0x0000000000007919 */ /* 0x001e240000002100 */
[----:B0-----:R-:W-:-:S04]  /*18d10*/  SHF.R.U32.HI R0, RZ, 0x5, R0 ;  /* 0x00000005ff007819 */ /* 0x001fc80000011600 */
[----:B------:R-:W-:-:S05]  /*18d20*/  LOP3.LUT R0, R0, 0x3, RZ, 0xc0, !PT ;  /* 0x0000000300007812 */ /* 0x000fca00078ec0ff */
[----:B------:R0:W3:Y:S02]  /*18d30*/  SHFL.IDX PT, R14, R0, RZ, 0x1f ;  /* 0x00001fff000e7589 */ /* 0x0000e400000e0000 */
.L_x_797:
[----:B---3--:R-:W-:-:S13]  /*18d40*/  ISETP.NE.AND P0, PT, R14, RZ, PT ;  /* 0x000000ff0e00720c */ /* 0x008fda0003f05270 */
[----:B------:R-:W-:Y:S05]  /*18d50*/  @P0 BRA `(.L_x_394) ;  /* 0x0000000000900947 */ /* 0x000fea0003800000 */
[----:B------:R-:W-:-:S03]  /*18d60*/  UMOV UR4, 0xffffffff ;  /* 0xffffffff00047882 */ /* 0x000fc60000000000 */
[----:B------:R-:W-:Y:S05]  /*18d70*/  BRA.DIV UR4, `(.L_x_651) ;  /* 0x0000003e04647947 */ /* 0x000fea000b800000 */
[----:B------:R-:W-:-:S13]  /*18d80*/  ELECT P6, URZ, PT ;  /* 0x00000000003f782f */ /* 0x000fda00038c0000 */
.L_x_800:
[----:B------:R-:W-:Y:S05]  /*18d90*/  @!P6 BRA `(.L_x_394) ;  /* 0x000000000080e947 */ /* 0x000fea0003800000 */
[----:B------:R-:W-:-:S06]  /*18da0*/  ULOP3.LUT UR4, UR36, 0x2, URZ, 0xfc, !UPT ;  /* 0x0000000224047892 */ /* 0x000fcc000f8efc3f */
[----:B0-----:R-:W-:-:S05]  /*18db0*/  IMAD.U32 R0, RZ, RZ, UR4 ;  /* 0x00000004ff007e24 */ /* 0x001fca000f8e00ff */
[----:B------:R-:W-:-:S13]  /*18dc0*/  ISETP.NE.AND P0, PT, R0, 0x3, PT ;  /* 0x000000030000780c */ /* 0x000fda0003f05270 */
[----:B------:R-:W-:Y:S05]  /*18dd0*/  @!P0 BRA `(.L_x_652) ;  /* 0x0000000000048947 */ /* 0x000fea0003800000 */
[----:B------:R-:W-:Y:S01]  /*18de0*/  BPT.TRAP 0x1 ;  /* 0x000000040000795c */ /* 0x000fe20000300000 */
.L_x_652:
[----:B------:R-:W3:Y:S01]  /*18df0*/  LDL R0, [R1] ;  /* 0x0000000001007983 */ /* 0x000ee20000100800 */
[C---:B------:R-:W-:Y:S02]  /*18e00*/  IMAD R3, R26.reuse, 0x8, R5 ;  /* 0x000000081a037824 */ /* 0x040fe400078e0205 */
[----:B------:R-:W-:-:S05]  /*18e10*/  VIADD R26, R26, 0x1 ;  /* 0x000000011a1a7836 */ /* 0x000fca0000000000 */
[----:B------:R-:W-:Y:S02]  /*18e20*/  ISETP.NE.AND P2, PT, R26, 0x2, PT ;  /* 0x000000021a00780c */ /* 0x000fe40003f45270 */
[----:B---3--:R-:W-:Y:S02]  /*18e30*/  SHF.L.U32 R2, R0, 0x1f, RZ ;  /* 0x0000001f00027819 */ /* 0x008fe400000006ff */
[----:B------:R-:W-:Y:S02]  /*18e40*/  SEL R0, RZ, 0x1, P2 ;  /* 0x00000001ff007807 */ /* 0x000fe40001000000 */
[----:B------:R-:W0:Y:S02]  /*18e50*/  SYNCS.PHASECHK.TRANS64.TRYWAIT P1, [R3+URZ+0x2d840], R2 ;  /* 0x02d84002030075a7 */ /* 0x000e24000802017f */
[----:B0-----:R-:W-:Y:S05]  /*18e60*/  @!P1 BRA `(.L_x_653) ;  /* 0x0000003c00489947 */ /* 0x001fea0003800000 */
.L_x_801:
[----:B------:R-:W3:Y:S01]  /*18e70*/  LDL.LU R4, [R1] ;  /* 0x0000000001047983 */ /* 0x000ee20000300800 */
[----:B------:R-:W-:Y:S02]  /*18e80*/  SEL R26, R26, RZ, P2 ;  /* 0x000000ff1a1a7207 */ /* 0x000fe40001000000 */
[----:B---3--:R-:W-:Y:S01]  /*18e90*/  LOP3.LUT R0, R4, R0, RZ, 0x3c, !PT ;  /* 0x0000000004007212 */ /* 0x008fe200078e3cff */
[----:B------:R-:W-:Y:S06]  /*18ea0*/  @!P0 BRA `(.L_x_654) ;  /* 0x0000000000048947 */ /* 0x000fec0003800000 */
[----:B------:R-:W-:Y:S01]  /*18eb0*/  BPT.TRAP 0x1 ;  /* 0x000000040000795c */ /* 0x000fe20000300000 */
.L_x_654:
[----:B------:R-:W-:Y:S01]  /*18ec0*/  IMAD R5, R26, 0x8, R5 ;  /* 0x000000081a057824 */ /* 0x000fe200078e0205 */
[----:B------:R-:W-:-:S04]  /*18ed0*/  SHF.L.U32 R0, R0, 0x1f, RZ ;  /* 0x0000001f00007819 */ /* 0x000fc800000006ff */
[----:B------:R-:W3:Y:S02]  /*18ee0*/  SYNCS.PHASECHK.TRANS64.TRYWAIT P1, [R5+URZ+0x2d840], R0 ;  /* 0x02d84000050075a7 */ /* 0x000ee4000802017f */
[----:B---3--:R-:W-:Y:S05]  /*18ef0*/  @!P1 BRA `(.L_x_655) ;  /* 0x0000003c00389947 */ /* 0x008fea0003800000 */
.L_x_802:
[----:B------:R-:W-:Y:S05]  /*18f00*/  @!P0 BRA `(.L_x_656) ;  /* 0x0000000000048947 */ /* 0x000fea0003800000 */
[----:B------:R-:W-:Y:S01]  /*18f10*/  BPT.TRAP 0x1 ;  /* 0x000000040000795c */ /* 0x000fe20000300000 */
.L_x_656:
[----:B------:R-:W5:Y:S02]  /*18f20*/  SYNCS.PHASECHK.TRANS64.TRYWAIT P1, [R3+URZ+0x2d860], R2 ;  /* 0x02d86002030075a7 */ /* 0x000f64000802017f */
[----:B-----5:R-:W-:Y:S05]  /*18f30*/  @!P1 BRA `(.L_x_657) ;  /* 0x0000003c003c9947 */ /* 0x020fea0003800000 */
.L_x_803:
[----:B------:R-:W-:Y:S05]  /*18f40*/  @!P0 BRA `(.L_x_658) ;  /* 0x0000000000048947 */ /* 0x000fea0003800000 */
[----:B------:R-:W-:Y:S01]  /*18f50*/  BPT.TRAP 0x1 ;  /* 0x000000040000795c */ /* 0x000fe20000300000 */
.L_x_658:
[----:B------:R0:W0:Y:S02]  /*18f60*/  SYNCS.PHASECHK.TRANS64.TRYWAIT P0, [R5+URZ+0x2d860], R0 ;  /* 0x02d86000050075a7 */ /* 0x000024000800017f */
[----:B0-----:R-:W-:Y:S05]  /*18f70*/  @!P0 NANOSLEEP.SYNCS 0x989680 ;  /* 0x009896800000895d */ /* 0x001fea0003900000 */
[----:B------:R-:W0:Y:S02]  /*18f80*/  @!P0 SYNCS.PHASECHK.TRANS64 P0, [R5+URZ+0x2d860], R0 ;  /* 0x02d86000050085a7 */ /* 0x000e24000800007f */
[----:B0-----:R-:W-:Y:S05]  /*18f90*/  @!P0 BRA `(.L_x_658) ;  /* 0xfffffffc00f08947 */ /* 0x001fea000383ffff */
.L_x_394:
[----:B------:R-:W-:Y:S05]  /*18fa0*/  BSYNC B9 ;  /* 0x0000000000097941 */ /* 0x000fea0003800000 */
.L_x_391:
[----:B------:R-:W-:Y:S05]  /*18fb0*/  EXIT ;  /* 0x000000000000794d */ /* 0x000fea0003800000 */
.L_x_410:
[----:B0-----:R0:W1:Y:S02]  /*18fc0*/  SYNCS.PHASECHK.TRANS64.TRYWAIT P4, [R31+URZ+0x2d890], R80 ;  /* 0x02d890501f0075a7 */ /* 0x001064000808017f */
[----:B-1----:R-:W-:Y:S05]  /*18fd0*/  @!P4 NANOSLEEP.SYNCS 0x989680 ;  /* 0x009896800000c95d */ /* 0x002fea0003900000 */
[----:B------:R-:W1:Y:S02]  /*18fe0*/  @!P4 SYNCS.PHASECHK.TRANS64 P4, [R31+URZ+0x2d890], R80 ;  /* 0x02d890501f00c5a7 */ /* 0x000e64000808007f */
[----:B-1----:R-:W-:Y:S05]  /*18ff0*/  @!P4 BRA `(.L_x_410) ;  /* 0xfffffffc00f0c947 */ /* 0x002fea000383ffff */
[----:B------:R-:W-:Y:S05]  /*19000*/  BRA `(.L_x_659) ;  /* 0xfffffea000647947 */ /* 0x000fea000383ffff */
.L_x_411:
        /* <DEDUP_REMOVED lines=8> */
.L_x_661:
[----:B------:R-:W-:Y:S05]  /*19090*/  BSYNC B1 ;  /* 0x0000000000017941 */ /* 0x000fea0003800000 */
.L_x_660:
[----:B------:R-:W-:Y:S02]  /*190a0*/  IMAD.MOV.U32 R13, RZ, RZ, R60 ;  /* 0x000000ffff0d7224 */ /* 0x000fe400078e003c */
[----:B------:R-:W-:Y:S02]  /*190b0*/  IMAD.MOV.U32 R12, RZ, RZ, RZ ;  /* 0x000000ffff0c7224 */ /* 0x000fe400078e00ff */
[----:B------:R-:W-:Y:S02]  /*190c0*/  IMAD.MOV.U32 R11, RZ, RZ, 0x1e1f ;  /* 0x00001e1fff0b7424 */ /* 0x000fe400078e00ff */
[----:B------:R-:W-:Y:S02]  /*190d0*/  IMAD.MOV.U32 R15, RZ, RZ, -0x1 ;  /* 0xffffffffff0f7424 */ /* 0x000fe400078e00ff */
[----:B------:R-:W-:-:S07]  /*190e0*/  IMAD.MOV.U32 R61, RZ, RZ, R14 ;  /* 0x000000ffff3d7224 */ /* 0x000fce00078e000e */
[----:B------:R-:W-:Y:S05]  /*190f0*/  WARPSYNC.COLLECTIVE R15, `(.L_x_662) ;  /* 0x000000000f087348 */ /* 0x000fea0003c00000 */
[----:B------:R0:W1:Y:S02]  /*19100*/  SHFL.IDX P6, R14, R13, R12, R11 ;  /* 0x0000000c0d0e7389 */ /* 0x00006400000c000b */
[----:B01----:R-:W-:Y:S01]  /*19110*/  ENDCOLLECTIVE ;  /* 0x000000000000791b */ /* 0x003fe20003800000 */
.L_x_662:
[----:B------:R-:W-:Y:S01]  /*19120*/  IMAD.MOV.U32 R60, RZ, RZ, R14 ;  /* 0x000000ffff3c7224 */ /* 0x000fe200078e000e */
[----:B------:R-:W-:Y:S06]  /*19130*/  BRA `(.L_x_663) ;  /* 0xfffffea0002c7947 */ /* 0x000fec000383ffff */
.L_x_439:
[----:B0-----:R0:W1:Y:S02]  /*19140*/  SYNCS.PHASECHK.TRANS64.TRYWAIT P4, [R31+URZ+0x2d890], R80 ;  /* 0x02d890501f0075a7 */ /* 0x001064000808017f */
[----:B-1----:R-:W-:Y:S05]  /*19150*/  @!P4 NANOSLEEP.SYNCS 0x989680 ;  /* 0x009896800000c95d */ /* 0x002fea0003900000 */
[----:B------:R-:W1:Y:S02]  /*19160*/  @!P4 SYNCS.PHASECHK.TRANS64 P4, [R31+URZ+0x2d890], R80 ;  /* 0x02d890501f00c5a7 */ /* 0x000e64000808007f */
[----:B-1----:R-:W-:Y:S05]  /*19170*/  @!P4 BRA `(.L_x_439) ;  /* 0xfffffffc00f0c947 */ /* 0x002fea000383ffff */
[----:B------:R-:W-:Y:S05]  /*19180*/  BRA `(.L_x_664) ;  /* 0xfffffeb800f07947 */ /* 0x000fea000383ffff */
.L_x_440:
        /* <DEDUP_REMOVED lines=8> */
.L_x_666:
[----:B------:R-:W-:Y:S05]  /*19210*/  BSYNC B1 ;  /* 0x0000000000017941 */ /* 0x000fea0003800000 */
.L_x_665:
        /* <DEDUP_REMOVED lines=8> */
.L_x_667:
[----:B------:R-:W-:Y:S01]  /*192a0*/  IMAD.MOV.U32 R82, RZ, RZ, R14 ;  /* 0x000000ffff527224 */ /* 0x000fe200078e000e */
[----:B------:R-:W-:Y:S06]  /*192b0*/  BRA `(.L_x_668) ;  /* 0xfffffeb800b87947 */ /* 0x000fec000383ffff */
.L_x_453:
[----:B0-----:R0:W1:Y:S02]  /*192c0*/  SYNCS.PHASECHK.TRANS64.TRYWAIT P3, [R31+URZ+0x2d890], R80 ;  /* 0x02d890501f0075a7 */ /* 0x001064000806017f */
[----:B-1----:R-:W-:Y:S05]  /*192d0*/  @!P3 NANOSLEEP.SYNCS 0x989680 ;  /* 0x009896800000b95d */ /* 0x002fea0003900000 */
[----:B------:R-:W1:Y:S02]  /*192e0*/  @!P3 SYNCS.PHASECHK.TRANS64 P3, [R31+URZ+0x2d890], R80 ;  /* 0x02d890501f00b5a7 */ /* 0x000e64000806007f */
[----:B-1----:R-:W-:Y:S05]  /*192f0*/  @!P3 BRA `(.L_x_453) ;  /* 0xfffffffc00f0b947 */ /* 0x002fea000383ffff */
[----:B------:R-:W-:Y:S05]  /*19300*/  BRA `(.L_x_669) ;  /* 0xfffffed000c07947 */ /* 0x000fea000383ffff */
.L_x_454:
[----:B------:R-:W-:Y:S01]  /*19310*/  BSSY B1, `(.L_x_670) ;  /* 0x0000007000017945 */ /* 0x000fe20003800000 */
[----:B------:R-:W-:Y:S02]  /*19320*/  IMAD.MOV.U32 R12, RZ, RZ, RZ ;  /* 0x000000ffff0c7224 */ /* 0x000fe400078e00ff */
[----:B------:R-:W-:Y:S02]  /*19330*/  IMAD.MOV.U32 R11, RZ, RZ, 0x1e1f ;  /* 0x00001e1fff0b7424 */ /* 0x000fe400078e00ff */
[----:B------:R-:W-:-:S07]  /*19340*/  IMAD.MOV.U32 R15, RZ, RZ, -0x1 ;  /* 0xffffffffff0f7424 */ /* 0x000fce00078e00ff */
[----:B0-----:R-:W-:Y:S05]  /*19350*/  WARPSYNC.COLLECTIVE R15, `(.L_x_671) ;  /* 0x000000000f087348 */ /* 0x001fea0003c00000 */
[----:B------:R1:W2:Y:S02]  /*19360*/  SHFL.IDX P6, R14, R13, R12, R11 ;  /* 0x0000000c0d0e7389 */ /* 0x0002a400000c000b */
[----:B012---:R-:W-:Y:S01]  /*19370*/  ENDCOLLECTIVE ;  /* 0x000000000000791b */ /* 0x007fe20003800000 */
.L_x_671:
[----:B------:R-:W-:Y:S05]  /*19380*/  BSYNC B1 ;  /* 0x0000000000017941 */ /* 0x000fea0003800000 */
.L_x_670:
        /* <DEDUP_REMOVED lines=8> */
.L_x_672:
[----:B------:R-:W-:Y:S01]  /*19410*/  IMAD.MOV.U32 R42, RZ, RZ, R14 ;  /* 0x000000ffff2a7224 */ /* 0x000fe200078e000e */
[----:B------:R-:W-:Y:S06]  /*19420*/  BRA `(.L_x_673) ;  /* 0xfffffed000e47947 */ /* 0x000fec000383ffff */
.L_x_458:
[----:B------:R0:W0:Y:S02]  /*19430*/  SYNCS.PHASECHK.TRANS64.TRYWAIT P2, [R31+URZ+0x2d8b0], R80 ;  /* 0x02d8b0501f0075a7 */ /* 0x000024000804017f */
[----:B0-----:R-:W-:Y:S05]  /*19440*/  @!P2 NANOSLEEP.SYNCS 0x989680 ;  /* 0x009896800000a95d */ /* 0x001fea0003900000 */
[----:B------:R-:W0:Y:S02]  /*19450*/  @!P2 SYNCS.PHASECHK.TRANS64 P2, [R31+URZ+0x2d8b0], R80 ;  /* 0x02d8b0501f00a5a7 */ /* 0x000e24000804007f */
[----:B0-----:R-:W-:Y:S05]  /*19460*/  @!P2 BRA `(.L_x_458) ;  /* 0xfffffffc00f0a947 */ /* 0x001fea000383ffff */
[----:B------:R-:W-:Y:S05]  /*19470*/  BRA `(.L_x_674) ;  /* 0xfffffed400b47947 */ /* 0x000fea000383ffff */
.L_x_464:
[----:B------:R-:W0:Y:S01]  /*19480*/  S2R R4, SR_TID.X ;  /* 0x0000000000047919 */ /* 0x000e220000002100 */
[----:B------:R-:W-:Y:S01]  /*19490*/  BSSY B0, `(.L_x_675) ;  /* 0x000000c000007945 */ /* 0x000fe20003800000 */
[----:B------:R-:W-:Y:S02]  /*194a0*/  IMAD.MOV.U32 R12, RZ, RZ, RZ ;  /* 0x000000ffff0c7224 */ /* 0x000fe400078e00ff */
[----:B------:R-:W-:Y:S02]  /*194b0*/  IMAD.MOV.U32 R11, RZ, RZ, 0x1f ;  /* 0x0000001fff0b7424 */ /* 0x000fe400078e00ff */
[----:B------:R-:W-:Y:S02]  /*194c0*/  IMAD.MOV.U32 R15, RZ, RZ, -0x1 ;  /* 0xffffffffff0f7424 */ /* 0x000fe400078e00ff */
[----:B0-----:R-:W-:-:S05]  /*194d0*/  VIADD R5, R4, 0xffffff80 ;  /* 0xffffff8004057836 */ /* 0x001fca0000000000 */
[----:B------:R-:W-:-:S04]  /*194e0*/  SHF.R.S32.HI R4, RZ, 0x1f, R5 ;  /* 0x0000001fff047819 */ /* 0x000fc80000011405 */
[----:B------:R-:W-:-:S04]  /*194f0*/  LEA.HI R4, R4, R5, RZ, 0x7 ;  /* 0x0000000504047211 */ /* 0x000fc800078f38ff */
[----:B------:R-:W-:-:S05]  /*19500*/  SHF.R.S32.HI R4, RZ, 0x7, R4 ;  /* 0x00000007ff047819 */ /* 0x000fca0000011404 */
[----:B------:R-:W-:-:S07]  /*19510*/  IMAD.MOV.U32 R13, RZ, RZ, R4 ;  /* 0x000000ffff0d7224 */ /* 0x000fce00078e0004 */
[----:B-----5:R-:W-:Y:S05]  /*19520*/  WARPSYNC.COLLECTIVE R15, `(.L_x_676) ;  /* 0x000000000f087348 */ /* 0x020fea0003c00000 */
[----:B------:R0:W1:Y:S02]  /*19530*/  SHFL.IDX P6, R14, R13, R12, R11 ;  /* 0x0000000c0d0e7389 */ /* 0x00006400000c000b */
[----:B01---5:R-:W-:Y:S01]  /*19540*/  ENDCOLLECTIVE ;  /* 0x000000000000791b */ /* 0x023fe20003800000 */
.L_x_676:
[----:B------:R-:W-:Y:S05]  /*19550*/  BSYNC B0 ;  /* 0x0000000000007941 */ /* 0x000fea0003800000 */
.L_x_675:
[----:B------:R0:W-:Y:S01]  /*19560*/  STL [R1+0x38], R14 ;  /* 0x0000380e01007387 */ /* 0x0001e20000100800 */
[----:B------:R-:W-:Y:S05]  /*19570*/  BRA `(.L_x_677) ;  /* 0xfffffedc00647947 */ /* 0x000fea000383ffff */
.L_x_475:
[----:B------:R-:W-:Y:S01]  /*19580*/  BSSY B1, `(.L_x_678) ;  /* 0x0000008000017945 */ /* 0x000fe20003800000 */
[----:B------:R-:W-:Y:S02]  /*19590*/  IMAD.MOV.U32 R13, RZ, RZ, R25 ;  /* 0x000000ffff0d7224 */ /* 0x000fe400078e0019 */
[----:B------:R-:W-:Y:S02]  /*195a0*/  IMAD.MOV.U32 R12, RZ, RZ, RZ ;  /* 0x000000ffff0c7224 */ /* 0x000fe400078e00ff */
[----:B------:R-:W-:Y:S02]  /*195b0*/  IMAD.MOV.U32 R11, RZ, RZ, 0x1e1f ;  /* 0x00001e1fff0b7424 */ /* 0x000fe400078e00ff */
[----:B------:R-:W-:-:S07]  /*195c0*/  IMAD.MOV.U32 R15, RZ, RZ, -0x1 ;  /* 0xffffffffff0f7424 */ /* 0x000fce00078e00ff */
[----:B0-----:R-:W-:Y:S05]  /*195d0*/  WARPSYNC.COLLECTIVE R15, `(.L_x_679) ;  /* 0x000000000f087348 */ /* 0x001fea0003c00000 */
[----:B0-----:R0:W1:Y:S02]  /*195e0*/  SHFL.IDX P6, R14, R13, R12, R11 ;  /* 0x0000000c0d0e7389 */ /* 0x00106400000c000b */
[----:B01----:R-:W-:Y:S01]  /*195f0*/  ENDCOLLECTIVE ;  /* 0x000000000000791b */ /* 0x003fe20003800000 */
.L_x_679:
[----:B------:R-:W-:Y:S05]  /*19600*/  BSYNC B1 ;  /* 0x0000000000017941 */ /* 0x000fea0003800000 */
.L_x_678:
        /* <DEDUP_REMOVED lines=8> */
.L_x_680:
[----:B------:R-:W-:Y:S02]  /*19690*/  IMAD.MOV.U32 R13, RZ, RZ, R27 ;  /* 0x000000ffff0d7224 */ /* 0x000fe400078e001b */
[----:B------:R-:W-:-:S07]  /*196a0*/  IMAD.MOV.U32 R0, RZ, RZ, R14 ;  /* 0x000000ffff007224 */ /* 0x000fce00078e000e */
[----:B------:R-:W-:Y:S05]  /*196b0*/  WARPSYNC.COLLECTIVE R15, `(.L_x_681) ;  /* 0x000000000f087348 */ /* 0x000fea0003c00000 */
[----:B------:R0:W1:Y:S02]  /*196c0*/  SHFL.IDX P6, R14, R13, R12, R11 ;  /* 0x0000000c0d0e7389 */ /* 0x00006400000c000b */
[----:B01----:R-:W-:Y:S01]  /*196d0*/  ENDCOLLECTIVE ;  /* 0x000000000000791b */ /* 0x003fe20003800000 */
.L_x_681:
[----:B------:R-:W-:Y:S02]  /*196e0*/  IMAD.MOV.U32 R13, RZ, RZ, R26 ;  /* 0x000000ffff0d7224 */ /* 0x000fe400078e001a */
[----:B------:R-:W-:-:S07]  /*196f0*/  IMAD.MOV.U32 R5, RZ, RZ, R14 ;  /* 0x000000ffff057224 */ /* 0x000fce00078e000e */
[----:B------:R-:W-:Y:S05]  /*19700*/  WARPSYNC.COLLECTIVE R15, `(.L_x_682) ;  /* 0x000000000f087348 */ /* 0x000fea0003c00000 */
[----:B------:R0:W1:Y:S02]  /*19710*/  SHFL.IDX P6, R14, R13, R12, R11 ;  /* 0x0000000c0d0e7389 */ /* 0x00006400000c000b */
[----:B01----:R-:W-:Y:S01]  /*19720*/  ENDCOLLECTIVE ;  /* 0x000000000000791b */ /* 0x003fe20003800000 */
.L_x_682:
[----:B------:R-:W-:Y:S01]  /*19730*/  IMAD.MOV.U32 R4, RZ, RZ, R14 ;  /* 0x000000ffff047224 */ /* 0x000fe200078e000e */
[----:B------:R-:W-:Y:S06]  /*19740*/  BRA `(.L_x_683) ;  /* 0xfffffee0006c7947 */ /* 0x000fec000383ffff */
.L_x_479:
[----:B0-----:R0:W1:Y:S02]  /*19750*/  SYNCS.PHASECHK.TRANS64.TRYWAIT P0, [R2+URZ+0x2d800], R3 ;  /* 0x02d80003020075a7 */ /* 0x001064000800017f */
[----:B-1----:R-:W-:Y:S05]  /*19760*/  @!P0 NANOSLEEP.SYNCS 0x989680 ;  /* 0x009896800000895d */ /* 0x002fea0003900000 */
[----:B------:R-:W1:Y:S02]  /*19770*/  @!P0 SYNCS.PHASECHK.TRANS64 P0, [R2+URZ+0x2d800], R3 ;  /* 0x02d80003020085a7 */ /* 0x000e64000800007f */
[----:B-1----:R-:W-:Y:S05]  /*19780*/  @!P0 BRA `(.L_x_479) ;  /* 0xfffffffc00f08947 */ /* 0x002fea000383ffff */
[----:B------:R-:W-:Y:S05]  /*19790*/  BRA `(.L_x_684) ;  /* 0xfffffee800a47947 */ /* 0x000fea000383ffff */
.L_x_491:
        /* <DEDUP_REMOVED lines=8> */
.L_x_686:
[----:B------:R-:W-:Y:S05]  /*19820*/  BSYNC B1 ;  /* 0x0000000000017941 */ /* 0x000fea0003800000 */
.L_x_685:
        /* <DEDUP_REMOVED lines=8> */
.L_x_687:
[----:B------:R-:W-:Y:S02]  /*198b0*/  IMAD.MOV.U32 R13, RZ, RZ, R27 ;  /* 0x000000ffff0d7224 */ /* 0x000fe400078e001b */
[----:B------:R-:W-:-:S07]  /*198c0*/  IMAD.MOV.U32 R0, RZ, RZ, R14 ;  /* 0x000000ffff007224 */ /* 0x000fce00078e000e */
[----:B------:R-:W-:Y:S05]  /*198d0*/  WARPSYNC.COLLECTIVE R15, `(.L_x_688) ;  /* 0x000000000f087348 */ /* 0x000fea0003c00000 */
[----:B------:R0:W1:Y:S02]  /*198e0*/  SHFL.IDX P6, R14, R13, R12, R11 ;  /* 0x0000000c0d0e7389 */ /* 0x00006400000c000b */
[----:B01----:R-:W-:Y:S01]  /*198f0*/  ENDCOLLECTIVE ;  /* 0x000000000000791b */ /* 0x003fe20003800000 */
.L_x_688:
[----:B------:R-:W-:Y:S02]  /*19900*/  IMAD.MOV.U32 R13, RZ, RZ, R26 ;  /* 0x000000ffff0d7224 */ /* 0x000fe400078e001a */
[----:B------:R-:W-:-:S07]  /*19910*/  IMAD.MOV.U32 R21, RZ, RZ, R14 ;  /* 0x000000ffff157224 */ /* 0x000fce00078e000e */
[----:B------:R-:W-:Y:S05]  /*19920*/  WARPSYNC.COLLECTIVE R15, `(.L_x_689) ;  /* 0x000000000f087348 */ /* 0x000fea0003c00000 */
[----:B------:R0:W1:Y:S02]  /*19930*/  SHFL.IDX P6, R14, R13, R12, R11 ;  /* 0x0000000c0d0e7389 */ /* 0x00006400000c000b */
[----:B01----:R-:W-:Y:S01]  /*19940*/  ENDCOLLECTIVE ;  /* 0x000000000000791b */ /* 0x003fe20003800000 */
.L_x_689:
[----:B------:R-:W-:Y:S01]  /*19950*/  IMAD.MOV.U32 R20, RZ, RZ, R14 ;  /* 0x000000ffff147224 */ /* 0x000fe200078e000e */
[----:B------:R-:W-:Y:S06]  /*19960*/  BRA `(.L_x_690) ;  /* 0xfffffefc00347947 */ /* 0x000fec000383ffff */
.L_x_495:
[----:B0-----:R0:W1:Y:S02]  /*19970*/  SYNCS.PHASECHK.TRANS64.TRYWAIT P0, [R2+URZ+0x2d800], R3 ;  /* 0x02d80003020075a7 */ /* 0x001064000800017f */
[----:B-1----:R-:W-:Y:S05]  /*19980*/  @!P0 NANOSLEEP.SYNCS 0x989680 ;  /* 0x009896800000895d */ /* 0x002fea0003900000 */
[----:B------:R-:W1:Y:S02]  /*19990*/  @!P0 SYNCS.PHASECHK.TRANS64 P0, [R2+URZ+0x2d800], R3 ;  /* 0x02d80003020085a7 */ /* 0x000e64000800007f */
[----:B-1----:R-:W-:Y:S05]  /*199a0*/  @!P0 BRA `(.L_x_495) ;  /* 0xfffffffc00f08947 */ /* 0x002fea000383ffff */
[----:B------:R-:W-:Y:S05]  /*199b0*/  BRA `(.L_x_691) ;  /* 0xffffff0000e07947 */ /* 0x000fea000383ffff */
.L_x_503:
[----:B-1----:R1:W3:Y:S02]  /*199c0*/  SYNCS.PHASECHK.TRANS64.TRYWAIT P1, [R8+URZ+0x2d830], R3 ;  /* 0x02d83003080075a7 */ /* 0x0022e4000802017f */
[----:B---3--:R-:W-:Y:S05]  /*199d0*/  @!P1 NANOSLEEP.SYNCS 0x989680 ;  /* 0x009896800000995d */ /* 0x008fea0003900000 */
[----:B------:R-:W3:Y:S02]  /*199e0*/  @!P1 SYNCS.PHASECHK.TRANS64 P1, [R8+URZ+0x2d830], R3 ;  /* 0x02d83003080095a7 */ /* 0x000ee4000802007f */
[----:B---3--:R-:W-:Y:S05]  /*199f0*/  @!P1 BRA `(.L_x_503) ;  /* 0xfffffffc00f09947 */ /* 0x008fea000383ffff */
[----:B------:R-:W-:Y:S05]  /*19a00*/  BRA `(.L_x_502) ;  /* 0xffffff1800707947 */ /* 0x000fea000383ffff */
.L_x_510:
[----:B-1----:R1:W2:Y:S02]  /*19a10*/  SYNCS.PHASECHK.TRANS64.TRYWAIT P2, [R3+URZ+0x2d830], R0 ;  /* 0x02d83000030075a7 */ /* 0x0022a4000804017f */
[----:B--2---:R-:W-:Y:S05]  /*19a20*/  @!P2 NANOSLEEP.SYNCS 0x989680 ;  /* 0x009896800000a95d */ /* 0x004fea0003900000 */
[----:B------:R-:W2:Y:S02]  /*19a30*/  @!P2 SYNCS.PHASECHK.TRANS64 P2, [R3+URZ+0x2d830], R0 ;  /* 0x02d830000300a5a7 */ /* 0x000ea4000804007f */
[----:B--2---:R-:W-:Y:S05]  /*19a40*/  @!P2 BRA `(.L_x_510) ;  /* 0xfffffffc00f0a947 */ /* 0x004fea000383ffff */
[----:B------:R-:W-:Y:S05]  /*19a50*/  BRA `(.L_x_509) ;  /* 0xffffff3c00cc7947 */ /* 0x000fea000383ffff */
.L_x_514:
[----:B-1----:R1:W2:Y:S02]  /*19a60*/  SYNCS.PHASECHK.TRANS64.TRYWAIT P1, [R3+URZ+0x2d850], R0 ;  /* 0x02d85000030075a7 */ /* 0x0022a4000802017f */
[----:B--2---:R-:W-:Y:S05]  /*19a70*/  @!P1 NANOSLEEP.SYNCS 0x989680 ;  /* 0x009896800000995d */ /* 0x004fea0003900000 */
[----:B------:R-:W2:Y:S02]  /*19a80*/  @!P1 SYNCS.PHASECHK.TRANS64 P1, [R3+URZ+0x2d850], R0 ;  /* 0x02d85000030095a7 */ /* 0x000ea4000802007f */
[----:B--2---:R-:W-:Y:S05]  /*19a90*/  @!P1 BRA `(.L_x_514) ;  /* 0xfffffffc00f09947 */ /* 0x004fea000383ffff */
[----:B------:R-:W-:Y:S05]  /*19aa0*/  BRA `(.L_x_511) ;  /* 0xffffff4000e87947 */ /* 0x000fea000383ffff */
.L_x_521:
[----:B--2---:R2:W3:Y:S02]  /*19ab0*/  SYNCS.PHASECHK.TRANS64.TRYWAIT P1, [R12+URZ+0x2d850], R7 ;  /* 0x02d850070c0075a7 */ /* 0x0044e4000802017f */
[----:B---3--:R-:W-:Y:S05]  /*19ac0*/  @!P1 NANOSLEEP.SYNCS 0x989680 ;  /* 0x009896800000995d */ /* 0x008fea0003900000 */
[----:B------:R-:W3:Y:S02]  /*19ad0*/  @!P1 SYNCS.PHASECHK.TRANS64 P1, [R12+URZ+0x2d850], R7 ;  /* 0x02d850070c0095a7 */ /* 0x000ee4000802007f */
[----:B---3--:R-:W-:Y:S05]  /*19ae0*/  @!P1 BRA `(.L_x_521) ;  /* 0xfffffffc00f09947 */ /* 0x008fea000383ffff */
[----:B------:R-:W-:Y:S05]  /*19af0*/  BRA `(.L_x_520) ;  /* 0xffffff6000c07947 */ /* 0x000fea000383ffff */
.L_x_532:
[----:B------:R-:W-:Y:S02]  /*19b00*/  IMAD.MOV.U32 R13, RZ, RZ, R4 ;  /* 0x000000ffff0d7224 */ /* 0x000fe400078e0004 */
[----:B------:R-:W-:Y:S02]  /*19b10*/  IMAD.MOV.U32 R12, RZ, RZ, RZ ;  /* 0x000000ffff0c7224 */ /* 0x000fe400078e00ff */
[----:B------:R-:W-:Y:S02]  /*19b20*/  IMAD.MOV.U32 R11, RZ, RZ, 0x1c1f ;  /* 0x00001c1fff0b7424 */ /* 0x000fe400078e00ff */
[----:B------:R-:W-:-:S07]  /*19b30*/  IMAD.MOV.U32 R15, RZ, RZ, -0x1 ;  /* 0xffffffffff0f7424 */ /* 0x000fce00078e00ff */
[----:B-1----:R-:W-:Y:S05]  /*19b40*/  WARPSYNC.COLLECTIVE R15, `(.L_x_692) ;  /* 0x000000000f087348 */ /* 0x002fea0003c00000 */
[----:B------:R0:W2:Y:S02]  /*19b50*/  SHFL.IDX P6, R14, R13, R12, R11 ;  /* 0x0000000c0d0e7389 */ /* 0x0000a400000c000b */
[----:B012---:R-:W-:Y:S01]  /*19b60*/  ENDCOLLECTIVE ;  /* 0x000000000000791b */ /* 0x007fe20003800000 */
.L_x_692:
[----:B------:R-:W-:Y:S02]  /*19b70*/  IMAD.MOV.U32 R13, RZ, RZ, R0 ;  /* 0x000000ffff0d7224 */ /* 0x000fe400078e0000 */
[----:B------:R-:W-:-:S07]  /*19b80*/  IMAD.MOV.U32 R3, RZ, RZ, R14 ;  /* 0x000000ffff037224 */ /* 0x000fce00078e000e */
[----:B------:R-:W-:Y:S05]  /*19b90*/  WARPSYNC.COLLECTIVE R15, `(.L_x_693) ;  /* 0x000000000f087348 */ /* 0x000fea0003c00000 */
[----:B------:R0:W1:Y:S02]  /*19ba0*/  SHFL.IDX P6, R14, R13, R12, R11 ;  /* 0x0000000c0d0e7389 */ /* 0x00006400000c000b */
[----:B01----:R-:W-:Y:S01]  /*19bb0*/  ENDCOLLECTIVE ;  /* 0x000000000000791b */ /* 0x003fe20003800000 */
.L_x_693:
[----:B------:R-:W-:Y:S05]  /*19bc0*/  BRA `(.L_x_694) ;  /* 0xffffff8400fc7947 */ /* 0x000fea000383ffff */
.L_x_535:
[----:B------:R-:W-:Y:S01]  /*19bd0*/  BSSY B1, `(.L_x_695) ;  /* 0x0000008000017945 */ /* 0x000fe20003800000 */
[----:B----4-:R-:W-:Y:S02]  /*19be0*/  IMAD.MOV.U32 R13, RZ, RZ, R4 ;  /* 0x000000ffff0d7224 */ /* 0x010fe400078e0004 */
[----:B------:R-:W-:Y:S02]  /*19bf0*/  IMAD.MOV.U32 R12, RZ, RZ, 0x1 ;  /* 0x00000001ff0c7424 */ /* 0x000fe400078e00ff */
[----:B------:R-:W-:Y:S02]  /*19c00*/  IMAD.MOV.U32 R11, RZ, RZ, 0x1c1f ;  /* 0x00001c1fff0b7424 */ /* 0x000fe400078e00ff */
[----:B------:R-:W-:-:S07]  /*19c10*/  IMAD.MOV.U32 R15, RZ, RZ, -0x1 ;  /* 0xffffffffff0f7424 */ /* 0x000fce00078e00ff */
[----:B0123--:R-:W-:Y:S05]  /*19c20*/  WARPSYNC.COLLECTIVE R15, `(.L_x_696) ;  /* 0x000000000f087348 */ /* 0x00ffea0003c00000 */
[----:B---3--:R3:W4:Y:S02]  /*19c30*/  SHFL.IDX P6, R14, R13, R12, R11 ;  /* 0x0000000c0d0e7389 */ /* 0x00872400000c000b */
[----:B01234-:R-:W-:Y:S01]  /*19c40*/  ENDCOLLECTIVE ;  /* 0x000000000000791b */ /* 0x01ffe20003800000 */
.L_x_696:
[----:B------:R-:W-:Y:S05]  /*19c50*/  BSYNC B1 ;  /* 0x0000000000017941 */ /* 0x000fea0003800000 */
.L_x_695:
[----:B------:R-:W-:Y:S02]  /*19c60*/  IMAD.MOV.U32 R13, RZ, RZ, R0 ;  /* 0x000000ffff0d7224 */ /* 0x000fe400078e0000 */
[----:B------:R-:W-:Y:S02]  /*19c70*/  IMAD.MOV.U32 R12, RZ, RZ, 0x1 ;  /* 0x00000001ff0c7424 */ /* 0x000fe400078e00ff */
[----:B------:R-:W-:Y:S02]  /*19c80*/  IMAD.MOV.U32 R11, RZ, RZ, 0x1c1f ;  /* 0x00001c1fff0b7424 */ /* 0x000fe400078e00ff */
[----:B------:R-:W-:Y:S02]  /*19c90*/  IMAD.MOV.U32 R15, RZ, RZ, -0x1 ;  /* 0xffffffffff0f7424 */ /* 0x000fe400078e00ff */
[----:B------:R-:W-:-:S07]  /*19ca0*/  IMAD.MOV.U32 R3, RZ, RZ, R14 ;  /* 0x000000ffff037224 */ /* 0x000fce00078e000e */
[----:B------:R-:W-:Y:S05]  /*19cb0*/  WARPSYNC.COLLECTIVE R15, `(.L_x_697) ;  /* 0x000000000f087348 */ /* 0x000fea0003c00000 */
[----:B------:R0:W1:Y:S02]  /*19cc0*/  SHFL.IDX P6, R14, R13, R12, R11 ;  /* 0x0000000c0d0e7389 */ /* 0x00006400000c000b */
[----:B01----:R-:W-:Y:S01]  /*19cd0*/  ENDCOLLECTIVE ;  /* 0x000000000000791b */ /* 0x003fe20003800000 */
.L_x_697:
[----:B------:R-:W-:Y:S05]  /*19ce0*/  BRA `(.L_x_698) ;  /* 0xffffff8800107947 */ /* 0x000fea000383ffff */
.L_x_552:
[----:B------:R-:W0:Y:S01]  /*19cf0*/  S2R R8, SR_TID.X ;  /* 0x0000000000087919 */ /* 0x000e220000002100 */
[----:B------:R-:W-:Y:S01]  /*19d00*/  BSSY B1, `(.L_x_699) ;  /* 0x000000a000017945 */ /* 0x000fe20003800000 */
[----:B------:R-:W-:Y:S02]  /*19d10*/  IMAD.MOV.U32 R12, RZ, RZ, RZ ;  /* 0x000000ffff0c7224 */ /* 0x000fe400078e00ff */
[----:B------:R-:W-:Y:S02]  /*19d20*/  IMAD.MOV.U32 R11, RZ, RZ, 0x1f ;  /* 0x0000001fff0b7424 */ /* 0x000fe400078e00ff */
[----:B------:R-:W-:Y:S01]  /*19d30*/  IMAD.MOV.U32 R15, RZ, RZ, -0x1 ;  /* 0xffffffffff0f7424 */ /* 0x000fe200078e00ff */
[----:B0-----:R-:W-:-:S04]  /*19d40*/  SHF.R.U32.HI R8, RZ, 0x5, R8 ;  /* 0x00000005ff087819 */ /* 0x001fc80000011608 */
[----:B------:R-:W-:-:S05]  /*19d50*/  LOP3.LUT R8, R8, 0x3, RZ, 0xc0, !PT ;  /* 0x0000000308087812 */ /* 0x000fca00078ec0ff */
[----:B------:R-:W-:-:S07]  /*19d60*/  IMAD.MOV.U32 R13, RZ, RZ, R8 ;  /* 0x000000ffff0d7224 */ /* 0x000fce00078e0008 */
[----:B------:R-:W-:Y:S05]  /*19d70*/  WARPSYNC.COLLECTIVE R15, `(.L_x_700) ;  /* 0x000000000f087348 */ /* 0x000fea0003c00000 */
[----:B------:R0:W1:Y:S02]  /*19d80*/  SHFL.IDX P6, R14, R13, R12, R11 ;  /* 0x0000000c0d0e7389 */ /* 0x00006400000c000b */
[----:B01----:R-:W-:Y:S01]  /*19d90*/  ENDCOLLECTIVE ;  /* 0x000000000000791b */ /* 0x003fe20003800000 */
.L_x_700:
[----:B------:R-:W-:Y:S05]  /*19da0*/  BSYNC B1 ;  /* 0x0000000000017941 */ /* 0x000fea0003800000 */
.L_x_699:
[----:B------:R-:W-:Y:S05]  /*19db0*/  BRA `(.L_x_701) ;  /* 0xffffff9800bc7947 */ /* 0x000fea000383ffff */
.L_x_554:
[----:B------:R-:W-:Y:S01]  /*19dc0*/  BSSY B1, `(.L_x_702) ;  /* 0x0000006000017945 */ /* 0x000fe20003800000 */
[----:B------:R-:W-:-:S07]  /*19dd0*/  IMAD.MOV.U32 R15, RZ, RZ, -0x1 ;  /* 0xffffffffff0f7424 */ /* 0x000fce00078e00ff */
[----:B0-----:R-:W-:Y:S05]  /*19de0*/  WARPSYNC.COLLECTIVE R15, `(.L_x_703) ;  /* 0x000000000f0c7348 */ /* 0x001fea0003c00000 */
[----:B------:R-:W-:Y:S02]  /*19df0*/  ELECT P6, UR62, PT ;  /* 0x00000000003e782f */ /* 0x000fe400038c0000 */
[----:B------:R-:W-:Y:S01]  /*19e00*/  MOV R14, UR62 ;  /* 0x0000003e000e7c02 */ /* 0x000fe20008000f00 */
[----:B0-----:R-:W-:Y:S10]  /*19e10*/  ENDCOLLECTIVE ;  /* 0x000000000000791b */ /* 0x001ff40003800000 */
.L_x_703:
[----:B------:R-:W-:Y:S05]  /*19e20*/  BSYNC B1 ;  /* 0x0000000000017941 */ /* 0x000fea0003800000 */
.L_x_702:
[----:B------:R-:W-:Y:S05]  /*19e30*/  BRA `(.L_x_553) ;  /* 0xffffff9800b47947 */ /* 0x000fea000383ffff */
.L_x_556:
[----:B0-----:R0:W1:Y:S02]  /*19e40*/  SYNCS.PHASECHK.TRANS64.TRYWAIT P0, [R22+URZ+0x2d820], R5 ;  /* 0x02d82005160075a7 */ /* 0x001064000800017f */
[----:B-1----:R-:W-:Y:S05]  /*19e50*/  @!P0 NANOSLEEP.SYNCS 0x989680 ;  /* 0x009896800000895d */ /* 0x002fea0003900000 */
[----:B------:R-:W1:Y:S02]  /*19e60*/  @!P0 SYNCS.PHASECHK.TRANS64 P0, [R22+URZ+0x2d820], R5 ;  /* 0x02d82005160085a7 */ /* 0x000e64000800007f */
[----:B-1----:R-:W-:Y:S05]  /*19e70*/  @!P0 BRA `(.L_x_556) ;  /* 0xfffffffc00f08947 */ /* 0x002fea000383ffff */
[----:B------:R-:W-:Y:S05]  /*19e80*/  BRA `(.L_x_704) ;  /* 0xffffff9800c47947 */ /* 0x000fea000383ffff */
.L_x_560:
[----:B-1----:R1:W2:Y:S02]  /*19e90*/  SYNCS.PHASECHK.TRANS64.TRYWAIT P0, [R8+URZ+0x2d8a0], R10 ;  /* 0x02d8a00a080075a7 */ /* 0x0022a4000800017f */
[----:B--2---:R-:W-:Y:S05]  /*19ea0*/  @!P0 NANOSLEEP.SYNCS 0x989680 ;  /* 0x009896800000895d */ /* 0x004fea0003900000 */
[----:B------:R-:W2:Y:S02]  /*19eb0*/  @!P0 SYNCS.PHASECHK.TRANS64 P0, [R8+URZ+0x2d8a0], R10 ;  /* 0x02d8a00a080085a7 */ /* 0x000ea4000800007f */
[----:B--2---:R-:W-:Y:S05]  /*19ec0*/  @!P0 BRA `(.L_x_560) ;  /* 0xfffffffc00f08947 */ /* 0x004fea000383ffff */
[----:B------:R-:W-:Y:S05]  /*19ed0*/  BRA `(.L_x_705) ;  /* 0xffffff9800e07947 */ /* 0x000fea000383ffff */
.L_x_567:
[----:B0-----:R0:W2:Y:S02]  /*19ee0*/  SYNCS.PHASECHK.TRANS64.TRYWAIT P0, [R8+URZ+0x2d8c0], R10 ;  /* 0x02d8c00a080075a7 */ /* 0x0010a4000800017f */
[----:B--2---:R-:W-:Y:S05]  /*19ef0*/  @!P0 NANOSLEEP.SYNCS 0x989680 ;  /* 0x009896800000895d */ /* 0x004fea0003900000 */
[----:B------:R-:W2:Y:S02]  /*19f00*/  @!P0 SYNCS.PHASECHK.TRANS64 P0, [R8+URZ+0x2d8c0], R10 ;  /* 0x02d8c00a080085a7 */ /* 0x000ea4000800007f */
[----:B--2---:R-:W-:Y:S05]  /*19f10*/  @!P0 BRA `(.L_x_567) ;  /* 0xfffffffc00f08947 */ /* 0x004fea000383ffff */
[----:B------:R-:W-:Y:S05]  /*19f20*/  BRA `(.L_x_706) ;  /* 0xffffff9c00dc7947 */ /* 0x000fea000383ffff */
.L_x_576:
[----:B0-----:R0:W1:Y:S02]  /*19f30*/  SYNCS.PHASECHK.TRANS64.TRYWAIT P1, [R8+URZ+0x2d8a0], R7 ;  /* 0x02d8a007080075a7 */ /* 0x001064000802017f */
[----:B-1----:R-:W-:Y:S05]  /*19f40*/  @!P1 NANOSLEEP.SYNCS 0x989680 ;  /* 0x009896800000995d */ /* 0x002fea0003900000 */
[----:B------:R-:W1:Y:S02]  /*19f50*/  @!P1 SYNCS.PHASECHK.TRANS64 P1, [R8+URZ+0x2d8a0], R7 ;  /* 0x02d8a007080095a7 */ /* 0x000e64000802007f */
[----:B-1----:R-:W-:Y:S05]  /*19f60*/  @!P1 BRA `(.L_x_576) ;  /* 0xfffffffc00f09947 */ /* 0x002fea000383ffff */
[----:B------:R-:W-:Y:S05]  /*19f70*/  BRA `(.L_x_707) ;  /* 0xffffffa4001c7947 */ /* 0x000fea000383ffff */
.L_x_583:
[----:B-1----:R1:W2:Y:S02]  /*19f80*/  SYNCS.PHASECHK.TRANS64.TRYWAIT P1, [R8+URZ+0x2d8c0], R7 ;  /* 0x02d8c007080075a7 */ /* 0x0022a4000802017f */
[----:B--2---:R-:W-:Y:S05]  /*19f90*/  @!P1 NANOSLEEP.SYNCS 0x989680 ;  /* 0x009896800000995d */ /* 0x004fea0003900000 */
[----:B------:R-:W2:Y:S02]  /*19fa0*/  @!P1 SYNCS.PHASECHK.TRANS64 P1, [R8+URZ+0x2d8c0], R7 ;  /* 0x02d8c007080095a7 */ /* 0x000ea4000802007f */
[----:B--2---:R-:W-:Y:S05]  /*19fb0*/  @!P1 BRA `(.L_x_583) ;  /* 0xfffffffc00f09947 */ /* 0x004fea000383ffff */
[----:B------:R-:W-:Y:S05]  /*19fc0*/  BRA `(.L_x_708) ;  /* 0xffffffa800147947 */ /* 0x000fea000383ffff */
.L_x_598:
[----:B------:R-:W0:Y:S01]  /*19fd0*/  S2R R20, SR_TID.X ;  /* 0x0000000000147919 */ /* 0x000e220000002100 */
[----:B------:R-:W-:Y:S01]  /*19fe0*/  BSSY B0, `(.L_x_709) ;  /* 0x000000a000007945 */ /* 0x000fe20003800000 */
[----:B------:R-:W-:Y:S02]  /*19ff0*/  IMAD.MOV.U32 R12, RZ, RZ, RZ ;  /* 0x000000ffff0c7224 */ /* 0x000fe400078e00ff */
[----:B------:R-:W-:Y:S01]  /*1a000*/  IMAD.MOV.U32 R15, RZ, RZ, -0x1 ;  /* 0xffffffffff0f7424 */ /* 0x000fe200078e00ff */
[----:B0-----:R-:W-:-:S04]  /*1a010*/  SHF.R.U32.HI R11, RZ, 0x5, R20 ;  /* 0x00000005ff0b7819 */ /* 0x001fc80000011614 */
[----:B------:R-:W-:-:S05]  /*1a020*/  LOP3.LUT R11, R11, 0x3, RZ, 0xc0, !PT ;  /* 0x000000030b0b7812 */ /* 0x000fca00078ec0ff */
[----:B------:R-:W-:Y:S02]  /*1a030*/  IMAD.MOV.U32 R13, RZ, RZ, R11 ;  /* 0x000000ffff0d7224 */ /* 0x000fe400078e000b */
[----:B------:R-:W-:-:S07]  /*1a040*/  IMAD.MOV.U32 R11, RZ, RZ, 0x1f ;  /* 0x0000001fff0b7424 */ /* 0x000fce00078e00ff */
[----:B-----5:R-:W-:Y:S05]  /*1a050*/  WARPSYNC.COLLECTIVE R15, `(.L_x_710) ;  /* 0x000000000f087348 */ /* 0x020fea0003c00000 */
[----:B------:R0:W1:Y:S02]  /*1a060*/  SHFL.IDX P6, R14, R13, R12, R11 ;  /* 0x0000000c0d0e7389 */ /* 0x00006400000c000b */
[----:B01---5:R-:W-:Y:S01]  /*1a070*/  ENDCOLLECTIVE ;  /* 0x000000000000791b */ /* 0x023fe20003800000 */
.L_x_710:
[----:B------:R-:W-:Y:S05]  /*1a080*/  BSYNC B0 ;  /* 0x0000000000007941 */ /* 0x000fea0003800000 */
.L_x_709:
[----:B------:R-:W-:Y:S05]  /*1a090*/  BRA `(.L_x_711) ;  /* 0xffffffb400487947 */ /* 0x000fea000383ffff */
.L_x_601:
[----:B-1----:R1:W2:Y:S02]  /*1a0a0*/  SYNCS.PHASECHK.TRANS64.TRYWAIT P0, [R0+URZ+0x2d840], R5 ;  /* 0x02d84005000075a7 */ /* 0x0022a4000800017f */
[----:B--2---:R-:W-:Y:S05]  /*1a0b0*/  @!P0 NANOSLEEP.SYNCS 0x989680 ;  /* 0x009896800000895d */ /* 0x004fea0003900000 */
[----:B------:R-:W2:Y:S02]  /*1a0c0*/  @!P0 SYNCS.PHASECHK.TRANS64 P0, [R0+URZ+0x2d840], R5 ;  /* 0x02d84005000085a7 */ /* 0x000ea4000800007f */
[----:B--2---:R-:W-:Y:S05]  /*1a0d0*/  @!P0 BRA `(.L_x_601) ;  /* 0xfffffffc00f08947 */ /* 0x004fea000383ffff */
[----:B------:R-:W-:Y:S05]  /*1a0e0*/  BRA `(.L_x_712) ;  /* 0xffffffb400ac7947 */ /* 0x000fea000383ffff */
.L_x_602:
        /* <DEDUP_REMOVED lines=8> */
.L_x_714:
[----:B------:R-:W-:Y:S05]  /*1a170*/  BSYNC B0 ;  /* 0x0000000000007941 */ /* 0x000fea0003800000 */
.L_x_713:
        /* <DEDUP_REMOVED lines=8> */
.L_x_715:
[----:B------:R-:W-:Y:S02]  /*1a200*/  IMAD.MOV.U32 R13, RZ, RZ, R7 ;  /* 0x000000ffff0d7224 */ /* 0x000fe400078e0007 */
[----:B------:R-:W-:Y:S02]  /*1a210*/  IMAD.MOV.U32 R12, RZ, RZ, 0x1 ;  /* 0x00000001ff0c7424 */ /* 0x000fe400078e00ff */
[----:B------:R-:W-:-:S07]  /*1a220*/  IMAD.MOV.U32 R4, RZ, RZ, R14 ;  /* 0x000000ffff047224 */ /* 0x000fce00078e000e */
[----:B------:R-:W-:Y:S05]  /*1a230*/  WARPSYNC.COLLECTIVE R15, `(.L_x_716) ;  /* 0x000000000f087348 */ /* 0x000fea0003c00000 */
[----:B------:R0:W1:Y:S02]  /*1a240*/  SHFL.IDX P6, R14, R13, R12, R11 ;  /* 0x0000000c0d0e7389 */ /* 0x00006400000c000b */
[----:B01----:R-:W-:Y:S01]  /*1a250*/  ENDCOLLECTIVE ;  /* 0x000000000000791b */ /* 0x003fe20003800000 */
.L_x_716:
[----:B------:R-:W-:-:S05]  /*1a260*/  @P0 LEA R5, P1, R9, R4, 0x1 ;  /* 0x0000000409050211 */ /* 0x000fca00078208ff */
[----:B------:R-:W-:Y:S01]  /*1a270*/  @P0 IMAD.X R4, RZ, RZ, R6, P1 ;  /* 0x000000ffff040224 */ /* 0x000fe200008e0606 */
[----:B------:R-:W-:Y:S01]  /*1a280*/  ISETP.GE.AND P1, PT, R3, 0x21, PT ;  /* 0x000000210300780c */ /* 0x000fe20003f26270 */
[----:B------:R-:W-:-:S03]  /*1a290*/  @P0 IMAD R6, R8, 0x2, R22 ;  /* 0x0000000208060824 */ /* 0x000fc600078e0216 */
        /* <DEDUP_REMOVED lines=14> */
.L_x_717:
[----:B------:R-:W-:Y:S02]  /*1a380*/  IMAD.MOV.U32 R13, RZ, RZ, R7 ;  /* 0x000000ffff0d7224 */ /* 0x000fe400078e0007 */
[----:B------:R-:W-:Y:S02]  /*1a390*/  IMAD.MOV.U32 R12, RZ, RZ, 0x2 ;  /* 0x00000002ff0c7424 */ /* 0x000fe400078e00ff */
[----:B------:R-:W-:-:S07]  /*1a3a0*/  IMAD.MOV.U32 R4, RZ, RZ, R14 ;  /* 0x000000ffff047224 */ /* 0x000fce00078e000e */
[----:B------:R-:W-:Y:S05]  /*1a3b0*/  WARPSYNC.COLLECTIVE R15, `(.L_x_718) ;  /* 0x000000000f087348 */ /* 0x000fea0003c00000 */
[----:B------:R0:W1:Y:S02]  /*1a3c0*/  SHFL.IDX P6, R14, R13, R12, R11 ;  /* 0x0000000c0d0e7389 */ /* 0x00006400000c000b */
[----:B01----:R-:W-:Y:S01]  /*1a3d0*/  ENDCOLLECTIVE ;  /* 0x000000000000791b */ /* 0x003fe20003800000 */
.L_x_718:
[----:B------:R-:W-:-:S05]  /*1a3e0*/  @P1 LEA R5, P0, R9, R4, 0x1 ;  /* 0x0000000409051211 */ /* 0x000fca00078008ff */
[----:B------:R-:W-:Y:S02]  /*1a3f0*/  @P1 IMAD.X R4, RZ, RZ, R6, P0 ;  /* 0x000000ffff041224 */ /* 0x000fe400000e0606 */
        /* <DEDUP_REMOVED lines=16> */
.L_x_719:
[----:B------:R-:W-:Y:S02]  /*1a500*/  IMAD.MOV.U32 R13, RZ, RZ, R7 ;  /* 0x000000ffff0d7224 */ /* 0x000fe400078e0007 */
[----:B------:R-:W-:Y:S02]  /*1a510*/  IMAD.MOV.U32 R12, RZ, RZ, 0x3 ;  /* 0x00000003ff0c7424 */ /* 0x000fe400078e00ff */
[----:B------:R-:W-:-:S07]  /*1a520*/  IMAD.MOV.U32 R4, RZ, RZ, R14 ;  /* 0x000000ffff047224 */ /* 0x000fce00078e000e */
[----:B------:R-:W-:Y:S05]  /*1a530*/  WARPSYNC.COLLECTIVE R15, `(.L_x_720) ;  /* 0x000000000f087348 */ /* 0x000fea0003c00000 */
[----:B------:R0:W1:Y:S02]  /*1a540*/  SHFL.IDX P6, R14, R13, R12, R11 ;  /* 0x0000000c0d0e7389 */ /* 0x00006400000c000b */
[----:B01----:R-:W-:Y:S01]  /*1a550*/  ENDCOLLECTIVE ;  /* 0x000000000000791b */ /* 0x003fe20003800000 */
.L_x_720:
[----:B------:R-:W-:-:S05]  /*1a560*/  @P1 LEA R5, P0, R9, R4, 0x1 ;  /* 0x0000000409051211 */ /* 0x000fca00078008ff */
[----:B------:R-:W-:Y:S02]  /*1a570*/  @P1 IMAD.X R4, RZ, RZ, R6, P0 ;  /* 0x000000ffff041224 */ /* 0x000fe400000e0606 */
[----:B------:R-:W-:-:S03]  /*1a580*/  @P1 IMAD R6, R8, 0x2, R22 ;  /* 0x0000000208061824 */ /* 0x000fc600078e0216 */
        /* <DEDUP_REMOVED lines=8> */
.L_x_721:
        /* <DEDUP_REMOVED lines=8> */
.L_x_607:
[----:B------:R0:W5:Y:S01]  /*1a690*/  LDL R8, [R1+0x30] ;  /* 0x0000300001087983 */ /* 0x0001620000100800 */
[----:B------:R-:W-:Y:S02]  /*1a6a0*/  IMAD.MOV.U32 R13, RZ, RZ, R4 ;  /* 0x000000ffff0d7224 */ /* 0x000fe400078e0004 */
[----:B------:R-:W-:Y:S02]  /*1a6b0*/  IMAD.MOV.U32 R12, RZ, RZ, RZ ;  /* 0x000000ffff0c7224 */ /* 0x000fe400078e00ff */
[----:B------:R-:W-:Y:S02]  /*1a6c0*/  IMAD.MOV.U32 R11, RZ, RZ, 0x1c1f ;  /* 0x00001c1fff0b7424 */ /* 0x000fe400078e00ff */
[----:B------:R-:W-:Y:S02]  /*1a6d0*/  IMAD.MOV.U32 R15, RZ, RZ, -0x1 ;  /* 0xffffffffff0f7424 */ /* 0x000fe400078e00ff */
[----:B-----5:R-:W-:Y:S02]  /*1a6e0*/  IMAD R0, R21, R9, RZ ;  /* 0x0000000915007224 */ /* 0x020fe400078e02ff */
[----:B0-----:R-:W-:-:S07]  /*1a6f0*/  IMAD R17, R17, 0xc0, R20 ;  /* 0x000000c011117824 */ /* 0x001fce00078e0214 */
[----:B------:R-:W-:Y:S05]  /*1a700*/  WARPSYNC.COLLECTIVE R15, `(.L_x_723) ;  /* 0x000000000f087348 */ /* 0x000fea0003c00000 */
[----:B------:R0:W1:Y:S02]  /*1a710*/  SHFL.IDX P6, R14, R13, R12, R11 ;  /* 0x0000000c0d0e7389 */ /* 0x00006400000c000b */
[----:B01----:R-:W-:Y:S01]  /*1a720*/  ENDCOLLECTIVE ;  /* 0x000000000000791b */ /* 0x003fe20003800000 */
.L_x_723:
[C---:B------:R-:W-:Y:S01]  /*1a730*/  VIADD R9, R17.reuse, 0x20 ;  /* 0x0000002011097836 */ /* 0x040fe20000000000 */
[----:B------:R-:W-:Y:S01]  /*1a740*/  ISETP.GE.AND P3, PT, R17, R0, PT ;  /* 0x000000001100720c */ /* 0x000fe20003f66270 */
[----:B------:R-:W-:Y:S02]  /*1a750*/  IMAD.MOV.U32 R13, RZ, RZ, R5 ;  /* 0x000000ffff0d7224 */ /* 0x000fe400078e0005 */
[----:B------:R-:W-:-:S10]  /*1a760*/  IMAD.MOV.U32 R2, RZ, RZ, R14 ;  /* 0x000000ffff027224 */ /* 0x000fd400078e000e */
[----:B------:R-:W-:Y:S05]  /*1a770*/  WARPSYNC.COLLECTIVE R15, `(.L_x_724) ;  /* 0x000000000f087348 */ /* 0x000fea0003c00000 */
[----:B------:R0:W1:Y:S02]  /*1a780*/  SHFL.IDX P6, R14, R13, R12, R11 ;  /* 0x0000000c0d0e7389 */ /* 0x00006400000c000b */
[----:B01----:R-:W-:Y:S01]  /*1a790*/  ENDCOLLECTIVE ;  /* 0x000000000000791b */ /* 0x003fe20003800000 */
.L_x_724:
[----:B------:R-:W-:Y:S02]  /*1a7a0*/  IMAD.MOV.U32 R13, RZ, RZ, R4 ;  /* 0x000000ffff0d7224 */ /* 0x000fe400078e0004 */
[----:B------:R-:W-:Y:S02]  /*1a7b0*/  IMAD.MOV.U32 R12, RZ, RZ, 0x1 ;  /* 0x00000001ff0c7424 */ /* 0x000fe400078e00ff */
[----:B------:R-:W-:-:S07]  /*1a7c0*/  IMAD.MOV.U32 R3, RZ, RZ, R14 ;  /* 0x000000ffff037224 */ /* 0x000fce00078e000e */
[----:B------:R-:W-:Y:S05]  /*1a7d0*/  WARPSYNC.COLLECTIVE R15, `(.L_x_725) ;  /* 0x000000000f087348 */ /* 0x000fea0003c00000 */
[----:B------:R0:W1:Y:S02]  /*1a7e0*/  SHFL.IDX P6, R14, R13, R12, R11 ;  /* 0x0000000c0d0e7389 */ /* 0x00006400000c000b */
[----:B01----:R-:W-:Y:S01]  /*1a7f0*/  ENDCOLLECTIVE ;  /* 0x000000000000791b */ /* 0x003fe20003800000 */
.L_x_725:
        /* <DEDUP_REMOVED lines=12> */
[----:B------:R-:W-:Y:S01]  /*1a8c0*/  ISETP.GE.AND P3, PT, R9, R0, PT ;  /* 0x000000000900720c */ /* 0x000fe20003f66270 */
[----:B0-----:R-:W-:-:S12]  /*1a8d0*/  IMAD.MOV.U32 R2, RZ, RZ, R14 ;  /* 0x000000ffff027224 */ /* 0x001fd800078e000e */
[----:B------:R-:W-:Y:S05]  /*1a8e0*/  WARPSYNC.COLLECTIVE R15, `(.L_x_726) ;  /* 0x000000000f087348 */ /* 0x000fea0003c00000 */
[----:B------:R0:W1:Y:S02]  /*1a8f0*/  SHFL.IDX P6, R14, R13, R12, R11 ;  /* 0x0000000c0d0e7389 */ /* 0x00006400000c000b */
[----:B01----:R-:W-:Y:S01]  /*1a900*/  ENDCOLLECTIVE ;  /* 0x000000000000791b */ /* 0x003fe20003800000 */
.L_x_726:
[----:B------:R-:W-:Y:S02]  /*1a910*/  IMAD.MOV.U32 R13, RZ, RZ, R4 ;  /* 0x000000ffff0d7224 */ /* 0x000fe400078e0004 */
[----:B------:R-:W-:Y:S02]  /*1a920*/  IMAD.MOV.U32 R12, RZ, RZ, 0x2 ;  /* 0x00000002ff0c7424 */ /* 0x000fe400078e00ff */
[----:B------:R-:W-:-:S07]  /*1a930*/  IMAD.MOV.U32 R3, RZ, RZ, R14 ;  /* 0x000000ffff037224 */ /* 0x000fce00078e000e */
[----:B------:R-:W-:Y:S05]  /*1a940*/  WARPSYNC.COLLECTIVE R15, `(.L_x_727) ;  /* 0x000000000f087348 */ /* 0x000fea0003c00000 */
[----:B------:R0:W1:Y:S02]  /*1a950*/  SHFL.IDX P6, R14, R13, R12, R11 ;  /* 0x0000000c0d0e7389 */ /* 0x00006400000c000b */
[----:B01----:R-:W-:Y:S01]  /*1a960*/  ENDCOLLECTIVE ;  /* 0x000000000000791b */ /* 0x003fe20003800000 */
.L_x_727:
        /* <DEDUP_REMOVED lines=11> */
[----:B------:R0:W-:Y:S02]  /*1aa20*/  @!P3 LDGSTS.E.BYPASS.LTC128B.128 [R8+0x12c00], desc[UR42][R2.64+0x80], !P2 ;  /* 0x12c000800208bfae */ /* 0x0001e4000d101d6a */
[----:B0-----:R-:W-:-:S05]  /*1aa30*/  VIADD R2, R17, 0x40 ;  /* 0x0000004011027836 */ /* 0x001fca0000000000 */
[----:B------:R-:W-:Y:S01]  /*1aa40*/  ISETP.GE.AND P3, PT, R2, R0, PT ;  /* 0x000000000200720c */ /* 0x000fe20003f66270 */
[----:B------:R-:W-:-:S12]  /*1aa50*/  IMAD.MOV.U32 R2, RZ, RZ, R14 ;  /* 0x000000ffff027224 */ /* 0x000fd800078e000e */
[----:B------:R-:W-:Y:S05]  /*1aa60*/  WARPSYNC.COLLECTIVE R15, `(.L_x_728) ;  /* 0x000000000f087348 */ /* 0x000fea0003c00000 */
[----:B------:R0:W1:Y:S02]  /*1aa70*/  SHFL.IDX P6, R14, R13, R12, R11 ;  /* 0x0000000c0d0e7389 */ /* 0x00006400000c000b */
[----:B01----:R-:W-:Y:S01]  /*1aa80*/  ENDCOLLECTIVE ;  /* 0x000000000000791b */ /* 0x003fe20003800000 */
.L_x_728:
[----:B------:R-:W-:Y:S02]  /*1aa90*/  IMAD.MOV.U32 R13, RZ, RZ, R4 ;  /* 0x000000ffff0d7224 */ /* 0x000fe400078e0004 */
[----:B------:R-:W-:Y:S02]  /*1aaa0*/  IMAD.MOV.U32 R12, RZ, RZ, 0x3 ;  /* 0x00000003ff0c7424 */ /* 0x000fe400078e00ff */
[----:B------:R-:W-:-:S07]  /*1aab0*/  IMAD.MOV.U32 R3, RZ, RZ, R14 ;  /* 0x000000ffff037224 */ /* 0x000fce00078e000e */
[----:B------:R-:W-:Y:S05]  /*1aac0*/  WARPSYNC.COLLECTIVE R15, `(.L_x_729) ;  /* 0x000000000f087348 */ /* 0x000fea0003c00000 */
[----:B------:R0:W1:Y:S02]  /*1aad0*/  SHFL.IDX P6, R14, R13, R12, R11 ;  /* 0x0000000c0d0e7389 */ /* 0x00006400000c000b */
[----:B01----:R-:W-:Y:S01]  /*1aae0*/  ENDCOLLECTIVE ;  /* 0x000000000000791b */ /* 0x003fe20003800000 */
.L_x_729:
[----:B------:R-:W-:-:S05]  /*1aaf0*/  @!P3 LEA R3, P4, R10, R3, 0x1 ;  /* 0x000000030a03b211 */ /* 0x000fca00078808ff */
[----:B------:R-:W-:-:S05]  /*1ab00*/  @!P3 IMAD.X R2, RZ, RZ, R2, P4 ;  /* 0x000000ffff02b224 */ /* 0x000fca00020e0602 */
[----:B------:R-:W-:Y:S01]  /*1ab10*/  @!P3 LOP3.LUT R3, R3, R2, RZ, 0x3c, !PT ;  /* 0x000000020303b212 */ /* 0x000fe200078e3cff */
[----:B------:R-:W-:-:S03]  /*1ab20*/  IMAD.MOV.U32 R13, RZ, RZ, R5 ;  /* 0x000000ffff0d7224 */ /* 0x000fc600078e0005 */
[----:B------:R-:W-:-:S04]  /*1ab30*/  @!P3 LOP3.LUT R2, R3, R2, RZ, 0x3c, !PT ;  /* 0x000000020302b212 */ /* 0x000fc800078e3cff */
[----:B------:R-:W-:Y:S01]  /*1ab40*/  @!P3 LOP3.LUT R3, R3, R2, RZ, 0x3c, !PT ;  /* 0x000000020303b212 */ /* 0x000fe200078e3cff */
[----:B------:R-:W-:-:S07]  /*1ab50*/  IMAD.MOV.U32 R4, RZ, RZ, R14 ;  /* 0x000000ffff047224 */ /* 0x000fce00078e000e */
[----:B------:R-:W-:Y:S05]  /*1ab60*/  WARPSYNC.COLLECTIVE R15, `(.L_x_730) ;  /* 0x000000000f087348 */ /* 0x000fea0003c00000 */
[----:B------:R0:W1:Y:S02]  /*1ab70*/  SHFL.IDX P6, R14, R13, R12, R11 ;  /* 0x0000000c0d0e7389 */ /* 0x00006400000c000b */
[----:B01----:R-:W-:Y:S01]  /*1ab80*/  ENDCOLLECTIVE ;  /* 0x000000000000791b */ /* 0x003fe20003800000 */
.L_x_730:
[----:B------:R-:W-:Y:S01]  /*1ab90*/  @!PT LDS RZ, [RZ] ;  /* 0x00000000fffff984 */ /* 0x000fe20000000800 */
[----:B------:R-:W-:Y:S01]  /*1aba0*/  @!PT LDS RZ, [RZ] ;  /* 0x00000000fffff984 */ /* 0x000fe20000000800 */
[----:B------:R-:W-:Y:S01]  /*1abb0*/  @!PT LDS RZ, [RZ] ;  /* 0x00000000fffff984 */ /* 0x000fe20000000800 */
[----:B------:R-:W-:Y:S04]  /*1abc0*/  @!P3 LDGSTS.E.BYPASS.LTC128B.128 [R8+0xd400], desc[UR42][R2.64], !P0 ;  /* 0x0d4000000208bfae */ /* 0x000fe8000c101d6a */
[----:B------:R-:W-:Y:S04]  /*1abd0*/  @!P3 LDGSTS.E.BYPASS.LTC128B.128 [R8+0x10400], desc[UR42][R2.64+0x40], !P1 ;  /* 0x104000400208bfae */ /* 0x000fe8000c901d6a */
[----:B------:R0:W-:Y:S01]  /*1abe0*/  @!P3 LDGSTS.E.BYPASS.LTC128B.128 [R8+0x13400], desc[UR42][R2.64+0x80], !P2 ;  /* 0x134000800208bfae */ /* 0x0001e2000d101d6a */
[----:B------:R-:W-:Y:S02]  /*1abf0*/  IMAD.MOV.U32 R13, RZ, RZ, R6 ;  /* 0x000000ffff0d7224 */ /* 0x000fe400078e0006 */
[----:B------:R-:W-:-:S02]  /*1ac00*/  IMAD.MOV.U32 R12, RZ, RZ, RZ ;  /* 0x000000ffff0c7224 */ /* 0x000fc400078e00ff */
[----:B0-----:R-:W-:Y:S02]  /*1ac10*/  VIADD R2, R17, 0x60 ;  /* 0x0000006011027836 */ /* 0x001fe40000000000 */
[----:B------:R-:W-:-:S07]  /*1ac20*/  IMAD.MOV.U32 R5, RZ, RZ, R14 ;  /* 0x000000ffff057224 */ /* 0x000fce00078e000e */
[----:B------:R-:W-:Y:S05]  /*1ac30*/  WARPSYNC.COLLECTIVE R15, `(.L_x_731) ;  /* 0x000000000f087348 */ /* 0x000fea0003c00000 */
[----:B------:R0:W1:Y:S02]  /*1ac40*/  SHFL.IDX P6, R14, R13, R12, R11 ;  /* 0x0000000c0d0e7389 */ /* 0x00006400000c000b */
[----:B01----:R-:W-:Y:S01]  /*1ac50*/  ENDCOLLECTIVE ;  /* 0x000000000000791b */ /* 0x003fe20003800000 */
.L_x_731:
[----:B------:R-:W-:-:S13]  /*1ac60*/  ISETP.GE.AND P3, PT, R2, R0, PT ;  /* 0x000000000200720c */ /* 0x000fda0003f66270 */
[----:B------:R-:W-:Y:S01]  /*1ac70*/  @!P3 LEA R2, P4, R10, R5, 0x1 ;  /* 0x000000050a02b211 */ /* 0x000fe200078808ff */
[----:B------:R-:W-:-:S04]  /*1ac80*/  IMAD.MOV.U32 R13, RZ, RZ, R7 ;  /* 0x000000ffff0d7224 */ /* 0x000fc800078e0007 */
[----:B------:R-:W-:-:S05]  /*1ac90*/  @!P3 IMAD.X R3, RZ, RZ, R4, P4 ;  /* 0x000000ffff03b224 */ /* 0x000fca00020e0604 */
        /* <DEDUP_REMOVED lines=12> */
.L_x_732:
[----:B------:R-:W-:Y:S02]  /*1ad60*/  IMAD.MOV.U32 R13, RZ, RZ, R6 ;  /* 0x000000ffff0d7224 */ /* 0x000fe400078e0006 */
[----:B------:R-:W-:Y:S02]  /*1ad70*/  IMAD.MOV.U32 R12, RZ, RZ, 0x1 ;  /* 0x00000001ff0c7424 */ /* 0x000fe400078e00ff */
[----:B------:R-:W-:-:S07]  /*1ad80*/  IMAD.MOV.U32 R3, RZ, RZ, R14 ;  /* 0x000000ffff037224 */ /* 0x000fce00078e000e */
[----:B------:R-:W-:Y:S05]  /*1ad90*/  WARPSYNC.COLLECTIVE R15, `(.L_x_733) ;  /* 0x000000000f087348 */ /* 0x000fea0003c00000 */
[----:B------:R0:W1:Y:S02]  /*1ada0*/  SHFL.IDX P6, R14, R13, R12, R11 ;  /* 0x0000000c0d0e7389 */ /* 0x00006400000c000b */
[----:B01----:R-:W-:Y:S01]  /*1adb0*/  ENDCOLLECTIVE ;  /* 0x000000000000791b */ /* 0x003fe20003800000 */
.L_x_733:
        /* <DEDUP_REMOVED lines=10> */
.L_x_734:
[----:B------:R-:W-:Y:S01]  /*1ae60*/  @!PT LDS RZ, [RZ] ;  /* 0x00000000fffff984 */ /* 0x000fe20000000800 */
[----:B------:R-:W-:Y:S01]  /*1ae70*/  @!PT LDS RZ, [RZ] ;  /* 0x00000000fffff984 */ /* 0x000fe20000000800 */
[----:B------:R-:W-:Y:S01]  /*1ae80*/  @!PT LDS RZ, [RZ] ;  /* 0x00000000fffff984 */ /* 0x000fe20000000800 */
[----:B------:R-:W-:Y:S04]  /*1ae90*/  @!P3 LDGSTS.E.BYPASS.LTC128B.128 [R8+0xe400], desc[UR42][R2.64], !P0 ;  /* 0x0e4000000208bfae */ /* 0x000fe8000c101d6a */
[----:B------:R-:W-:Y:S04]  /*1aea0*/  @!P3 LDGSTS.E.BYPASS.LTC128B.128 [R8+0x11400], desc[UR42][R2.64+0x40], !P1 ;  /* 0x114000400208bfae */ /* 0x000fe8000c901d6a */
[----:B------:R0:W-:Y:S02]  /*1aeb0*/  @!P3 LDGSTS.E.BYPASS.LTC128B.128 [R8+0x14400], desc[UR42][R2.64+0x80], !P2 ;  /* 0x144000800208bfae */ /* 0x0001e4000d101d6a */
[----:B0-----:R-:W-:Y:S01]  /*1aec0*/  IMAD.MOV.U32 R2, RZ, RZ, R14 ;  /* 0x000000ffff027224 */ /* 0x001fe200078e000e */
[----:B------:R-:W-:Y:S06]  /*1aed0*/  BRA `(.L_x_735) ;  /* 0xffffffb800a07947 */ /* 0x000fec000383ffff */
.L_x_610:
[----:B-1----:R1:W2:Y:S02]  /*1aee0*/  SYNCS.PHASECHK.TRANS64.TRYWAIT P0, [R22+URZ+0x2d820], R0 ;  /* 0x02d82000160075a7 */ /* 0x0022a4000800017f */
[----:B--2---:R-:W-:Y:S05]  /*1aef0*/  @!P0 NANOSLEEP.SYNCS 0x989680 ;  /* 0x009896800000895d */ /* 0x004fea0003900000 */
[----:B------:R-:W2:Y:S02]  /*1af00*/  @!P0 SYNCS.PHASECHK.TRANS64 P0, [R22+URZ+0x2d820], R0 ;  /* 0x02d82000160085a7 */ /* 0x000ea4000800007f */
[----:B--2---:R-:W-:Y:S05]  /*1af10*/  @!P0 BRA `(.L_x_610) ;  /* 0xfffffffc00f08947 */ /* 0x004fea000383ffff */
[----:B------:R-:W-:Y:S05]  /*1af20*/  BRA `(.L_x_736) ;  /* 0xffffffbc00087947 */ /* 0x000fea000383ffff */
.L_x_615:
[----:B0-----:R0:W1:Y:S02]  /*1af30*/  SYNCS.PHASECHK.TRANS64.TRYWAIT P0, [R5+URZ+0x2d840], R0 ;  /* 0x02d84000050075a7 */ /* 0x001064000800017f */
[----:B-1----:R-:W-:Y:S05]  /*1af40*/  @!P0 NANOSLEEP.SYNCS 0x989680 ;  /* 0x009896800000895d */ /* 0x002fea0003900000 */
[----:B------:R-:W1:Y:S02]  /*1af50*/  @!P0 SYNCS.PHASECHK.TRANS64 P0, [R5+URZ+0x2d840], R0 ;  /* 0x02d84000050085a7 */ /* 0x000e64000800007f */
[----:B-1----:R-:W-:Y:S05]  /*1af60*/  @!P0 BRA `(.L_x_615) ;  /* 0xfffffffc00f08947 */ /* 0x002fea000383ffff */
[----:B------:R-:W-:Y:S05]  /*1af70*/  BRA `(.L_x_737) ;  /* 0xffffffbc00fc7947 */ /* 0x000fea000383ffff */
.L_x_616:
        /* <DEDUP_REMOVED lines=8> */
.L_x_739:
[----:B------:R-:W-:Y:S05]  /*1b000*/  BSYNC B1 ;  /* 0x0000000000017941 */ /* 0x000fea0003800000 */
.L_x_738:
        /* <DEDUP_REMOVED lines=13> */
.L_x_740:
        /* <DEDUP_REMOVED lines=8> */
.L_x_741:
[----:B------:R-:W-:-:S05]  /*1b160*/  IMAD.SHL.U32 R0, R20, 0x2, RZ ;  /* 0x0000000214007824 */ /* 0x000fca00078e00ff */
        /* <DEDUP_REMOVED lines=13> */
.L_x_742:
[----:B------:R-:W-:Y:S02]  /*1b240*/  IMAD.MOV.U32 R13, RZ, RZ, R7 ;  /* 0x000000ffff0d7224 */ /* 0x000fe400078e0007 */
[----:B------:R-:W-:Y:S02]  /*1b250*/  IMAD.MOV.U32 R12, RZ, RZ, 0x2 ;  /* 0x00000002ff0c7424 */ /* 0x000fe400078e00ff */
[----:B------:R-:W-:-:S07]  /*1b260*/  IMAD.MOV.U32 R2, RZ, RZ, R14 ;  /* 0x000000ffff027224 */ /* 0x000fce00078e000e */
[----:B------:R-:W-:Y:S05]  /*1b270*/  WARPSYNC.COLLECTIVE R15, `(.L_x_743) ;  /* 0x000000000f087348 */ /* 0x000fea0003c00000 */
[----:B------:R0:W1:Y:S02]  /*1b280*/  SHFL.IDX P6, R14, R13, R12, R11 ;  /* 0x0000000c0d0e7389 */ /* 0x00006400000c000b */
[----:B01----:R-:W-:Y:S01]  /*1b290*/  ENDCOLLECTIVE ;  /* 0x000000000000791b */ /* 0x003fe20003800000 */
.L_x_743:
        /* <DEDUP_REMOVED lines=13> */
.L_x_744:
[----:B------:R-:W-:Y:S02]  /*1b370*/  IMAD.MOV.U32 R13, RZ, RZ, R7 ;  /* 0x000000ffff0d7224 */ /* 0x000fe400078e0007 */
[----:B------:R-:W-:Y:S02]  /*1b380*/  IMAD.MOV.U32 R12, RZ, RZ, 0x3 ;  /* 0x00000003ff0c7424 */ /* 0x000fe400078e00ff */
[----:B------:R-:W-:-:S07]  /*1b390*/  IMAD.MOV.U32 R2, RZ, RZ, R14 ;  /* 0x000000ffff027224 */ /* 0x000fce00078e000e */
[----:B------:R-:W-:Y:S05]  /*1b3a0*/  WARPSYNC.COLLECTIVE R15, `(.L_x_745) ;  /* 0x000000000f087348 */ /* 0x000fea0003c00000 */
[----:B------:R0:W1:Y:S02]  /*1b3b0*/  SHFL.IDX P6, R14, R13, R12, R11 ;  /* 0x0000000c0d0e7389 */ /* 0x00006400000c000b */
[----:B01----:R-:W-:Y:S01]  /*1b3c0*/  ENDCOLLECTIVE ;  /* 0x000000000000791b */ /* 0x003fe20003800000 */
.L_x_745:
[----:B------:R-:W-:-:S05]  /*1b3d0*/  IADD3 R2, P0, R2, R0, RZ ;  /* 0x0000000002027210 */ /* 0x000fca0007f1e0ff */
[----:B------:R-:W-:-:S05]  /*1b3e0*/  IMAD.X R3, RZ, RZ, R20, P0 ;  /* 0x000000ffff037224 */ /* 0x000fca00000e0614 */
[----:B------:R-:W-:Y:S01]  /*1b3f0*/  @!PT LDS RZ, [RZ] ;  /* 0x00000000fffff984 */ /* 0x000fe20000000800 */
[----:B------:R-:W-:Y:S01]  /*1b400*/  @!PT LDS RZ, [RZ] ;  /* 0x00000000fffff984 */ /* 0x000fe20000000800 */
[----:B------:R-:W-:Y:S01]  /*1b410*/  @!PT LDS RZ, [RZ] ;  /* 0x00000000fffff984 */ /* 0x000fe20000000800 */
[----:B------:R0:W-:Y:S01]  /*1b420*/  LDGSTS.E.BYPASS.LTC128B.128 [R4+0x16400], desc[UR42][R2.64], !P1 ;  /* 0x1640000002047fae */ /* 0x0001e2000c901d6a */
[----:B------:R-:W-:Y:S01]  /*1b430*/  IMAD.MOV.U32 R13, RZ, RZ, R6 ;  /* 0x000000ffff0d7224 */ /* 0x000fe200078e0006 */
[----:B------:R-:W-:Y:S02]  /*1b440*/  LOP3.LUT P1, RZ, R23, 0x20, RZ, 0xc0, !PT ;  /* 0x0000002017ff7812 */ /* 0x000fe4000782c0ff */
[----:B------:R0:W-:Y:S04]  /*1b450*/  LDGSTS.E.BYPASS.LTC128B.128 [R4+0x18400], desc[UR42][R2.64+0x40], !P5 ;  /* 0x1840004002047fae */ /* 0x0001e8000e901d6a */
[----:B------:R0:W-:Y:S01]  /*1b460*/  LDGSTS.E.BYPASS.LTC128B.128 [R4+0x1a400], desc[UR42][R2.64+0x80], !P4 ;  /* 0x1a40008002047fae */ /* 0x0001e2000e101d6a */
[----:B------:R-:W-:-:S07]  /*1b470*/  IMAD.MOV.U32 R20, RZ, RZ, R14 ;  /* 0x000000ffff147224 */ /* 0x000fce00078e000e */
[----:B0-----:R-:W-:Y:S05]  /*1b480*/  WARPSYNC.COLLECTIVE R15, `(.L_x_746) ;  /* 0x000000000f087348 */ /* 0x001fea0003c00000 */
[----:B------:R1:W2:Y:S02]  /*1b490*/  SHFL.IDX P6, R14, R13, R12, R11 ;  /* 0x0000000c0d0e7389 */ /* 0x0002a400000c000b */
[----:B012---:R-:W-:Y:S01]  /*1b4a0*/  ENDCOLLECTIVE ;  /* 0x000000000000791b */ /* 0x007fe20003800000 */
.L_x_746:
[----:B------:R-:W-:Y:S01]  /*1b4b0*/  IMAD.MOV.U32 R2, RZ, RZ, R14 ;  /* 0x000000ffff027224 */ /* 0x000fe200078e000e */
[----:B------:R-:W-:Y:S06]  /*1b4c0*/  BRA `(.L_x_747) ;  /* 0xffffffbc00887947 */ /* 0x000fec000383ffff */
.L_x_621:
[----:B-1----:R1:W2:Y:S02]  /*1b4d0*/  SYNCS.PHASECHK.TRANS64.TRYWAIT P0, [R5+URZ+0x2d860], R2 ;  /* 0x02d86002050075a7 */ /* 0x0022a4000800017f */
[----:B--2---:R-:W-:Y:S05]  /*1b4e0*/  @!P0 NANOSLEEP.SYNCS 0x989680 ;  /* 0x009896800000895d */ /* 0x004fea0003900000 */
[----:B------:R-:W2:Y:S02]  /*1b4f0*/  @!P0 SYNCS.PHASECHK.TRANS64 P0, [R5+URZ+0x2d860], R2 ;  /* 0x02d86002050085a7 */ /* 0x000ea4000800007f */
[----:B--2---:R-:W-:Y:S05]  /*1b500*/  @!P0 BRA `(.L_x_621) ;  /* 0xfffffffc00f08947 */ /* 0x004fea000383ffff */
[----:B------:R-:W-:Y:S05]  /*1b510*/  BRA `(.L_x_748) ;  /* 0xffffffbc00ec7947 */ /* 0x000fea000383ffff */
.L_x_622:
        /* <DEDUP_REMOVED lines=8> */
.L_x_750:
[----:B------:R-:W-:Y:S05]  /*1b5a0*/  BSYNC B1 ;  /* 0x0000000000017941 */ /* 0x000fea0003800000 */
.L_x_749:
[----:B------:R-:W-:Y:S02]  /*1b5b0*/  IMAD.MOV.U32 R13, RZ, RZ, R24 ;  /* 0x000000ffff0d7224 */ /* 0x000fe400078e0018 */
[----:B------:R-:W-:Y:S02]  /*1b5c0*/  IMAD.MOV.U32 R12, RZ, RZ, RZ ;  /* 0x000000ffff0c7224 */ /* 0x000fe400078e00ff */
[----:B------:R-:W-:Y:S02]  /*1b5d0*/  IMAD.MOV.U32 R11, RZ, RZ, 0x1c1f ;  /* 0x00001c1fff0b7424 */ /* 0x000fe400078e00ff */
[----:B------:R-:W-:Y:S02]  /*1b5e0*/  IMAD.MOV.U32 R15, RZ, RZ, -0x1 ;  /* 0xffffffffff0f7424 */ /* 0x000fe400078e00ff */
[----:B------:R-:W-:Y:S02]  /*1b5f0*/  IMAD.MOV.U32 R3, RZ, RZ, R14 ;  /* 0x000000ffff037224 */ /* 0x000fe400078e000e */
[----:B------:R-:W-:-:S07]  /*1b600*/  IMAD R4, R4, 0x2, R22 ;  /* 0x0000000204047824 */ /* 0x000fce00078e0216 */
[----:B------:R-:W-:Y:S05]  /*1b610*/  WARPSYNC.COLLECTIVE R15, `(.L_x_751) ;  /* 0x000000000f087348 */ /* 0x000fea0003c00000 */
[----:B------:R0:W1:Y:S02]  /*1b620*/  SHFL.IDX P6, R14, R13, R12, R11 ;  /* 0x0000000c0d0e7389 */ /* 0x00006400000c000b */
[----:B01----:R-:W-:Y:S01]  /*1b630*/  ENDCOLLECTIVE ;  /* 0x000000000000791b */ /* 0x003fe20003800000 */
.L_x_751:
[----:B------:R-:W-:Y:S02]  /*1b640*/  IMAD.MOV.U32 R13, RZ, RZ, R25 ;  /* 0x000000ffff0d7224 */ /* 0x000fe400078e0019 */
[----:B------:R-:W-:Y:S02]  /*1b650*/  IMAD.MOV.U32 R12, RZ, RZ, 0x1 ;  /* 0x00000001ff0c7424 */ /* 0x000fe400078e00ff */
[----:B------:R-:W-:-:S07]  /*1b660*/  IMAD.MOV.U32 R2, RZ, RZ, R14 ;  /* 0x000000ffff027224 */ /* 0x000fce00078e000e */
[----:B------:R-:W-:Y:S05]  /*1b670*/  WARPSYNC.COLLECTIVE R15, `(.L_x_752) ;  /* 0x000000000f087348 */ /* 0x000fea0003c00000 */
[----:B------:R0:W1:Y:S02]  /*1b680*/  SHFL.IDX P6, R14, R13, R12, R11 ;  /* 0x0000000c0d0e7389 */ /* 0x00006400000c000b */
[----:B01----:R-:W-:Y:S01]  /*1b690*/  ENDCOLLECTIVE ;  /* 0x000000000000791b */ /* 0x003fe20003800000 */
.L_x_752:
        /* <DEDUP_REMOVED lines=16> */
.L_x_753:
[----:B------:R-:W-:Y:S02]  /*1b7a0*/  IMAD.MOV.U32 R13, RZ, RZ, R25 ;  /* 0x000000ffff0d7224 */ /* 0x000fe400078e0019 */
[----:B------:R-:W-:Y:S02]  /*1b7b0*/  IMAD.MOV.U32 R12, RZ, RZ, 0x2 ;  /* 0x00000002ff0c7424 */ /* 0x000fe400078e00ff */
[----:B------:R-:W-:-:S07]  /*1b7c0*/  IMAD.MOV.U32 R2, RZ, RZ, R14 ;  /* 0x000000ffff027224 */ /* 0x000fce00078e000e */
[----:B------:R-:W-:Y:S05]  /*1b7d0*/  WARPSYNC.COLLECTIVE R15, `(.L_x_754) ;  /* 0x000000000f087348 */ /* 0x000fea0003c00000 */
[----:B------:R0:W1:Y:S02]  /*1b7e0*/  SHFL.IDX P6, R14, R13, R12, R11 ;  /* 0x0000000c0d0e7389 */ /* 0x00006400000c000b */
[----:B01----:R-:W-:Y:S01]  /*1b7f0*/  ENDCOLLECTIVE ;  /* 0x000000000000791b */ /* 0x003fe20003800000 */
.L_x_754:
        /* <DEDUP_REMOVED lines=16> */
.L_x_755:
[----:B------:R-:W-:Y:S02]  /*1b900*/  IMAD.MOV.U32 R13, RZ, RZ, R25 ;  /* 0x000000ffff0d7224 */ /* 0x000fe400078e0019 */
[----:B------:R-:W-:Y:S02]  /*1b910*/  IMAD.MOV.U32 R12, RZ, RZ, 0x3 ;  /* 0x00000003ff0c7424 */ /* 0x000fe400078e00ff */
[----:B------:R-:W-:-:S07]  /*1b920*/  IMAD.MOV.U32 R2, RZ, RZ, R14 ;  /* 0x000000ffff027224 */ /* 0x000fce00078e000e */
[----:B------:R-:W-:Y:S05]  /*1b930*/  WARPSYNC.COLLECTIVE R15, `(.L_x_756) ;  /* 0x000000000f087348 */ /* 0x000fea0003c00000 */
[----:B------:R0:W1:Y:S02]  /*1b940*/  SHFL.IDX P6, R14, R13, R12, R11 ;  /* 0x0000000c0d0e7389 */ /* 0x00006400000c000b */
[----:B01----:R-:W-:Y:S01]  /*1b950*/  ENDCOLLECTIVE ;  /* 0x000000000000791b */ /* 0x003fe20003800000 */
.L_x_756:
        /* <DEDUP_REMOVED lines=13> */
.L_x_757:
        /* <DEDUP_REMOVED lines=8> */
.L_x_630:
[----:B-1----:R1:W2:Y:S02]  /*1bab0*/  SYNCS.PHASECHK.TRANS64.TRYWAIT P0, [R0+URZ+0x2d860], R3 ;  /* 0x02d86003000075a7 */ /* 0x0022a4000800017f */
[----:B--2---:R-:W-:Y:S05]  /*1bac0*/  @!P0 NANOSLEEP.SYNCS 0x989680 ;  /* 0x009896800000895d */ /* 0x004fea0003900000 */
[----:B------:R-:W2:Y:S02]  /*1bad0*/  @!P0 SYNCS.PHASECHK.TRANS64 P0, [R0+URZ+0x2d860], R3 ;  /* 0x02d86003000085a7 */ /* 0x000ea4000800007f */
[----:B--2---:R-:W-:Y:S05]  /*1bae0*/  @!P0 BRA `(.L_x_630) ;  /* 0xfffffffc00f08947 */ /* 0x004fea000383ffff */
[----:B------:R-:W-:Y:S05]  /*1baf0*/  BRA `(.L_x_759) ;  /* 0xffffffc000747947 */ /* 0x000fea000383ffff */
.L_x_631:
[----:B------:R-:W-:Y:S01]  /*1bb00*/  BSSY B0, `(.L_x_760) ;  /* 0x0000008000007945 */ /* 0x000fe20003800000 */
[----:B------:R-:W-:Y:S02]  /*1bb10*/  IMAD.MOV.U32 R13, RZ, RZ, R25 ;  /* 0x000000ffff0d7224 */ /* 0x000fe400078e0019 */
[----:B------:R-:W-:Y:S02]  /*1bb20*/  IMAD.MOV.U32 R12, RZ, RZ, RZ ;  /* 0x000000ffff0c7224 */ /* 0x000fe400078e00ff */
[----:B------:R-:W-:Y:S02]  /*1bb30*/  IMAD.MOV.U32 R11, RZ, RZ, 0x1c1f ;  /* 0x00001c1fff0b7424 */ /* 0x000fe400078e00ff */
[----:B------:R-:W-:-:S07]  /*1bb40*/  IMAD.MOV.U32 R15, RZ, RZ, -0x1 ;  /* 0xffffffffff0f7424 */ /* 0x000fce00078e00ff */
[----:B01---5:R-:W-:Y:S05]  /*1bb50*/  WARPSYNC.COLLECTIVE R15, `(.L_x_761) ;  /* 0x000000000f087348 */ /* 0x023fea0003c00000 */
[----:B------:R2:W3:Y:S02]  /*1bb60*/  SHFL.IDX P6, R14, R13, R12, R11 ;  /* 0x0000000c0d0e7389 */ /* 0x0004e400000c000b */
[----:B0123-5:R-:W-:Y:S01]  /*1bb70*/  ENDCOLLECTIVE ;  /* 0x000000000000791b */ /* 0x02ffe20003800000 */
.L_x_761:
[----:B------:R-:W-:Y:S05]  /*1bb80*/  BSYNC B0 ;  /* 0x0000000000007941 */ /* 0x000fea0003800000 */
.L_x_760:
[----:B------:R-:W0:Y:S01]  /*1bb90*/  S2R R2, SR_TID.X ;  /* 0x0000000000027919 */ /* 0x000e220000002100 */
[----:B------:R-:W-:Y:S02]  /*1bba0*/  IMAD.MOV.U32 R13, RZ, RZ, R24 ;  /* 0x000000ffff0d7224 */ /* 0x000fe400078e0018 */
        /* <DEDUP_REMOVED lines=8> */
.L_x_762:
[----:B------:R-:W-:Y:S01]  /*1bc30*/  ULDC UR4, c[0x0][0x2f4] ;  /* 0x0000bd0000047ab9 */ /* 0x000fe20000000800 */
[----:B------:R-:W-:Y:S02]  /*1bc40*/  IMAD.MOV.U32 R13, RZ, RZ, R25 ;  /* 0x000000ffff0d7224 */ /* 0x000fe400078e0019 */
[----:B------:R-:W-:Y:S02]  /*1bc50*/  IMAD.MOV.U32 R12, RZ, RZ, 0x1 ;  /* 0x00000001ff0c7424 */ /* 0x000fe400078e00ff */
        /* <DEDUP_REMOVED lines=14> */
.L_x_763:
        /* <DEDUP_REMOVED lines=14> */
.L_x_764:
[----:B------:R-:W-:Y:S02]  /*1be20*/  IMAD.MOV.U32 R13, RZ, RZ, R25 ;  /* 0x000000ffff0d7224 */ /* 0x000fe400078e0019 */
[----:B------:R-:W-:Y:S01]  /*1be30*/  IMAD.MOV.U32 R12, RZ, RZ, 0x2 ;  /* 0x00000002ff0c7424 */ /* 0x000fe200078e00ff */
[----:B------:R-:W-:-:S13]  /*1be40*/  IADD3 R2, P4, R14, R5, RZ ;  /* 0x000000050e027210 */ /* 0x000fda0007f9e0ff */
[----:B------:R-:W-:Y:S05]  /*1be50*/  WARPSYNC.COLLECTIVE R15, `(.L_x_765) ;  /* 0x000000000f087348 */ /* 0x000fea0003c00000 */
[----:B------:R0:W1:Y:S02]  /*1be60*/  SHFL.IDX P6, R14, R13, R12, R11 ;  /* 0x0000000c0d0e7389 */ /* 0x00006400000c000b */
[----:B01----:R-:W-:Y:S01]  /*1be70*/  ENDCOLLECTIVE ;  /* 0x000000000000791b */ /* 0x003fe20003800000 */
.L_x_765:
        /* <DEDUP_REMOVED lines=15> */
.L_x_766:
[----:B------:R-:W-:Y:S02]  /*1bf70*/  IMAD.MOV.U32 R13, RZ, RZ, R25 ;  /* 0x000000ffff0d7224 */ /* 0x000fe400078e0019 */
[----:B------:R-:W-:Y:S01]  /*1bf80*/  IMAD.MOV.U32 R12, RZ, RZ, 0x3 ;  /* 0x00000003ff0c7424 */ /* 0x000fe200078e00ff */
[----:B------:R-:W-:-:S13]  /*1bf90*/  IADD3 R2, P4, R14, R5, RZ ;  /* 0x000000050e027210 */ /* 0x000fda0007f9e0ff */
[----:B------:R-:W-:Y:S05]  /*1bfa0*/  WARPSYNC.COLLECTIVE R15, `(.L_x_767) ;  /* 0x000000000f087348 */ /* 0x000fea0003c00000 */
[----:B------:R0:W1:Y:S02]  /*1bfb0*/  SHFL.IDX P6, R14, R13, R12, R11 ;  /* 0x0000000c0d0e7389 */ /* 0x00006400000c000b */
[----:B01----:R-:W-:Y:S01]  /*1bfc0*/  ENDCOLLECTIVE ;  /* 0x000000000000791b */ /* 0x003fe20003800000 */
.L_x_767:
        /* <DEDUP_REMOVED lines=14> */
.L_x_768:
[----:B------:R-:W-:Y:S05]  /*1c0b0*/  BRA `(.L_x_769) ;  /* 0xffffffbc00d47947 */ /* 0x000fea000383ffff */
.L_x_636:
        /* <DEDUP_REMOVED lines=8> */
.L_x_771:
[----:B------:R-:W-:Y:S05]  /*1c140*/  BSYNC B0 ;  /* 0x0000000000007941 */ /* 0x000fea0003800000 */
.L_x_770:
[----:B------:R-:W-:Y:S02]  /*1c150*/  IMAD.MOV.U32 R13, RZ, RZ, R16 ;  /* 0x000000ffff0d7224 */ /* 0x000fe400078e0010 */
        /* <DEDUP_REMOVED lines=8> */
.L_x_772:
[----:B------:R-:W-:Y:S02]  /*1c1e0*/  ULDC UR4, c[0x0][0xc3c] ;  /* 0x00030f0000047ab9 */ /* 0x000fe40000000800 */
[----:B------:R-:W-:-:S13]  /*1c1f0*/  ISETP.GE.OR P1, PT, R5, UR4, !P0 ;  /* 0x0000000405007c0c */ /* 0x000fda000c726670 */
[----:B------:R-:W0:Y:S01]  /*1c200*/  @!P1 LDC.64 R2, c[0x0][0xc80] ;  /* 0x00032000ff029b82 */ /* 0x000e220000000a00 */
[----:B------:R-:W-:Y:S02]  /*1c210*/  IMAD.MOV.U32 R11, RZ, RZ, RZ ;  /* 0x000000ffff0b7224 */ /* 0x000fe400078e00ff */
        /* <DEDUP_REMOVED lines=14> */
.L_x_773:
[----:B------:R-:W-:Y:S01]  /*1c300*/  IMAD.MOV.U32 R12, RZ, RZ, 0x2 ;  /* 0x00000002ff0c7424 */ /* 0x000fe200078e00ff */
[----:B------:R-:W-:-:S05]  /*1c310*/  SEL R5, R14, RZ, P1 ;  /* 0x000000ff0e057207 */ /* 0x000fca0000800000 */
[----:B------:R-:W-:-:S04]  /*1c320*/  IMAD.IADD R5, R2, 0x1, R5 ;  /* 0x0000000102057824 */ /* 0x000fc800078e0205 */
[----:B------:R-:W-:-:S07]  /*1c330*/  IMAD.MOV.U32 R13, RZ, RZ, R5 ;  /* 0x000000ffff0d7224 */ /* 0x000fce00078e0005 */
[----:B------:R-:W-:Y:S05]  /*1c340*/  WARPSYNC.COLLECTIVE R15, `(.L_x_774) ;  /* 0x000000000f087348 */ /* 0x000fea0003c00000 */
[----:B------:R0:W1:Y:S02]  /*1c350*/  SHFL.UP P6, R14, R13, R12, R11 ;  /* 0x0400000c0d0e7389 */ /* 0x00006400000c000b */
[----:B01----:R-:W-:Y:S01]  /*1c360*/  ENDCOLLECTIVE ;  /* 0x000000000000791b */ /* 0x003fe20003800000 */
.L_x_774:
[----:B------:R-:W-:Y:S01]  /*1c370*/  IMAD.MOV.U32 R12, RZ, RZ, 0x4 ;  /* 0x00000004ff0c7424 */ /* 0x000fe200078e00ff */
[----:B------:R-:W-:-:S05]  /*1c380*/  SEL R6, R14, RZ, P2 ;  /* 0x000000ff0e067207 */ /* 0x000fca0001000000 */
[----:B------:R-:W-:-:S04]  /*1c390*/  IMAD.IADD R6, R5, 0x1, R6 ;  /* 0x0000000105067824 */ /* 0x000fc800078e0206 */
[----:B------:R-:W-:-:S07]  /*1c3a0*/  IMAD.MOV.U32 R13, RZ, RZ, R6 ;  /* 0x000000ffff0d7224 */ /* 0x000fce00078e0006 */
[----:B------:R-:W-:Y:S05]  /*1c3b0*/  WARPSYNC.COLLECTIVE R15, `(.L_x_775) ;  /* 0x000000000f087348 */ /* 0x000fea0003c00000 */
[----:B------:R0:W1:Y:S02]  /*1c3c0*/  SHFL.UP P6, R14, R13, R12, R11 ;  /* 0x0400000c0d0e7389 */ /* 0x00006400000c000b */
[----:B01----:R-:W-:Y:S01]  /*1c3d0*/  ENDCOLLECTIVE ;  /* 0x000000000000791b */ /* 0x003fe20003800000 */
.L_x_775:
[----:B------:R-:W-:Y:S01]  /*1c3e0*/  IMAD.MOV.U32 R12, RZ, RZ, 0x8 ;  /* 0x00000008ff0c7424 */ /* 0x000fe200078e00ff */
[----:B------:R-:W-:-:S05]  /*1c3f0*/  SEL R7, R14, RZ, P3 ;  /* 0x000000ff0e077207 */ /* 0x000fca0001800000 */
[----:B------:R-:W-:-:S04]  /*1c400*/  IMAD.IADD R7, R6, 0x1, R7 ;  /* 0x0000000106077824 */ /* 0x000fc800078e0207 */
[----:B------:R-:W-:-:S07]  /*1c410*/  IMAD.MOV.U32 R13, RZ, RZ, R7 ;  /* 0x000000ffff0d7224 */ /* 0x000fce00078e0007 */
[----:B------:R-:W-:Y:S05]  /*1c420*/  WARPSYNC.COLLECTIVE R15, `(.L_x_776) ;  /* 0x000000000f087348 */ /* 0x000fea0003c00000 */
[----:B------:R0:W1:Y:S02]  /*1c430*/  SHFL.UP P6, R14, R13, R12, R11 ;  /* 0x0400000c0d0e7389 */ /* 0x00006400000c000b */
[----:B01----:R-:W-:Y:S01]  /*1c440*/  ENDCOLLECTIVE ;  /* 0x000000000000791b */ /* 0x003fe20003800000 */
.L_x_776:
[----:B------:R-:W-:Y:S01]  /*1c450*/  IMAD.MOV.U32 R12, RZ, RZ, 0x10 ;  /* 0x00000010ff0c7424 */ /* 0x000fe200078e00ff */
[----:B------:R-:W-:-:S05]  /*1c460*/  SEL R14, R14, RZ, P4 ;  /* 0x000000ff0e0e7207 */ /* 0x000fca0002000000 */
[----:B------:R-:W-:-:S04]  /*1c470*/  IMAD.IADD R5, R7, 0x1, R14 ;  /* 0x0000000107057824 */ /* 0x000fc800078e020e */
[----:B------:R-:W-:-:S07]  /*1c480*/  IMAD.MOV.U32 R13, RZ, RZ, R5 ;  /* 0x000000ffff0d7224 */ /* 0x000fce00078e0005 */
[----:B------:R-:W-:Y:S05]  /*1c490*/  WARPSYNC.COLLECTIVE R15, `(.L_x_777) ;  /* 0x000000000f087348 */ /* 0x000fea0003c00000 */
[----:B------:R0:W1:Y:S02]  /*1c4a0*/  SHFL.UP P6, R14, R13, R12, R11 ;  /* 0x0400000c0d0e7389 */ /* 0x00006400000c000b */
[----:B01----:R-:W-:Y:S01]  /*1c4b0*/  ENDCOLLECTIVE ;  /* 0x000000000000791b */ /* 0x003fe20003800000 */
.L_x_777:
        /* <DEDUP_REMOVED lines=8> */
.L_x_778:
[----:B------:R-:W-:Y:S05]  /*1c540*/  BRA `(.L_x_779) ;  /* 0xffffffbc00f07947 */ /* 0x000fea000383ffff */
.L_x_641:
[----:B------:R-:W-:Y:S01]  /*1c550*/  BSSY B0, `(.L_x_780) ;  /* 0x0000008000007945 */ /* 0x000fe20003800000 */
[----:B-----5:R-:W-:Y:S02]  /*1c560*/  IMAD.MOV.U32 R13, RZ, RZ, R2 ;  /* 0x000000ffff0d7224 */ /* 0x020fe400078e0002 */
[----:B------:R-:W-:Y:S02]  /*1c570*/  IMAD.MOV.U32 R12, RZ, RZ, 0x1 ;  /* 0x00000001ff0c7424 */ /* 0x000fe400078e00ff */
[----:B------:R-:W-:Y:S02]  /*1c580*/  IMAD.MOV.U32 R11, RZ, RZ, RZ ;  /* 0x000000ffff0b7224 */ /* 0x000fe400078e00ff */
[----:B------:R-:W-:-:S07]  /*1c590*/  IMAD.MOV.U32 R15, RZ, RZ, -0x1 ;  /* 0xffffffffff0f7424 */ /* 0x000fce00078e00ff */
[----:B01----:R-:W-:Y:S05]  /*1c5a0*/  WARPSYNC.COLLECTIVE R15, `(.L_x_781) ;  /* 0x000000000f087348 */ /* 0x003fea0003c00000 */
[----:B------:R2:W3:Y:S02]  /*1c5b0*/  SHFL.UP P6, R14, R13, R12, R11 ;  /* 0x0400000c0d0e7389 */ /* 0x0004e400000c000b */
[----:B0123--:R-:W-:Y:S01]  /*1c5c0*/  ENDCOLLECTIVE ;  /* 0x000000000000791b */ /* 0x00ffe20003800000 */
.L_x_781:
[----:B------:R-:W-:Y:S05]  /*1c5d0*/  BSYNC B0 ;  /* 0x0000000000007941 */ /* 0x000fea0003800000 */
.L_x_780:
        /* <DEDUP_REMOVED lines=8> */
.L_x_782:
[----:B------:R-:W-:Y:S01]  /*1c660*/  IMAD.MOV.U32 R12, RZ, RZ, 0x4 ;  /* 0x00000004ff0c7424 */ /* 0x000fe200078e00ff */
[----:B------:R-:W-:-:S05]  /*1c670*/  SEL R14, R14, RZ, P2 ;  /* 0x000000ff0e0e7207 */ /* 0x000fca0001000000 */
[----:B------:R-:W-:-:S04]  /*1c680*/  IMAD.IADD R3, R13, 0x1, R14 ;  /* 0x000000010d037824 */ /* 0x000fc800078e020e */
[----:B------:R-:W-:-:S07]  /*1c690*/  IMAD.MOV.U32 R13, RZ, RZ, R3 ;  /* 0x000000ffff0d7224 */ /* 0x000fce00078e0003 */
[----:B------:R-:W-:Y:S05]  /*1c6a0*/  WARPSYNC.COLLECTIVE R15, `(.L_x_783) ;  /* 0x000000000f087348 */ /* 0x000fea0003c00000 */
[----:B------:R0:W1:Y:S02]  /*1c6b0*/  SHFL.UP P6, R14, R13, R12, R11 ;  /* 0x0400000c0d0e7389 */ /* 0x00006400000c000b */
[----:B01----:R-:W-:Y:S01]  /*1c6c0*/  ENDCOLLECTIVE ;  /* 0x000000000000791b */ /* 0x003fe20003800000 */
.L_x_783:
[----:B------:R-:W-:Y:S01]  /*1c6d0*/  IMAD.MOV.U32 R12, RZ, RZ, 0x8 ;  /* 0x00000008ff0c7424 */ /* 0x000fe200078e00ff */
[----:B------:R-:W-:-:S05]  /*1c6e0*/  SEL R14, R14, RZ, P3 ;  /* 0x000000ff0e0e7207 */ /* 0x000fca0001800000 */
[----:B------:R-:W-:-:S04]  /*1c6f0*/  IMAD.IADD R5, R3, 0x1, R14 ;  /* 0x0000000103057824 */ /* 0x000fc800078e020e */
[----:B------:R-:W-:-:S07]  /*1c700*/  IMAD.MOV.U32 R13, RZ, RZ, R5 ;  /* 0x000000ffff0d7224 */ /* 0x000fce00078e0005 */
[----:B------:R-:W-:Y:S05]  /*1c710*/  WARPSYNC.COLLECTIVE R15, `(.L_x_784) ;  /* 0x000000000f087348 */ /* 0x000fea0003c00000 */
[----:B------:R0:W1:Y:S02]  /*1c720*/  SHFL.UP P6, R14, R13, R12, R11 ;  /* 0x0400000c0d0e7389 */ /* 0x00006400000c000b */
[----:B01----:R-:W-:Y:S01]  /*1c730*/  ENDCOLLECTIVE ;  /* 0x000000000000791b */ /* 0x003fe20003800000 */
.L_x_784:
[----:B------:R-:W-:Y:S01]  /*1c740*/  IMAD.MOV.U32 R12, RZ, RZ, 0x10 ;  /* 0x00000010ff0c7424 */ /* 0x000fe200078e00ff */
[----:B------:R-:W-:-:S05]  /*1c750*/  SEL R6, R14, RZ, P4 ;  /* 0x000000ff0e067207 */ /* 0x000fca0002000000 */
[----:B------:R-:W-:-:S04]  /*1c760*/  IMAD.IADD R6, R5, 0x1, R6 ;  /* 0x0000000105067824 */ /* 0x000fc800078e0206 */
[----:B------:R-:W-:-:S07]  /*1c770*/  IMAD.MOV.U32 R13, RZ, RZ, R6 ;  /* 0x000000ffff0d7224 */ /* 0x000fce00078e0006 */
[----:B------:R-:W-:Y:S05]  /*1c780*/  WARPSYNC.COLLECTIVE R15, `(.L_x_785) ;  /* 0x000000000f087348 */ /* 0x000fea0003c00000 */
[----:B------:R0:W1:Y:S02]  /*1c790*/  SHFL.UP P6, R14, R13, R12, R11 ;  /* 0x0400000c0d0e7389 */ /* 0x00006400000c000b */
[----:B01----:R-:W-:Y:S01]  /*1c7a0*/  ENDCOLLECTIVE ;  /* 0x000000000000791b */ /* 0x003fe20003800000 */
.L_x_785:
        /* <DEDUP_REMOVED lines=8> */
.L_x_786:
[----:B------:R-:W-:Y:S05]  /*1c830*/  BRA `(.L_x_787) ;  /* 0xffffffbc00d07947 */ /* 0x000fea000383ffff */
.L_x_643:
[----:B------:R-:W-:Y:S01]  /*1c840*/  BSSY B0, `(.L_x_788) ;  /* 0x0000006000007945 */ /* 0x000fe20003800000 */
[----:B------:R-:W-:Y:S01]  /*1c850*/  PLOP3.LUT P6, PT, P6, PT, PT, 0x8, 0x0 ;  /* 0x000000000000781c */ /* 0x000fe200037ce170 */
[----:B------:R-:W-:-:S12]  /*1c860*/  IMAD.MOV.U32 R15, RZ, RZ, -0x1 ;  /* 0xffffffffff0f7424 */ /* 0x000fd800078e00ff */
[----:B0----5:R-:W-:Y:S05]  /*1c870*/  WARPSYNC.COLLECTIVE R15, `(.L_x_789) ;  /* 0x000000000f087348 */ /* 0x021fea0003c00000 */
[----:B------:R-:W-:Y:S01]  /*1c880*/  VOTE.ANY R14, PT, P6 ;  /* 0x00000000000e7806 */ /* 0x000fe200030e0100 */
[----:B0----5:R-:W-:Y:S06]  /*1c890*/  ENDCOLLECTIVE ;  /* 0x000000000000791b */ /* 0x021fec0003800000 */
.L_x_789:
[----:B------:R-:W-:Y:S05]  /*1c8a0*/  BSYNC B0 ;  /* 0x0000000000007941 */ /* 0x000fea0003800000 */
.L_x_788:
        /* <DEDUP_REMOVED lines=9> */
.L_x_790:
[----:B------:R-:W-:Y:S01]  /*1c940*/  IMAD.MOV.U32 R17, RZ, RZ, R14 ;  /* 0x000000ffff117224 */ /* 0x000fe200078e000e */
[----:B------:R-:W-:Y:S06]  /*1c950*/  BRA `(.L_x_791) ;  /* 0xffffffbc00c07947 */ /* 0x000fec000383ffff */
.L_x_645:
[----:B------:R-:W-:Y:S01]  /*1c960*/  BSSY B0, `(.L_x_792) ;  /* 0x0000007000007945 */ /* 0x000fe20003800000 */
[----:B------:R-:W-:Y:S02]  /*1c970*/  IMAD.MOV.U32 R13, RZ, RZ, R3 ;  /* 0x000000ffff0d7224 */ /* 0x000fe400078e0003 */
[----:B------:R-:W-:Y:S02]  /*1c980*/  IMAD.MOV.U32 R11, RZ, RZ, 0x1f ;  /* 0x0000001fff0b7424 */ /* 0x000fe400078e00ff */
[----:B------:R-:W-:-:S07]  /*1c990*/  IMAD.MOV.U32 R15, RZ, RZ, -0x1 ;  /* 0xffffffffff0f7424 */ /* 0x000fce00078e00ff */
[----:B012---:R-:W-:Y:S05]  /*1c9a0*/  WARPSYNC.COLLECTIVE R15, `(.L_x_793) ;  /* 0x000000000f087348 */ /* 0x007fea0003c00000 */
[----:B------:R3:W4:Y:S02]  /*1c9b0*/  SHFL.IDX P6, R14, R13, R12, R11 ;  /* 0x0000000c0d0e7389 */ /* 0x00072400000c000b */
[----:B01234-:R-:W-:Y:S01]  /*1c9c0*/  ENDCOLLECTIVE ;  /* 0x000000000000791b */ /* 0x01ffe20003800000 */
.L_x_793:
[----:B------:R-:W-:Y:S05]  /*1c9d0*/  BSYNC B0 ;  /* 0x0000000000007941 */ /* 0x000fea0003800000 */
.L_x_792:
[----:B------:R-:W-:Y:S05]  /*1c9e0*/  BRA `(.L_x_644) ;  /* 0xffffffbc00b87947 */ /* 0x000fea000383ffff */
.L_x_649:
[----:B0-----:R0:W3:Y:S02]  /*1c9f0*/  SYNCS.PHASECHK.TRANS64.TRYWAIT P0, [R5+URZ+0x2d820], R0 ;  /* 0x02d82000050075a7 */ /* 0x0010e4000800017f */
[----:B---3--:R-:W-:Y:S05]  /*1ca00*/  @!P0 NANOSLEEP.SYNCS 0x989680 ;  /* 0x009896800000895d */ /* 0x008fea0003900000 */
[----:B------:R-:W3:Y:S02]  /*1ca10*/  @!P0 SYNCS.PHASECHK.TRANS64 P0, [R5+URZ+0x2d820], R0 ;  /* 0x02d82000050085a7 */ /* 0x000ee4000800007f */
[----:B---3--:R-:W-:Y:S05]  /*1ca20*/  @!P0 BRA `(.L_x_649) ;  /* 0xfffffffc00f08947 */ /* 0x008fea000383ffff */
[----:B------:R-:W-:Y:S05]  /*1ca30*/  BRA `(.L_x_794) ;  /* 0xffffffc000a47947 */ /* 0x000fea000383ffff */
.L_x_650:
[----:B------:R-:W3:Y:S01]  /*1ca40*/  S2R R2, SR_TID.X ;  /* 0x0000000000027919 */ /* 0x000ee20000002100 */
[----:B------:R-:W-:Y:S01]  /*1ca50*/  BSSY B0, `(.L_x_795) ;  /* 0x000000a000007945 */ /* 0x000fe20003800000 */
[----:B------:R-:W-:Y:S02]  /*1ca60*/  IMAD.MOV.U32 R12, RZ, RZ, RZ ;  /* 0x000000ffff0c7224 */ /* 0x000fe400078e00ff */
[----:B------:R-:W-:Y:S02]  /*1ca70*/  IMAD.MOV.U32 R11, RZ, RZ, 0x1f ;  /* 0x0000001fff0b7424 */ /* 0x000fe400078e00ff */
[----:B------:R-:W-:Y:S01]  /*1ca80*/  IMAD.MOV.U32 R15, RZ, RZ, -0x1 ;  /* 0xffffffffff0f7424 */ /* 0x000fe200078e00ff */
[----:B---3--:R-:W-:-:S04]  /*1ca90*/  SHF.R.U32.HI R2, RZ, 0x5, R2 ;  /* 0x00000005ff027819 */ /* 0x008fc80000011602 */
[----:B------:R-:W-:-:S05]  /*1caa0*/  LOP3.LUT R2, R2, 0x3, RZ, 0xc0, !PT ;  /* 0x0000000302027812 */ /* 0x000fca00078ec0ff */
[----:B------:R-:W-:-:S07]  /*1cab0*/  IMAD.MOV.U32 R13, RZ, RZ, R2 ;  /* 0x000000ffff0d7224 */ /* 0x000fce00078e0002 */
[----:B012-4-:R-:W-:Y:S05]  /*1cac0*/  WARPSYNC.COLLECTIVE R15, `(.L_x_796) ;  /* 0x000000000f087348 */ /* 0x017fea0003c00000 */
[----:B------:R3:W0:Y:S02]  /*1cad0*/  SHFL.IDX P6, R14, R13, R12, R11 ;  /* 0x0000000c0d0e7389 */ /* 0x00062400000c000b */
[----:B01234-:R-:W-:Y:S01]  /*1cae0*/  ENDCOLLECTIVE ;  /* 0x000000000000791b */ /* 0x01ffe20003800000 */
.L_x_796:
[----:B------:R-:W-:Y:S05]  /*1caf0*/  BSYNC B0 ;  /* 0x0000000000007941 */ /* 0x000fea0003800000 */
.L_x_795:
[----:B------:R-:W-:Y:S05]  /*1cb00*/  BRA `(.L_x_797) ;  /* 0xffffffc0008c7947 */ /* 0x000fea000383ffff */
.L_x_651:
[----:B------:R-:W-:Y:S01]  /*1cb10*/  BSSY B0, `(.L_x_798) ;  /* 0x0000006000007945 */ /* 0x000fe20003800000 */
[----:B------:R-:W-:-:S07]  /*1cb20*/  IMAD.MOV.U32 R15, RZ, RZ, -0x1 ;  /* 0xffffffffff0f7424 */ /* 0x000fce00078e00ff */
[----:B012-4-:R-:W-:Y:S05]  /*1cb30*/  WARPSYNC.COLLECTIVE R15, `(.L_x_799) ;  /* 0x000000000f0c7348 */ /* 0x017fea0003c00000 */
[----:B------:R-:W-:Y:S02]  /*1cb40*/  ELECT P6, UR62, PT ;  /* 0x00000000003e782f */ /* 0x000fe400038c0000 */
[----:B------:R-:W-:Y:S01]  /*1cb50*/  MOV R14, UR62 ;  /* 0x0000003e000e7c02 */ /* 0x000fe20008000f00 */
[----:B012-4-:R-:W-:Y:S10]  /*1cb60*/  ENDCOLLECTIVE ;  /* 0x000000000000791b */ /* 0x017ff40003800000 */
.L_x_799:
[----:B------:R-:W-:Y:S05]  /*1cb70*/  BSYNC B0 ;  /* 0x0000000000007941 */ /* 0x000fea0003800000 */
.L_x_798:
[----:B------:R-:W-:Y:S05]  /*1cb80*/  BRA `(.L_x_800) ;  /* 0xffffffc000807947 */ /* 0x000fea000383ffff */
.L_x_653:
[----:B0-----:R0:W3:Y:S02]  /*1cb90*/  SYNCS.PHASECHK.TRANS64.TRYWAIT P1, [R3+URZ+0x2d840], R2 ;  /* 0x02d84002030075a7 */ /* 0x0010e4000802017f */
[----:B---3--:R-:W-:Y:S05]  /*1cba0*/  @!P1 NANOSLEEP.SYNCS 0x989680 ;  /* 0x009896800000995d */ /* 0x008fea0003900000 */
[----:B------:R-:W3:Y:S02]  /*1cbb0*/  @!P1 SYNCS.PHASECHK.TRANS64 P1, [R3+URZ+0x2d840], R2 ;  /* 0x02d84002030095a7 */ /* 0x000ee4000802007f */
[----:B---3--:R-:W-:Y:S05]  /*1cbc0*/  @!P1 BRA `(.L_x_653) ;  /* 0xfffffffc00f09947 */ /* 0x008fea000383ffff */
[----:B------:R-:W-:Y:S05]  /*1cbd0*/  BRA `(.L_x_801) ;  /* 0xffffffc000a47947 */ /* 0x000fea000383ffff */
.L_x_655:
[----:B---3--:R3:W0:Y:S02]  /*1cbe0*/  SYNCS.PHASECHK.TRANS64.TRYWAIT P1, [R5+URZ+0x2d840], R0 ;  /* 0x02d84000050075a7 */ /* 0x008624000802017f */
[----:B0-----:R-:W-:Y:S05]  /*1cbf0*/  @!P1 NANOSLEEP.SYNCS 0x989680 ;  /* 0x009896800000995d */ /* 0x001fea0003900000 */
[----:B------:R-:W0:Y:S02]  /*1cc00*/  @!P1 SYNCS.PHASECHK.TRANS64 P1, [R5+URZ+0x2d840], R0 ;  /* 0x02d84000050095a7 */ /* 0x000e24000802007f */
[----:B0-----:R-:W-:Y:S05]  /*1cc10*/  @!P1 BRA `(.L_x_655) ;  /* 0xfffffffc00f09947 */ /* 0x001fea000383ffff */
[----:B------:R-:W-:Y:S05]  /*1cc20*/  BRA `(.L_x_802) ;  /* 0xffffffc000b47947 */ /* 0x000fea000383ffff */
.L_x_657:
[----:B------:R0:W0:Y:S02]  /*1cc30*/  SYNCS.PHASECHK.TRANS64.TRYWAIT P1, [R3+URZ+0x2d860], R2 ;  /* 0x02d86002030075a7 */ /* 0x000024000802017f */
[----:B0-----:R-:W-:Y:S05]  /*1cc40*/  @!P1 NANOSLEEP.SYNCS 0x989680 ;  /* 0x009896800000995d */ /* 0x001fea0003900000 */
[----:B------:R-:W0:Y:S02]  /*1cc50*/  @!P1 SYNCS.PHASECHK.TRANS64 P1, [R3+URZ+0x2d860], R2 ;  /* 0x02d86002030095a7 */ /* 0x000e24000802007f */
[----:B0-----:R-:W-:Y:S05]  /*1cc60*/  @!P1 BRA `(.L_x_657) ;  /* 0xfffffffc00f09947 */ /* 0x001fea000383ffff */
[----:B------:R-:W-:Y:S05]  /*1cc70*/  BRA `(.L_x_803) ;  /* 0xffffffc000b07947 */ /* 0x000fea000383ffff */
.L_x_804:
        /* <DEDUP_REMOVED lines=16> */
.L_x_2730:


//--------------------- .text._ZN7cutlass13device_kernelIN5flash11enable_sm90INS1_16FlashAttnFwdSm90INS1_25CollectiveMainloopFwdSm90ILi2EN4cute5tupleIJNS5_1CILi1EEES8_S8_EEENS6_IJNS7_ILi192EEENS7_ILi128EEENS7_ILi96EEEEEELi96ENS_10bfloat16_tEfNS_4arch4Sm90ELb0ELb1ELb0ELb0ELb1ELb0ELb0ELb0ELb1ELb1ELb0ELb0EEENS1_21CollectiveEpilogueFwdINS6_IJSA_SC_SB_EEES9_SE_SG_Li384ELb0ELb1ELb0ELb0EEENS1_30DynamicPersistentTileSchedulerILi384ELi128ELb0ELb1ELb1EEEEEEEEEvNT_6ParamsE --------------------------
	.section	.text._ZN7cutlass13device_kernelIN5flash11enable_sm90INS1_16FlashAttnFwdSm90INS1_25CollectiveMainloopFwdSm90ILi2EN4cute5tupleIJNS5_1CILi1EEES8_S8_EEENS6_IJNS7_ILi192EEENS7_ILi128EEENS7_ILi96EEEEEELi96ENS_10bfloat16_tEfNS_4arch4Sm90ELb0ELb1ELb0ELb0ELb1ELb0ELb0ELb0ELb1ELb1ELb0ELb0EEENS1_21CollectiveEpilogueFwdINS6_IJSA_SC_SB_EEES9_SE_SG_Li384ELb0ELb1ELb0ELb0EEENS1_30DynamicPersistentTileSchedulerILi384ELi128ELb0ELb1ELb1EEEEEEEEEvNT_6ParamsE,"ax",@progbits
	.align	128
.text._ZN7cutlass13device_kernelIN5flash11enable_sm90INS1_16FlashAttnFwdSm90INS1_25CollectiveMainloopFwdSm90ILi2EN4cute5tupleIJNS5_1CILi1EEES8_S8_EEENS6_IJNS7_ILi192EEENS7_ILi128EEENS7_ILi96EEEEEELi96ENS_10bfloat16_tEfNS_4arch4Sm90ELb0ELb1ELb0ELb0ELb1ELb0ELb0ELb0ELb1ELb1ELb0ELb0EEENS1_21CollectiveEpilogueFwdINS6_IJSA_SC_SB_EEES9_SE_SG_Li384ELb0ELb1ELb0ELb0EEENS1_30DynamicPersistentTileSchedulerILi384ELi128ELb0ELb1ELb1EEEEEEEEEvNT_6ParamsE:
        .type           _ZN7cutlass13device_kernelIN5flash11enable_sm90INS1_16FlashAttnFwdSm90INS1_25CollectiveMainloopFwdSm90ILi2EN4cute5tupleIJNS5_1CILi1EEES8_S8_EEENS6_IJNS7_ILi192EEENS7_ILi128EEENS7_ILi96EEEEEELi96ENS_10bfloat16_tEfNS_4arch4Sm90ELb0ELb1ELb0ELb0ELb1ELb0ELb0ELb0ELb1ELb1ELb0ELb0EEENS1_21CollectiveEpilogueFwdINS6_IJSA_SC_SB_EEES9_SE_SG_Li384ELb0ELb1ELb0ELb0EEENS1_30DynamicPersistentTileSchedulerILi384ELi128ELb0ELb1ELb1EEEEEEEEEvNT_6ParamsE,@function
        .size           _ZN7cutlass13device_kernelIN5flash11enable_sm90INS1_16FlashAttnFwdSm90INS1_25CollectiveMainloopFwdSm90ILi2EN4cute5tupleIJNS5_1CILi1EEES8_S8_EEENS6_IJNS7_ILi192EEENS7_ILi128EEENS7_ILi96EEEEEELi96ENS_10bfloat16_tEfNS_4arch4Sm90ELb0ELb1ELb0ELb0ELb1ELb0ELb0ELb0ELb1ELb1ELb0ELb0EEENS1_21CollectiveEpilogueFwdINS6_IJSA_SC_SB_EEES9_SE_SG_Li384ELb0ELb1ELb0ELb0EEENS1_30DynamicPersistentTileSchedulerILi384ELi128ELb0ELb1ELb1EEEEEEEEEvNT_6ParamsE,(.L_x_2731 - _ZN7cutlass13device_kernelIN5flash11enable_sm90INS1_16FlashAttnFwdSm90INS1_25CollectiveMainloopFwdSm90ILi2EN4cute5tupleIJNS5_1CILi1EEES8_S8_EEENS6_IJNS7_ILi192EEENS7_ILi128EEENS7_ILi96EEEEEELi96ENS_10bfloat16_tEfNS_4arch4Sm90ELb0ELb1ELb0ELb0ELb1ELb0ELb0ELb0ELb1ELb1ELb0ELb0EEENS1_21CollectiveEpilogueFwdINS6_IJSA_SC_SB_EEES9_SE_SG_Li384ELb0ELb1ELb0ELb0EEENS1_30DynamicPersistentTileSchedulerILi384ELi128ELb0ELb1ELb1EEEEEEEEEvNT_6ParamsE)
        .other          _ZN7cutlass13device_kernelIN5flash11enable_sm90INS1_16FlashAttnFwdSm90INS1_25CollectiveMainloopFwdSm90ILi2EN4cute5tupleIJNS5_1CILi1EEES8_S8_EEENS6_IJNS7_ILi192EEENS7_ILi128EEENS7_ILi96EEEEEELi96ENS_10bfloat16_tEfNS_4arch4Sm90ELb0ELb1ELb0ELb0ELb1ELb0ELb0ELb0ELb1ELb1ELb0ELb0EEENS1_21CollectiveEpilogueFwdINS6_IJSA_SC_SB_EEES9_SE_SG_Li384ELb0ELb1ELb0ELb0EEENS1_30DynamicPersistentTileSchedulerILi384ELi128ELb0ELb1ELb1EEEEEEEEEvNT_6ParamsE,@"STO_CUDA_ENTRY STV_DEFAULT"
_ZN7cutlass13device_kernelIN5flash11enable_sm90INS1_16FlashAttnFwdSm90INS1_25CollectiveMainloopFwdSm90ILi2EN4cute5tupleIJNS5_1CILi1EEES8_S8_EEENS6_IJNS7_ILi192EEENS7_ILi128EEENS7_ILi96EEEEEELi96ENS_10bfloat16_tEfNS_4arch4Sm90ELb0ELb1ELb0ELb0ELb1ELb0ELb0ELb0ELb1ELb1ELb0ELb0EEENS1_21CollectiveEpilogueFwdINS6_IJSA_SC_SB_EEES9_SE_SG_Li384ELb0ELb1ELb0ELb0EEENS1_30DynamicPersistentTileSchedulerILi384ELi128ELb0ELb1ELb1EEEEEEEEEvNT_6ParamsE:
        /* <DEDUP_REMOVED lines=45> */
.L_x_805:
        /* <DEDUP_REMOVED lines=22> */
.L_x_806:
        /* <DEDUP_REMOVED lines=18> */
.L_x_807:
        /* <DEDUP_REMOVED lines=22> */
.L_x_808:
        /* <DEDUP_REMOVED lines=23> */
.L_x_809:
        /* <DEDUP_REMOVED lines=8> */
.L_x_811:
[----:B------:R-:W-:-:S08]  /*08a0*/  NOP ;  /* 0x0000000000007918 */ /* 0x000fd00000000000 */
[----:B------:R-:W0:Y:S02]  /*08b0*/  USETMAXREG.TRY_ALLOC.CTAPOOL UP0, 0xa0 ;  /* 0x000000a0000079c8 */ /* 0x000e240008000600 */
[----:B0-----:R-:W-:-:S13]  /*08c0*/  PLOP3.LUT P0, PT, PT, PT, UP0, 0x80, 0x0 ;  /* 0x000000000000781c */ /* 0x001fda0003f0f008 */
[----:B------:R-:W-:Y:S05]  /*08d0*/  @!P0 BRA `(.L_x_811) ;  /* 0xfffffffc00f08947 */ /* 0x000fea000383ffff */
[----:B------:R-:W0:Y:S01]  /*08e0*/  S2R R2, SR_TID.X ;  /* 0x0000000000027919 */ /* 0x000e220000002100 */
[----:B------:R-:W1:Y:S08]  /*08f0*/  S2UR UR4, SR_CTAID.X ;  /* 0x00000000000479c3 */ /* 0x000e700000002500 */
[----:B------:R-:W-:Y:S08]  /*0900*/  BAR.ARV 0x4, 0x200 ;  /* 0x0108000000007b1d */ /* 0x000ff00000002000 */
        /* <DEDUP_REMOVED lines=18> */
[----:B------:R-:W-:Y:S02]  /*0a30*/  LOP3.LUT R4, R2, 0xfffffff0, RZ, 0xc0, !PT ;  /* 0xfffffff002047812 */ /* 0x000fe400078ec0ff */
[----:B------:R-:W-:Y:S02]  /*0a40*/  SHF.R.S32.HI R5, RZ, 0x4, R2 ;  /* 0x00000004ff057819 */ /* 0x000fe40000011402 */
[----:B------:R-:W-:Y:S01]  /*0a50*/  LOP3.LUT R6, R146, 0xffffff80, RZ, 0xc0, !PT ;  /* 0xffffff8092067812 */ /* 0x000fe200078ec0ff */
[C---:B------:R-:W-:Y:S01]  /*0a60*/  IMAD.IADD R4, R151.reuse, 0x1, -R4 ;  /* 0x0000000197047824 */ /* 0x040fe200078e0a04 */
[----:B------:R-:W-:Y:S02]  /*0a70*/  LEA.HI R2, R2, R5, RZ, 0x1 ;  /* 0x0000000502027211 */ /* 0x000fe400078f08ff */
[----:B------:R-:W-:Y:S01]  /*0a80*/  SHF.R.S32.HI R146, RZ, 0x7, R146 ;  /* 0x00000007ff927819 */ /* 0x000fe20000011492 */
[----:B------:R-:W-:Y:S01]  /*0a90*/  IMAD.IADD R145, R151, 0x1, -R6 ;  /* 0x0000000197917824 */ /* 0x000fe200078e0a06 */
[----:B------:R-:W-:-:S02]  /*0aa0*/  SHF.R.S32.HI R3, RZ, 0x1f, R4 ;  /* 0x0000001fff037819 */ /* 0x000fc40000011404 */
[----:B------:R-:W-:Y:S01]  /*0ab0*/  LOP3.LUT R2, R2, 0x1ffffffe, RZ, 0xc0, !PT ;  /* 0x1ffffffe02027812 */ /* 0x000fe200078ec0ff */
[----:B0-----:R-:W-:Y:S01]  /*0ac0*/  ULEA UR40, UR41, UR40, 0x18 ;  /* 0x0000002829287291 */ /* 0x001fe2000f8ec03f */
[----:B------:R-:W-:Y:S02]  /*0ad0*/  LEA.HI R3, R3, R4, RZ, 0x3 ;  /* 0x0000000403037211 */ /* 0x000fe400078f18ff */
[----:B------:R-:W-:Y:S01]  /*0ae0*/  SHF.R.S32.HI R8, RZ, 0x1f, R145 ;  /* 0x0000001fff087819 */ /* 0x000fe20000011491 */
[----:B------:R-:W-:Y:S01]  /*0af0*/  IMAD.IADD R2, R5, 0x1, -R2 ;  /* 0x0000000105027824 */ /* 0x000fe200078e0a02 */
[C---:B------:R-:W-:Y:S01]  /*0b00*/  LOP3.LUT R5, R3.reuse, 0xfffffff8, RZ, 0xc0, !PT ;  /* 0xfffffff803057812 */ /* 0x040fe200078ec0ff */
[----:B------:R-:W-:Y:S01]  /*0b10*/  IMAD.SHL.U32 R3, R3, 0x40, RZ ;  /* 0x0000004003037824 */ /* 0x000fe200078e00ff */
[----:B------:R-:W-:Y:S01]  /*0b20*/  LEA.HI R6, R0, R151, RZ, 0x5 ;  /* 0x0000009700067211 */ /* 0x000fe200078f28ff */
[----:B------:R-:W-:Y:S01]  /*0b30*/  IMAD.SHL.U32 R2, R2, 0x8, RZ ;  /* 0x0000000802027824 */ /* 0x000fe200078e00ff */
[----:B------:R-:W-:Y:S01]  /*0b40*/  LEA.HI R9, R8, R145, RZ, 0x2 ;  /* 0x0000009108097211 */ /* 0x000fe200078f10ff */
[----:B------:R-:W-:Y:S01]  /*0b50*/  IMAD.IADD R5, R4, 0x1, -R5 ;  /* 0x0000000104057824 */ /* 0x000fe200078e0a05 */
[----:B------:R-:W-:-:S02]  /*0b60*/  SHF.R.S32.HI R6, RZ, 0x5, R6 ;  /* 0x00000005ff067819 */ /* 0x000fc40000011406 */
[--C-:B------:R-:W-:Y:S02]  /*0b70*/  SHF.R.S32.HI R7, RZ, 0x2, R9.reuse ;  /* 0x00000002ff077819 */ /* 0x100fe40000011409 */
[----:B------:R-:W-:Y:S01]  /*0b80*/  SHF.R.S32.HI R10, RZ, 0x1f, R9 ;  /* 0x0000001fff0a7819 */ /* 0x000fe20000011409 */
[----:B------:R-:W-:Y:S01]  /*0b90*/  IMAD R13, R6, 0x10, R4 ;  /* 0x00000010060d7824 */ /* 0x000fe200078e0204 */
[C---:B------:R-:W-:Y:S01]  /*0ba0*/  R2P PR, R5.reuse, 0x6 ;  /* 0x0000000605007804 */ /* 0x040fe20000000000 */
[----:B------:R-:W-:Y:S01]  /*0bb0*/  IMAD.SHL.U32 R5, R5, 0x40, RZ ;  /* 0x0000004005057824 */ /* 0x000fe200078e00ff */
[----:B------:R-:W-:Y:S01]  /*0bc0*/  LEA.HI R10, R10, R7, RZ, 0x3 ;  /* 0x000000070a0a7211 */ /* 0x000fe200078f18ff */
[----:B------:R-:W-:Y:S01]  /*0bd0*/  IMAD.HI R4, R146, 0x55555556, RZ ;  /* 0x5555555692047827 */ /* 0x000fe200078e02ff */
[----:B------:R-:W-:Y:S02]  /*0be0*/  LOP3.LUT R3, R3, 0x7ffffe00, RZ, 0xc0, !PT ;  /* 0x7ffffe0003037812 */ /* 0x000fe400078ec0ff */
[----:B------:R-:W-:Y:S01]  /*0bf0*/  LOP3.LUT R5, R5, 0x1c0, RZ, 0xc0, !PT ;  /* 0x000001c005057812 */ /* 0x000fe200078ec0ff */
[--C-:B------:R-:W-:Y:S01]  /*0c00*/  IMAD.U32 R148, R13, 0x20, R2.reuse ;  /* 0x000000200d947824 */ /* 0x100fe200078e0002 */
[----:B------:R-:W-:Y:S01]  /*0c10*/  LOP3.LUT R10, R10, 0xfffffff8, RZ, 0xc0, !PT ;  /* 0xfffffff80a0a7812 */ /* 0x000fe200078ec0ff */
[----:B------:R-:W-:Y:S01]  /*0c20*/  IMAD R3, R6, 0x400, R3 ;  /* 0x0000040006037824 */ /* 0x000fe200078e0203 */
[----:B------:R-:W-:-:S02]  /*0c30*/  LOP3.LUT R2, R5, 0x8, R2, 0xf8, !PT ;  /* 0x0000000805027812 */ /* 0x000fc400078ef802 */
[----:B------:R-:W-:Y:S01]  /*0c40*/  SHF.R.U32.HI R5, RZ, 0x3, R5 ;  /* 0x00000003ff057819 */ /* 0x000fe20000011605 */
[----:B------:R-:W-:Y:S01]  /*0c50*/  IMAD.IADD R11, R7, 0x1, -R10 ;  /* 0x00000001070b7824 */ /* 0x000fe200078e0a0a */
[----:B------:R-:W-:Y:S02]  /*0c60*/  LEA.HI R0, R0, R151, RZ, 0x2 ;  /* 0x0000009700007211 */ /* 0x000fe400078f10ff */
[----:B------:R-:W-:Y:S02]  /*0c70*/  LEA.HI R7, R4, R4, RZ, 0x1 ;  /* 0x0000000404077211 */ /* 0x000fe400078f08ff */
[----:B------:R-:W-:Y:S02]  /*0c80*/  LOP3.LUT R2, R2, R5, RZ, 0x3c, !PT ;  /* 0x0000000502027212 */ /* 0x000fe400078e3cff */
[----:B------:R-:W-:Y:S01]  /*0c90*/  LOP3.LUT R4, R0, 0xfffffffc, RZ, 0xc0, !PT ;  /* 0xfffffffc00047812 */ /* 0x000fe200078ec0ff */
[----:B------:R-:W-:Y:S01]  /*0ca0*/  IMAD R7, R7, -0x3, R146 ;  /* 0xfffffffd07077824 */ /* 0x000fe200078e0292 */
[----:B------:R-:W-:Y:S01]  /*0cb0*/  LEA.HI R8, R8, R145, RZ, 0x5 ;  /* 0x0000009108087211 */ /* 0x000fe200078f28ff */
[----:B------:R-:W-:Y:S01]  /*0cc0*/  IMAD.IADD R2, R3, 0x1, R2 ;  /* 0x0000000103027824 */ /* 0x000fe200078e0202 */
[----:B------:R-:W-:Y:S01]  /*0cd0*/  SHF.R.S32.HI R144, RZ, 0x2, R0 ;  /* 0x00000002ff907819 */ /* 0x000fe20000011400 */
[----:B------:R-:W-:Y:S01]  /*0ce0*/  IMAD.IADD R143, R151, 0x1, -R4 ;  /* 0x00000001978f7824 */ /* 0x000fe200078e0a04 */
[----:B------:R-:W-:-:S02]  /*0cf0*/  SHF.R.S32.HI R8, RZ, 0x5, R8 ;  /* 0x00000005ff087819 */ /* 0x000fc40000011408 */
[----:B------:R-:W-:Y:S01]  /*0d00*/  LEA R17, R2, UR40, 0x1 ;  /* 0x0000002802117c11 */ /* 0x000fe2000f8e08ff */
[C---:B------:R-:W-:Y:S01]  /*0d10*/  IMAD.SHL.U32 R140, R143.reuse, 0x8, RZ ;  /* 0x000000088f8c7824 */ /* 0x040fe200078e00ff */
[----:B------:R-:W-:Y:S01]  /*0d20*/  LEA.HI R3, R143, R143, RZ, 0x1 ;  /* 0x0000008f8f037211 */ /* 0x000fe200078f08ff */
[----:B------:R-:W-:Y:S01]  /*0d30*/  IMAD R8, R8, 0x10, R11 ;  /* 0x0000001008087824 */ /* 0x000fe200078e020b */
[----:B------:R-:W-:Y:S01]  /*0d40*/  SEL R18, R18, 0xffffffc0, !P2 ;  /* 0xffffffc012127807 */ /* 0x000fe20005000000 */
[----:B------:R-:W-:Y:S01]  /*0d50*/  VIADD R22, R17, 0x21800 ;  /* 0x0002180011167836 */ /* 0x000fe20000000000 */
[----:B------:R-:W-:Y:S01]  /*0d60*/  LOP3.LUT R0, R3, 0x1ffffffe, RZ, 0xc0, !PT ;  /* 0x1ffffffe03007812 */ /* 0x000fe200078ec0ff */
[C---:B------:R-:W-:Y:S01]  /*0d70*/  VIADD R141, R140.reuse, 0x20 ;  /* 0x000000208c8d7836 */ /* 0x040fe20000000000 */
[----:B------:R-:W-:Y:S01]  /*0d80*/  LOP3.LUT R16, R9, 0x7ffffffc, RZ, 0xc0, !PT ;  /* 0x7ffffffc09107812 */ /* 0x000fe200078ec0ff */
[----:B------:R-:W-:Y:S02]  /*0d90*/  VIADD R142, R140, 0x40 ;  /* 0x000000408c8e7836 */ /* 0x000fe40000000000 */
[----:B------:R-:W-:Y:S01]  /*0da0*/  VIADD R23, R17, 0x21820 ;  /* 0x0002182011177836 */ /* 0x000fe20000000000 */
[----:B------:R-:W-:Y:S01]  /*0db0*/  SHF.R.S32.HI R150, RZ, 0x1f, R141 ;  /* 0x0000001fff967819 */ /* 0x000fe2000001148d */
[----:B------:R-:W-:Y:S01]  /*0dc0*/  IMAD R147, R7, 0x40, R8 ;  /* 0x0000004007937824 */ /* 0x000fe200078e0208 */
[----:B------:R-:W-:Y:S01]  /*0dd0*/  SHF.R.S32.HI R149, RZ, 0x1f, R142 ;  /* 0x0000001fff957819 */ /* 0x000fe2000001148e */
[----:B------:R-:W-:-:S02]  /*0de0*/  IMAD.IADD R0, R143, 0x1, -R0 ;  /* 0x000000018f007824 */ /* 0x000fc400078e0a00 */
[C---:B------:R-:W-:Y:S02]  /*0df0*/  @P1 VIADD R23, R22.reuse, 0xffffffe0 ;  /* 0xffffffe016171836 */ /* 0x040fe40000000000 */
[----:B------:R-:W-:Y:S02]  /*0e00*/  IMAD.IADD R22, R22, 0x1, R18 ;  /* 0x0000000116167824 */ /* 0x000fe400078e0212 */
[----:B------:R-:W-:Y:S02]  /*0e10*/  IMAD.IADD R16, R145, 0x1, -R16 ;  /* 0x0000000191107824 */ /* 0x000fe400078e0a10 */
[----:B------:R-:W-:Y:S02]  /*0e20*/  IMAD R137, R0, 0x8, R147 ;  /* 0x0000000800897824 */ /* 0x000fe400078e0293 */
[----:B------:R-:W-:Y:S02]  /*0e30*/  IMAD.IADD R18, R18, 0x1, R23 ;  /* 0x0000000112127824 */ /* 0x000fe400078e0217 */
[----:B------:R-:W-:-:S07]  /*0e40*/  VIADD R136, R23, 0x6000 ;  /* 0x0000600017887836 */ /* 0x000fce0000000000 */
.L_x_908:
[----:B------:R-:W-:Y:S01]  /*0e50*/  ULDC UR5, c[0x0][0xc60] ;  /* 0x0003180000057ab9 */ /* 0x000fe20000000800 */
[----:B------:R-:W-:Y:S01]  /*0e60*/  UMOV UR8, UR4 ;  /* 0x0000000400087c82 */ /* 0x000fe20008000000 */
[----:B------:R-:W-:-:S11]  /*0e70*/  UISETP.NE.AND UP0, UPT, UR5, 0x1, UPT ;  /* 0x000000010500788c */ /* 0x000fd6000bf05270 */
[----:B------:R-:W-:Y:S01]  /*0e80*/  @UP0 ULDC UR6, c[0x0][0xc64] ;  /* 0x0003190000060ab9 */ /* 0x000fe20000000800 */
[----:B------:R-:W-:Y:S01]  /*0e90*/  @UP0 ULDC UR9, c[0x0][0xc68] ;  /* 0x00031a0000090ab9 */ /* 0x000fe20000000800 */
[----:B------:R-:W-:-:S04]  /*0ea0*/  UIMAD.WIDE.U32 UR6, UR4, UR6, URZ ;  /* 0x00000006040672a5 */ /* 0x000fc8000f8e003f */
[----:B------:R-:W-:-:S03]  /*0eb0*/  @UP0 USHF.R.U32.HI UR8, URZ, UR9, UR7 ;  /* 0x000000093f080299 */ /* 0x000fc60008011607 */
[----:B------:R-:W-:Y:S02]  /*0ec0*/  ULDC UR6, c[0x0][0xc78] ;  /* 0x00031e0000067ab9 */ /* 0x000fe40000000800 */
[----:B------:R-:W-:Y:S02]  /*0ed0*/  UISETP.GE.AND UP0, UPT, UR8, UR6, UPT ;  /* 0x000000060800728c */ /* 0x000fe4000bf06270 */
[----:B------:R-:W-:-:S04]  /*0ee0*/  UIADD3 UR6, -UR8, URZ, URZ ;  /* 0x0000003f08067290 */ /* 0x000fc8000fffe13f */
[----:B------:R-:W-:Y:S01]  /*0ef0*/  PLOP3.LUT P0, PT, PT, PT, UP0, 0x80, 0x0 ;  /* 0x000000000000781c */ /* 0x000fe20003f0f008 */
[----:B------:R-:W-:-:S12]  /*0f00*/  UIMAD UR9, UR5, UR6, UR4 ;  /* 0x00000006050972a4 */ /* 0x000fd8000f8e0204 */
[----:B012345:R-:W-:Y:S05]  /*0f10*/  @!P0 BRA `(.L_x_812) ;  /* 0x0000000000208947 */ /* 0x03ffea0003800000 */
[----:B------:R-:W-:Y:S01]  /*0f20*/  ULDC UR7, c[0x0][0xc6c] ;  /* 0x00031b0000077ab9 */ /* 0x000fe20000000800 */
[----:B------:R-:W-:Y:S01]  /*0f30*/  UMOV UR6, UR9 ;  /* 0x0000000900067c82 */ /* 0x000fe20008000000 */
[----:B------:R-:W-:-:S11]  /*0f40*/  UISETP.NE.AND UP0, UPT, UR7, 0x1, UPT ;  /* 0x000000010700788c */ /* 0x000fd6000bf05270 */
[----:B------:R-:W-:Y:S02]  /*0f50*/  @UP0 ULDC.64 UR10, c[0x0][0xc70] ;  /* 0x00031c00000a0ab9 */ /* 0x000fe40000000a00 */
[----:B------:R-:W-:-:S04]  /*0f60*/  UIMAD.WIDE.U32 UR4, UR9, UR10, URZ ;  /* 0x0000000a090472a5 */ /* 0x000fc8000f8e003f */
[----:B------:R-:W-:-:S04]  /*0f70*/  @UP0 USHF.R.U32.HI UR6, URZ, UR11, UR5 ;  /* 0x0000000b3f060299 */ /* 0x000fc80008011605 */
[----:B------:R-:W-:Y:S01]  /*0f80*/  UIMAD UR4, UR6, UR7, URZ ;  /* 0x00000007060472a4 */ /* 0x000fe2000f8e023f */
[----:B------:R-:W-:Y:S11]  /*0f90*/  BRA `(.L_x_813) ;  /* 0x00000000001c7947 */ /* 0x000ff60003800000 */
.L_x_812:
[----:B------:R-:W-:Y:S01]  /*0fa0*/  ULDC UR7, c[0x0][0xc54] ;  /* 0x0003150000077ab9 */ /* 0x000fe20000000800 */
[----:B------:R-:W-:Y:S01]  /*0fb0*/  UMOV UR6, UR9 ;  /* 0x0000000900067c82 */ /* 0x000fe20008000000 */
[----:B------:R-:W-:-:S11]  /*0fc0*/  UISETP.NE.AND UP0, UPT, UR7, 0x1, UPT ;  /* 0x000000010700788c */ /* 0x000fd6000bf05270 */
[----:B------:R-:W-:Y:S02]  /*0fd0*/  @UP0 ULDC.64 UR10, c[0x0][0xc58] ;  /* 0x00031600000a0ab9 */ /* 0x000fe40000000a00 */
[----:B------:R-:W-:-:S04]  /*0fe0*/  UIMAD.WIDE.U32 UR4, UR9, UR10, URZ ;  /* 0x0000000a090472a5 */ /* 0x000fc8000f8e003f */
[----:B------:R-:W-:-:S04]  /*0ff0*/  @UP0 USHF.R.U32.HI UR6, URZ, UR11, UR5 ;  /* 0x0000000b3f060299 */ /* 0x000fc80008011605 */
[----:B------:R-:W-:-:S12]  /*1000*/  UIMAD UR4, UR6, UR7, URZ ;  /* 0x00000007060472a4 */ /* 0x000fd8000f8e023f */
.L_x_813:
[----:B------:R-:W-:Y:S01]  /*1010*/  ULOP3.LUT UR6, URZ, UR6, URZ, 0x33, !UPT ;  /* 0x000000063f067292 */ /* 0x000fe2000f8e333f */
[----:B------:R-:W-:Y:S01]  /*1020*/  ULDC UR5, c[0x0][0x448] ;  /* 0x0001120000057ab9 */ /* 0x000fe20000000800 */
[----:B------:R-:W-:Y:S01]  /*1030*/  ULDC UR39, c[0x0][0xc3c] ;  /* 0x00030f0000277ab9 */ /* 0x000fe20000000800 */
[----:B------:R-:W-:Y:S02]  /*1040*/  UISETP.NE.AND UP3, UPT, UR5, 0x1, UPT ;  /* 0x000000010500788c */ /* 0x000fe4000bf65270 */
[----:B------:R-:W-:Y:S01]  /*1050*/  UIADD3 UR39, UR6, UR39, URZ ;  /* 0x0000002706277290 */ /* 0x000fe2000fffe03f */
[----:B------:R-:W-:Y:S01]  /*1060*/  ULDC.64 UR10, c[0x0][0x418] ;  /* 0x00010600000a7ab9 */ /* 0x000fe20000000a00 */
[----:B------:R-:W-:Y:S01]  /*1070*/  UIADD3 UR4, UR9, -UR4, URZ ;  /* 0x8000000409047290 */ /* 0x000fe2000fffe03f */
[----:B------:R-:W-:Y:S01]  /*1080*/  ULDC UR38, c[0x0][0xc48] ;  /* 0x0003120000267ab9 */ /* 0x000fe20000000800 */
[----:B------:R-:W-:Y:S02]  /*1090*/  UISETP.NE.U32.AND UP0, UPT, UR10, URZ, UPT ;  /* 0x0000003f0a00728c */ /* 0x000fe4000bf05070 */
[----:B------:R-:W-:-:S02]  /*10a0*/  UIMAD UR39, UR39, 0xc0, URZ ;  /* 0x000000c0272778a4 */ /* 0x000fc4000f8e023f */
[----:B------:R-:W-:Y:S01]  /*10b0*/  UISETP.NE.AND UP1, UPT, UR38, 0x1, UPT ;  /* 0x000000012600788c */ /* 0x000fe2000bf25270 */
[----:B------:R-:W-:Y:S01]  /*10c0*/  ULDC UR13, c[0x0][0xc54] ;  /* 0x00031500000d7ab9 */ /* 0x000fe20000000800 */
[----:B------:R-:W-:Y:S02]  /*10d0*/  UISETP.NE.AND.EX UP0, UPT, UR11, URZ, UPT, UP0 ;  /* 0x0000003f0b00728c */ /* 0x000fe4000bf05300 */
[----:B------:R-:W-:Y:S02]  /*10e0*/  UIADD3 UR7, UR39, 0xbf, URZ ;  /* 0x000000bf27077890 */ /* 0x000fe4000fffe03f */
[----:B------:R-:W-:Y:S01]  /*10f0*/  UIMAD UR13, UR8, UR13, UR4 ;  /* 0x0000000d080d72a4 */ /* 0x000fe2000f8e0204 */
[----:B------:R-:W-:Y:S01]  /*1100*/  ULDC UR44, c[0x0][0x424] ;  /* 0x00010900002c7ab9 */ /* 0x000fe20000000800 */
[----:B------:R-:W-:Y:S01]  /*1110*/  ULDC UR55, c[0x0][0x288] ;  /* 0x0000a20000377ab9 */ /* 0x000fe20000000800 */
[----:B------:R-:W-:Y:S01]  /*1120*/  ULDC.64 UR4, c[0x0][0x9e0] ;  /* 0x0002780000047ab9 */ /* 0x000fe20000000a00 */
[----:B------:R-:W-:Y:S01]  /*1130*/  @UP3 ULDC UR10, c[0x0][0x44c] ;  /* 0x00011300000a3ab9 */ /* 0x000fe20000000800 */
[----:B------:R-:W-:-:S02]  /*1140*/  UIADD3 UR12, -UR55, 0x1, URZ ;  /* 0x00000001370c7890 */ /* 0x000fc4000fffe13f */
[----:B------:R-:W-:Y:S02]  /*1150*/  UISETP.GE.AND UP2, UPT, UR5, 0x1, UPT ;  /* 0x000000010500788c */ /* 0x000fe4000bf46270 */
[----:B------:R-:W-:Y:S02]  /*1160*/  USEL UR44, UR44, 0x1, UP0 ;  /* 0x000000012c2c7887 */ /* 0x000fe40008000000 */
[----:B------:R-:W-:Y:S01]  /*1170*/  UIMAD.WIDE.U32 UR10, UR7, UR10, URZ ;  /* 0x0000000a070a72a5 */ /* 0x000fe2000f8e003f */
[----:B------:R-:W-:Y:S01]  /*1180*/  ULDC UR6, c[0x0][0x2f0] ;  /* 0x0000bc0000067ab9 */ /* 0x000fe20000000800 */
[----:B------:R-:W-:Y:S01]  /*1190*/  @UP3 ULDC UR15, c[0x0][0x450] ;  /* 0x00011400000f3ab9 */ /* 0x000fe20000000800 */
[----:B------:R-:W-:Y:S01]  /*11a0*/  @UP1 ULDC UR8, c[0x0][0xc4c] ;  /* 0x0003130000081ab9 */ /* 0x000fe20000000800 */
[----:B------:R-:W-:Y:S01]  /*11b0*/  UIMAD UR12, UR44, UR6, UR12 ;  /* 0x000000062c0c72a4 */ /* 0x000fe2000f8e020c */
[----:B------:R-:W-:Y:S01]  /*11c0*/  PLOP3.LUT P0, PT, PT, PT, UP2, 0x40, 0x0 ;  /* 0x000000000000781c */ /* 0x000fe20003f0e828 */
[----:B------:R-:W-:-:S02]  /*11d0*/  @UP3 USHF.R.U32.HI UR7, URZ, UR15, UR11 ;  /* 0x0000000f3f073299 */ /* 0x000fc4000801160b */
[----:B------:R-:W-:Y:S01]  /*11e0*/  UIMAD.WIDE.U32 UR8, UR13, UR8, URZ ;  /* 0x000000080d0872a5 */ /* 0x000fe2000f8e003f */
[----:B------:R-:W-:Y:S01]  /*11f0*/  @UP1 ULDC UR14, c[0x0][0xc50] ;  /* 0x00031400000e1ab9 */ /* 0x000fe20000000800 */
[----:B------:R-:W-:Y:S01]  /*1200*/  UIADD3 UR12, UR12, UR7, URZ ;  /* 0x000000070c0c7290 */ /* 0x000fe2000fffe03f */
[----:B------:R-:W-:Y:S01]  /*1210*/  UMOV UR45, UR13 ;  /* 0x0000000d002d7c82 */ /* 0x000fe20008000000 */
[----:B------:R-:W-:Y:S02]  /*1220*/  @UP1 USHF.R.U32.HI UR45, URZ, UR14, UR9 ;  /* 0x0000000e3f2d1299 */ /* 0x000fe40008011609 */
[----:B------:R-:W-:Y:S02]  /*1230*/  UIADD3 UR4, UR12, UR4, URZ ;  /* 0x000000040c047290 */ /* 0x000fe4000fffe03f */
[----:B------:R-:W-:Y:S02]  /*1240*/  UIADD3 UR7, -UR45, URZ, URZ ;  /* 0x0000003f2d077290 */ /* 0x000fe4000fffe13f */
[----:B------:R-:W-:-:S02]  /*1250*/  UP2UR UR51, UPR, URZ, 0x8 ;  /* 0x000000083f337883 */ /* 0x000fc40008000000 */
[----:B------:R-:W-:Y:S01]  /*1260*/  UP2UR UR50, UPR, URZ, 0x4 ;  /* 0x000000043f327883 */ /* 0x000fe20008000000 */
[----:B------:R-:W-:Y:S01]  /*1270*/  IMAD.U32 R0, RZ, RZ, UR4 ;  /* 0x00000004ff007e24 */ /* 0x000fe2000f8e00ff */
[----:B------:R-:W-:Y:S01]  /*1280*/  UIMAD UR38, UR38, UR7, UR13 ;  /* 0x00000007262672a4 */ /* 0x000fe2000f8e020d */
[----:B------:R-:W-:Y:S11]  /*1290*/  @P0 BRA `(.L_x_814) ;  /* 0x0000000000400947 */ /* 0x000ff60003800000 */
[----:B------:R-:W-:Y:S01]  /*12a0*/  ISETP.LT.AND P0, PT, RZ, UR12, PT ;  /* 0x0000000cff007c0c */ /* 0x000fe2000bf01270 */
[----:B------:R-:W-:-:S12]  /*12b0*/  UIADD3 UR4, UR12, -0x1, URZ ;  /* 0xffffffff0c047890 */ /* 0x000fd8000fffe03f */
[----:B------:R-:W-:Y:S05]  /*12c0*/  @P0 BRA `(.L_x_815) ;  /* 0x00000000001c0947 */ /* 0x000fea0003800000 */
[----:B------:R-:W-:Y:S02]  /*12d0*/  UISETP.NE.AND UP0, UPT, UR5, 0x1, UPT ;  /* 0x000000010500788c */ /* 0x000fe4000bf05270 */
[----:B------:R-:W-:-:S09]  /*12e0*/  UIADD3 UR4, -UR12, URZ, URZ ;  /* 0x0000003f0c047290 */ /* 0x000fd2000fffe13f */
[----:B------:R-:W-:Y:S02]  /*12f0*/  @UP0 ULDC.64 UR10, c[0x0][0x9e8] ;  /* 0x00027a00000a0ab9 */ /* 0x000fe40000000a00 */
[----:B------:R-:W-:-:S04]  /*1300*/  UIMAD.WIDE.U32 UR8, UR4, UR10, URZ ;  /* 0x0000000a040872a5 */ /* 0x000fc8000f8e003f */
[----:B------:R-:W-:-:S04]  /*1310*/  @UP0 USHF.R.U32.HI UR4, URZ, UR11, UR9 ;  /* 0x0000000b3f040299 */ /* 0x000fc80008011609 */
[----:B------:R-:W-:Y:S01]  /*1320*/  ULOP3.LUT UR4, URZ, UR4, URZ, 0x33, !UPT ;  /* 0x000000043f047292 */ /* 0x000fe2000f8e333f */
[----:B------:R-:W-:Y:S11]  /*1330*/  BRA `(.L_x_816) ;  /* 0x0000000000107947 */ /* 0x000ff60003800000 */
.L_x_815:
[----:B------:R-:W-:-:S11]  /*1340*/  UISETP.NE.AND UP0, UPT, UR5, 0x1, UPT ;  /* 0x000000010500788c */ /* 0x000fd6000bf05270 */
[----:B------:R-:W-:Y:S02]  /*1350*/  @UP0 ULDC.64 UR10, c[0x0][0x9e8] ;  /* 0x00027a00000a0ab9 */ /* 0x000fe40000000a00 */
[----:B------:R-:W-:-:S04]  /*1360*/  UIMAD.WIDE.U32 UR8, UR4, UR10, URZ ;  /* 0x0000000a040872a5 */ /* 0x000fc8000f8e003f */
[----:B------:R-:W-:-:S12]  /*1370*/  @UP0 USHF.R.U32.HI UR4, URZ, UR11, UR9 ;  /* 0x0000000b3f040299 */ /* 0x000fd80008011609 */
.L_x_816:
[----:B------:R-:W-:-:S06]  /*1380*/  UIMAD UR4, UR4, UR5, UR5 ;  /* 0x00000005040472a4 */ /* 0x000fcc000f8e0205 */
[----:B------:R-:W-:-:S07]  /*1390*/  VIMNMX R0, R0, UR4, PT ;  /* 0x0000000400007c48 */ /* 0x000fce000bfe0100 */
.L_x_814:
[----:B------:R-:W-:Y:S01]  /*13a0*/  UISETP.NE.AND UP0, UPT, UR51, URZ, UPT ;  /* 0x0000003f3300728c */ /* 0x000fe2000bf05270 */
[----:B------:R-:W-:Y:S01]  /*13b0*/  VIADD R0, R0, 0x7f ;  /* 0x0000007f00007836 */ /* 0x000fe20000000000 */
[----:B------:R-:W-:Y:S01]  /*13c0*/  UMOV UR7, UR39 ;  /* 0x0000002700077c82 */ /* 0x000fe20008000000 */
[----:B------:R-:W-:Y:S02]  /*13d0*/  UIMAD UR4, UR44, UR6, 0x7f ;  /* 0x0000007f2c0474a4 */ /* 0x000fe4000f8e0206 */
[----:B------:R-:W-:Y:S01]  /*13e0*/  UIMAD UR55, UR44, UR6, -UR55 ;  /* 0x000000062c3772a4 */ /* 0x000fe2000f8e0a37 */
[----:B------:R-:W-:Y:S01]  /*13f0*/  SHF.R.S32.HI R3, RZ, 0x1f, R0 ;  /* 0x0000001fff037819 */ /* 0x000fe20000011400 */
[----:B------:R-:W-:Y:S01]  /*1400*/  USHF.R.S32.HI UR6, URZ, 0x1f, UR4 ;  /* 0x0000001f3f067899 */ /* 0x000fe20008011404 */
[----:B------:R-:W-:Y:S02]  /*1410*/  ULDC UR10, c[0x0][0x9dc] ;  /* 0x00027700000a7ab9 */ /* 0x000fe40000000800 */
[----:B------:R-:W-:Y:S01]  /*1420*/  LEA.HI R3, R3, R0, RZ, 0x7 ;  /* 0x0000000003037211 */ /* 0x000fe200078f38ff */
[----:B------:R-:W-:Y:S01]  /*1430*/  @UP0 ULDC UR8, c[0x0][0x44c] ;  /* 0x0001130000080ab9 */ /* 0x000fe20000000800 */
[----:B------:R-:W-:Y:S01]  /*1440*/  @UP0 ULDC UR11, c[0x0][0x450] ;  /* 0x00011400000b0ab9 */ /* 0x000fe20000000800 */
[----:B------:R-:W-:Y:S01]  /*1450*/  UIMAD.WIDE.U32 UR8, UR39, UR8, URZ ;  /* 0x00000008270872a5 */ /* 0x000fe2000f8e003f */
[----:B------:R-:W-:Y:S01]  /*1460*/  SHF.R.S32.HI R3, RZ, 0x7, R3 ;  /* 0x00000007ff037819 */ /* 0x000fe20000011403 */
[----:B------:R-:W-:-:S02]  /*1470*/  ULEA.HI UR6, UR6, UR4, URZ, 0x7 ;  /* 0x0000000406067291 */ /* 0x000fc4000f8f383f */
[----:B------:R-:W-:Y:S02]  /*1480*/  @UP0 USHF.R.U32.HI UR7, URZ, UR11, UR9 ;  /* 0x0000000b3f070299 */ /* 0x000fe40008011609 */
[----:B------:R-:W-:Y:S02]  /*1490*/  UISETP.GE.AND UP0, UPT, UR5, 0x1, UPT ;  /* 0x000000010500788c */ /* 0x000fe4000bf06270 */
[----:B------:R-:W-:Y:S02]  /*14a0*/  USHF.R.S32.HI UR6, URZ, 0x7, UR6 ;  /* 0x000000073f067899 */ /* 0x000fe40008011406 */
[----:B------:R-:W-:Y:S02]  /*14b0*/  UIADD3 UR4, UR55, UR7, URZ ;  /* 0x0000000737047290 */ /* 0x000fe4000fffe03f */
[----:B------:R-:W-:Y:S02]  /*14c0*/  PLOP3.LUT P0, PT, PT, PT, UP0, 0x40, 0x0 ;  /* 0x000000000000781c */ /* 0x000fe40003f0e808 */
[----:B------:R-:W-:Y:S01]  /*14d0*/  UIADD3 UR8, UR4, -UR10, URZ ;  /* 0x8000000a04087290 */ /* 0x000fe2000fffe03f */
[----:B------:R-:W-:-:S10]  /*14e0*/  VIMNMX R88, R3, UR6, PT ;  /* 0x0000000603587c48 */ /* 0x000fd4000bfe0100 */
[----:B------:R-:W-:Y:S05]  /*14f0*/  @P0 BRA `(.L_x_817) ;  /* 0x0000000000440947 */ /* 0x000fea0003800000 */
[----:B------:R-:W-:-:S06]  /*1500*/  UISETP.GT.AND UP0, UPT, UR4, -0x1, UPT ;  /* 0xffffffff0400788c */ /* 0x000fcc000bf04270 */
[----:B------:R-:W-:-:S13]  /*1510*/  PLOP3.LUT P0, PT, PT, PT, UP0, 0x80, 0x0 ;  /* 0x000000000000781c */ /* 0x000fda0003f0f008 */
[----:B------:R-:W-:Y:S05]  /*1520*/  @P0 BRA `(.L_x_818) ;  /* 0x00000000001c0947 */ /* 0x000fea0003800000 */
[----:B------:R-:W-:Y:S02]  /*1530*/  UISETP.NE.AND UP0, UPT, UR5, 0x1, UPT ;  /* 0x000000010500788c */ /* 0x000fe4000bf05270 */
[----:B------:R-:W-:-:S09]  /*1540*/  ULOP3.LUT UR4, URZ, UR4, URZ, 0x33, !UPT ;  /* 0x000000043f047292 */ /* 0x000fd2000f8e333f */
[----:B------:R-:W-:Y:S02]  /*1550*/  @UP0 ULDC.64 UR10, c[0x0][0x9e8] ;  /* 0x00027a00000a0ab9 */ /* 0x000fe40000000a00 */
[----:B------:R-:W-:-:S04]  /*1560*/  UIMAD.WIDE.U32 UR6, UR4, UR10, URZ ;  /* 0x0000000a040672a5 */ /* 0x000fc8000f8e003f */
[----:B------:R-:W-:-:S04]  /*1570*/  @UP0 USHF.R.U32.HI UR4, URZ, UR11, UR7 ;  /* 0x0000000b3f040299 */ /* 0x000fc80008011607 */
[----:B------:R-:W-:Y:S01]  /*1580*/  ULOP3.LUT UR4, URZ, UR4, URZ, 0x33, !UPT ;  /* 0x000000043f047292 */ /* 0x000fe2000f8e333f */
[----:B------:R-:W-:Y:S11]  /*1590*/  BRA `(.L_x_819) ;  /* 0x0000000000107947 */ /* 0x000ff60003800000 */
.L_x_818:
[----:B------:R-:W-:-:S11]  /*15a0*/  UISETP.NE.AND UP0, UPT, UR5, 0x1, UPT ;  /* 0x000000010500788c */ /* 0x000fd6000bf05270 */
[----:B------:R-:W-:Y:S02]  /*15b0*/  @UP0 ULDC.64 UR10, c[0x0][0x9e8] ;  /* 0x00027a00000a0ab9 */ /* 0x000fe40000000a00 */
[----:B------:R-:W-:-:S04]  /*15c0*/  UIMAD.WIDE.U32 UR6, UR4, UR10, URZ ;  /* 0x0000000a040672a5 */ /* 0x000fc8000f8e003f */
[----:B------:R-:W-:-:S12]  /*15d0*/  @UP0 USHF.R.U32.HI UR4, URZ, UR11, UR7 ;  /* 0x0000000b3f040299 */ /* 0x000fd80008011607 */
.L_x_819:
[----:B------:R-:W-:-:S04]  /*15e0*/  UIMAD UR4, UR4, UR5, URZ ;  /* 0x00000005040472a4 */ /* 0x000fc8000f8e023f */
[----:B------:R-:W-:-:S04]  /*15f0*/  UISETP.LT.AND UP0, UPT, UR8, UR4, UPT ;  /* 0x000000040800728c */ /* 0x000fc8000bf01270 */
[----:B------:R-:W-:-:S12]  /*1600*/  USEL UR8, UR8, UR4, !UP0 ;  /* 0x0000000408087287 */ /* 0x000fd8000c000000 */
.L_x_817:
[----:B------:R-:W-:Y:S01]  /*1610*/  USHF.R.S32.HI UR4, URZ, 0x1f, UR8 ;  /* 0x0000001f3f047899 */ /* 0x000fe20008011408 */
[----:B------:R-:W-:Y:S02]  /*1620*/  PLOP3.LUT P0, PT, PT, PT, PT, 0x80, 0x0 ;  /* 0x000000000000781c */ /* 0x000fe40003f0f070 */
[----:B------:R-:W-:Y:S01]  /*1630*/  CS2R R36, SRZ ;  /* 0x0000000000247805 */ /* 0x000fe2000001ff00 */
[----:B------:R-:W-:Y:S01]  /*1640*/  IMAD.MOV.U32 R48, RZ, RZ, RZ ;  /* 0x000000ffff307224 */ /* 0x000fe200078e00ff */
[----:B------:R-:W-:Y:S01]  /*1650*/  ULEA.HI UR4, UR4, UR8, URZ, 0x7 ;  /* 0x0000000804047291 */ /* 0x000fe2000f8f383f */
[----:B------:R-:W-:Y:S01]  /*1660*/  CS2R R30, SRZ ;  /* 0x00000000001e7805 */ /* 0x000fe2000001ff00 */
[----:B------:R-:W-:Y:S01]  /*1670*/  IMAD.MOV.U32 R133, RZ, RZ, RZ ;  /* 0x000000ffff857224 */ /* 0x000fe200078e00ff */
[----:B------:R-:W-:Y:S01]  /*1680*/  CS2R R28, SRZ ;  /* 0x00000000001c7805 */ /* 0x000fe2000001ff00 */
[----:B------:R-:W-:Y:S01]  /*1690*/  USHF.R.S32.HI UR4, URZ, 0x7, UR4 ;  /* 0x000000073f047899 */ /* 0x000fe20008011404 */
[----:B------:R-:W-:Y:S01]  /*16a0*/  IMAD.MOV.U32 R44, RZ, RZ, RZ ;  /* 0x000000ffff2c7224 */ /* 0x000fe200078e00ff */
[----:B------:R-:W-:Y:S01]  /*16b0*/  CS2R R26, SRZ ;  /* 0x00000000001a7805 */ /* 0x000fe2000001ff00 */
[----:B------:R-:W-:Y:S01]  /*16c0*/  IMAD.MOV.U32 R129, RZ, RZ, RZ ;  /* 0x000000ffff817224 */ /* 0x000fe200078e00ff */
[----:B------:R-:W-:Y:S01]  /*16d0*/  UISETP.LT.AND UP0, UPT, URZ, UR4, UPT ;  /* 0x000000043f00728c */ /* 0x000fe2000bf01270 */
[----:B------:R-:W-:Y:S01]  /*16e0*/  IMAD.MOV.U32 R46, RZ, RZ, RZ ;  /* 0x000000ffff2e7224 */ /* 0x000fe200078e00ff */
[----:B------:R-:W-:Y:S01]  /*16f0*/  CS2R R122, SRZ ;  /* 0x00000000007a7805 */ /* 0x000fe2000001ff00 */
[----:B------:R-:W-:Y:S01]  /*1700*/  IMAD.MOV.U32 R125, RZ, RZ, RZ ;  /* 0x000000ffff7d7224 */ /* 0x000fe200078e00ff */
[----:B------:R-:W-:Y:S01]  /*1710*/  USEL UR37, URZ, UR4, !UP0 ;  /* 0x000000043f257287 */ /* 0x000fe2000c000000 */
[----:B------:R-:W-:-:S02]  /*1720*/  CS2R R120, SRZ ;  /* 0x0000000000787805 */ /* 0x000fc4000001ff00 */
[----:B------:R-:W-:Y:S02]  /*1730*/  CS2R R118, SRZ ;  /* 0x0000000000767805 */ /* 0x000fe4000001ff00 */
[----:B------:R-:W-:Y:S02]  /*1740*/  CS2R R116, SRZ ;  /* 0x0000000000747805 */ /* 0x000fe4000001ff00 */
[----:B------:R-:W-:Y:S02]  /*1750*/  CS2R R114, SRZ ;  /* 0x0000000000727805 */ /* 0x000fe4000001ff00 */
[----:B------:R-:W-:Y:S02]  /*1760*/  CS2R R112, SRZ ;  /* 0x0000000000707805 */ /* 0x000fe4000001ff00 */
[----:B------:R-:W-:Y:S02]  /*1770*/  ISETP.GT.AND P1, PT, R88, UR37, PT ;  /* 0x0000002558007c0c */ /* 0x000fe4000bf24270 */
        /* <DEDUP_REMOVED lines=8> */
[----:B------:R-:W-:Y:S01]  /*1800*/  CS2R R94, SRZ ;  /* 0x00000000005e7805 */ /* 0x000fe2000001ff00 */
[----:B------:R-:W-:Y:S01]  /*1810*/  IMAD.MOV.U32 R93, RZ, RZ, RZ ;  /* 0x000000ffff5d7224 */ /* 0x000fe200078e00ff */
[----:B------:R-:W-:Y:S02]  /*1820*/  CS2R R6, SRZ ;  /* 0x0000000000067805 */ /* 0x000fe4000001ff00 */
[----:B------:R-:W-:Y:S01]  /*1830*/  CS2R R90, SRZ ;  /* 0x00000000005a7805 */ /* 0x000fe2000001ff00 */
[----:B------:R-:W-:Y:S01]  /*1840*/  IMAD.MOV.U32 R42, RZ, RZ, RZ ;  /* 0x000000ffff2a7224 */ /* 0x000fe200078e00ff */
[----:B------:R-:W-:Y:S06]  /*1850*/  @!P1 BRA `(.L_x_820) ;  /* 0x000000c800309947 */ /* 0x000fec0003800000 */
[----:B------:R-:W0:Y:S02]  /*1860*/  SHFL.IDX PT, R0, R146, RZ, 0x1f ;  /* 0x00001fff92007589 */ /* 0x000e2400000e0000 */
[----:B0-----:R-:W-:-:S13]  /*1870*/  R2UR UR43, R0 ;  /* 0x00000000002b72ca */ /* 0x001fda00000e0000 */
[----:B------:R-:W-:-:S04]  /*1880*/  UIMAD.WIDE UR4, UR43, 0x55555556, URZ ;  /* 0x555555562b0478a5 */ /* 0x000fc8000f8e023f */
[----:B------:R-:W-:Y:S02]  /*1890*/  ULEA.HI UR54, UR5, UR5, URZ, 0x1 ;  /* 0x0000000505367291 */ /* 0x000fe4000f8f083f */
[----:B------:R-:W-:Y:S02]  /*18a0*/  UIADD3 UR5, UR40, 0x21800, URZ ;  /* 0x0002180028057890 */ /* 0x000fe4000fffe03f */
[----:B------:R-:W-:Y:S02]  /*18b0*/  UIMAD UR54, UR54, -0x3, UR43 ;  /* 0xfffffffd363678a4 */ /* 0x000fe4000f8e022b */
[----:B------:R-:W-:Y:S02]  /*18c0*/  ULOP3.LUT UP0, URZ, UR5, 0x3ff, URZ, 0xc0, !UPT ;  /* 0x000003ff053f7892 */ /* 0x000fe4000f80c03f */
[----:B------:R-:W-:Y:S02]  /*18d0*/  ULEA UR4, UR54, UR40, 0xc ;  /* 0x0000002836047291 */ /* 0x000fe4000f8e603f */
[----:B------:R-:W-:-:S02]  /*18e0*/  ULEA UR5, UR54, UR5, 0xd ;  /* 0x0000000536057291 */ /* 0x000fc4000f8e683f */
[----:B------:R-:W-:Y:S01]  /*18f0*/  PLOP3.LUT P0, PT, PT, PT, UP0, 0x80, 0x0 ;  /* 0x000000000000781c */ /* 0x000fe20003f0f008 */
[----:B------:R-:W-:Y:S02]  /*1900*/  UIADD3 UR4, UR4, 0xc400, URZ ;  /* 0x0000c40004047890 */ /* 0x000fe4000fffe03f */
[----:B------:R-:W-:Y:S02]  /*1910*/  USHF.R.U32.HI UR5, URZ, 0x4, UR5 ;  /* 0x000000043f057899 */ /* 0x000fe40008011605 */
[----:B------:R-:W-:Y:S02]  /*1920*/  USHF.R.U32.HI UR4, URZ, 0x4, UR4 ;  /* 0x000000043f047899 */ /* 0x000fe40008011604 */
[----:B------:R-:W-:Y:S02]  /*1930*/  ULOP3.LUT UR36, UR5, 0x3fff, URZ, 0xc0, !UPT ;  /* 0x00003fff05247892 */ /* 0x000fe4000f8ec03f */
[----:B------:R-:W-:-:S04]  /*1940*/  ULOP3.LUT UR56, UR4, 0x3fff, URZ, 0xc0, !UPT ;  /* 0x00003fff04387892 */ /* 0x000fc8000f8ec03f */
[----:B------:R-:W-:Y:S08]  /*1950*/  @!P0 BRA `(.L_x_821) ;  /* 0x0000000000408947 */ /* 0x000ff00003800000 */
        /* <DEDUP_REMOVED lines=16> */
.L_x_821:
[----:B------:R-:W-:Y:S01]  /*1a60*/  ULEA.HI UR4, UR48, UR48, URZ, 0x1 ;  /* 0x0000003030047291 */ /* 0x000fe2000f8f083f */
[----:B------:R-:W-:-:S03]  /*1a70*/  IMAD.U32 R2, RZ, RZ, UR49 ;  /* 0x00000031ff027e24 */ /* 0x000fc6000f8e00ff */
[----:B------:R-:W-:Y:S02]  /*1a80*/  ULOP3.LUT UR4, UR4, 0xfffffffe, URZ, 0xc0, !UPT ;  /* 0xfffffffe04047892 */ /* 0x000fe4000f8ec03f */
[----:B------:R-:W-:Y:S02]  /*1a90*/  ISETP.NE.AND P0, PT, R2, 0x3, PT ;  /* 0x000000030200780c */ /* 0x000fe40003f05270 */
[----:B------:R-:W-:-:S06]  /*1aa0*/  UIADD3 UR4, UR48, -UR4, URZ ;  /* 0x8000000430047290 */ /* 0x000fcc000fffe03f */
[----:B------:R-:W-:-:S05]  /*1ab0*/  IMAD.U32 R0, RZ, RZ, UR4 ;  /* 0x00000004ff007e24 */ /* 0x000fca000f8e00ff */
[----:B------:R-:W-:-:S04]  /*1ac0*/  SHF.L.U32 R0, R0, 0x1f, RZ ;  /* 0x0000001f00007819 */ /* 0x000fc800000006ff */
[----:B------:R-:W0:Y:S02]  /*1ad0*/  SYNCS.PHASECHK.TRANS64.TRYWAIT P1, [UR40+0x2d800], R0 ;  /* 0x02d80000ff0075a7 */ /* 0x000e240008020168 */
[----:B0-----:R-:W-:Y:S05]  /*1ae0*/  @!P1 BRA `(.L_x_822) ;  /* 0x0000012000e89947 */ /* 0x001fea0003800000 */
.L_x_978:
[----:B------:R-:W-:Y:S05]  /*1af0*/  @!P0 BRA `(.L_x_823) ;  /* 0x0000000000048947 */ /* 0x000fea0003800000 */
[----:B------:R-:W-:Y:S01]  /*1b00*/  BPT.TRAP 0x1 ;  /* 0x000000040000795c */ /* 0x000fe20000300000 */
.L_x_823:
[----:B0-----:R-:W-:Y:S02]  /*1b10*/  IMAD.U32 R3, RZ, RZ, UR46 ;  /* 0x0000002eff037e24 */ /* 0x001fe4000f8e00ff */
[----:B------:R-:W-:-:S03]  /*1b20*/  IMAD.U32 R0, RZ, RZ, UR47 ;  /* 0x0000002fff007e24 */ /* 0x000fc6000f8e00ff */
[----:B------:R-:W-:Y:S02]  /*1b30*/  LEA R3, R3, UR40, 0x3 ;  /* 0x0000002803037c11 */ /* 0x000fe4000f8e18ff */
[----:B------:R-:W-:-:S04]  /*1b40*/  SHF.L.U32 R0, R0, 0x1f, RZ ;  /* 0x0000001f00007819 */ /* 0x000fc800000006ff */
[----:B------:R0:W1:Y:S01]  /*1b50*/  SYNCS.PHASECHK.TRANS64.TRYWAIT P1, [R3+URZ+0x2d830], R0 ;  /* 0x02d83000030075a7 */ /* 0x000062000802017f */
[----:B------:R-:W-:Y:S05]  /*1b60*/  @!P0 BRA `(.L_x_824) ;  /* 0x0000000000048947 */ /* 0x000fea0003800000 */
[----:B------:R-:W-:Y:S01]  /*1b70*/  BPT.TRAP 0x1 ;  /* 0x000000040000795c */ /* 0x000fe20000300000 */
.L_x_824:
[----:B-1----:R-:W-:Y:S05]  /*1b80*/  @P1 BRA `(.L_x_825) ;  /* 0x0000000000081947 */ /* 0x002fea0003800000 */
[----:B------:R-:W1:Y:S02]  /*1b90*/  SYNCS.PHASECHK.TRANS64.TRYWAIT P1, [R3+URZ+0x2d830], R0 ;  /* 0x02d83000030075a7 */ /* 0x000e64000802017f */
[----:B-1----:R-:W-:Y:S05]  /*1ba0*/  @!P1 BRA `(.L_x_826) ;  /* 0x0000012000d09947 */ /* 0x002fea0003800000 */
.L_x_825:
[----:B------:R-:W-:Y:S05]  /*1bb0*/  WARPSYNC.ALL ;  /* 0x0000000000007948 */ /* 0x000fea0003800000 */
[----:B------:R-:W-:Y:S01]  /*1bc0*/  UIADD3 UR4, UR40, 0x15400, URZ ;  /* 0x0001540028047890 */ /* 0x000fe2000fffe03f */
[----:B------:R-:W-:Y:S01]  /*1bd0*/  WARPGROUP.ARRIVE ;  /* 0x00000000000079c5 */ /* 0x000fe20000000000 */
[----:B------:R-:W-:Y:S01]  /*1be0*/  UMOV UR5, 0x80000020 ;  /* 0x8000002000057882 */ /* 0x000fe20000000000 */
[----:B------:R-:W-:Y:S01]  /*1bf0*/  UMOV UR7, 0x80000020 ;  /* 0x8000002000077882 */ /* 0x000fe20000000000 */
[----:B------:R-:W-:Y:S01]  /*1c00*/  USHF.R.U32.HI UR4, URZ, 0x4, UR4 ;  /* 0x000000043f047899 */ /* 0x000fe20008011604 */
[----:B------:R-:W-:Y:S01]  /*1c10*/  UMOV UR9, 0x80000020 ;  /* 0x8000002000097882 */ /* 0x000fe20000000000 */
[----:B------:R-:W-:-:S02]  /*1c20*/  UMOV UR11, 0x80000020 ;  /* 0x80000020000b7882 */ /* 0x000fc40000000000 */
[----:B------:R-:W-:Y:S01]  /*1c30*/  ULOP3.LUT UR4, UR4, 0x3fff, URZ, 0xc0, !UPT ;  /* 0x00003fff04047892 */ /* 0x000fe2000f8ec03f */
[----:B------:R-:W-:Y:S01]  /*1c40*/  UMOV UR13, 0x80000020 ;  /* 0x80000020000d7882 */ /* 0x000fe20000000000 */
[----:B------:R-:W-:Y:S02]  /*1c50*/  UMOV UR15, 0x80000020 ;  /* 0x80000020000f7882 */ /* 0x000fe40000000000 */
[----:B------:R-:W-:Y:S02]  /*1c60*/  ULOP3.LUT UR32, UR4, 0x10000, URZ, 0xfc, !UPT ;  /* 0x0001000004207892 */ /* 0x000fe4000f8efc3f */
[----:B------:R-:W-:Y:S02]  /*1c70*/  ULOP3.LUT UR4, UR56, 0x10000, URZ, 0xfc, !UPT ;  /* 0x0001000038047892 */ /* 0x000fe4000f8efc3f */
[----:B------:R-:W-:Y:S02]  /*1c80*/  UIMAD UR6, UR46, 0x600, UR32 ;  /* 0x000006002e0678a4 */ /* 0x000fe4000f8e0220 */
[----:B------:R-:W-:-:S02]  /*1c90*/  UIADD3 UR8, UR4, 0x2, URZ ;  /* 0x0000000204087890 */ /* 0x000fc4000fffe03f */
[----:B------:R-:W-:Y:S02]  /*1ca0*/  UIADD3 UR10, UR6, 0x2, URZ ;  /* 0x00000002060a7890 */ /* 0x000fe4000fffe03f */
[----:B------:R-:W-:Y:S02]  /*1cb0*/  UIADD3 UR12, UR4, 0x300, URZ ;  /* 0x00000300040c7890 */ /* 0x000fe4000fffe03f */
[----:B------:R-:W-:Y:S02]  /*1cc0*/  UIADD3 UR14, UR6, 0x200, URZ ;  /* 0x00000200060e7890 */ /* 0x000fe4000fffe03f */
[----:B------:R-:W-:Y:S01]  /*1cd0*/  HGMMA.64x128x16.F32.BF16 R24, gdesc[UR4], RZ, !UPT, gsb0 ;  /* 0x01e00000041879f0 */ /* 0x000fe2000c0018ff */
        /* <DEDUP_REMOVED lines=12> */
[----:B------:R-:W-:Y:S02]  /*1da0*/  WARPGROUP.DEPBAR.LE gsb0, 0x0 ;  /* 0x00008000000079c5 */ /* 0x000fe40000010000 */
        /* <DEDUP_REMOVED lines=17> */
.L_x_827:
[----:B------:R-:W-:Y:S01]  /*1ec0*/  UISETP.NE.AND UP1, UPT, UR51, URZ, UPT ;  /* 0x0000003f3300728c */ /* 0x000fe2000bf25270 */
[----:B01----:R-:W-:Y:S01]  /*1ed0*/  VIADD R0, R137, UR39 ;  /* 0x0000002789007c36 */ /* 0x003fe20008000000 */
[----:B------:R-:W-:Y:S01]  /*1ee0*/  R2UR UR6, R3 ;  /* 0x00000000030672ca */ /* 0x000fe200000e0000 */
[----:B------:R-:W0:Y:S01]  /*1ef0*/  LDC R138, c[0x0][0x2f0] ;  /* 0x0000bc00ff8a7b82 */ /* 0x000e220000000800 */
[----:B------:R-:W-:Y:S01]  /*1f00*/  IMAD.MOV.U32 R3, RZ, RZ, -0x80 ;  /* 0xffffff80ff037424 */ /* 0x000fe200078e00ff */
[----:B------:R-:W-:Y:S01]  /*1f10*/  UISETP.NE.AND UP0, UPT, UR50, URZ, UPT ;  /* 0x0000003f3200728c */ /* 0x000fe2000bf05270 */
[----:B------:R-:W-:Y:S01]  /*1f20*/  PLOP3.LUT P1, PT, PT, PT, UP1, 0x80, 0x0 ;  /* 0x000000000000781c */ /* 0x000fe20003f2f018 */
[----:B------:R-:W-:Y:S01]  /*1f30*/  ULDC UR35, c[0x0][0x9dc] ;  /* 0x0002770000237ab9 */ /* 0x000fe20000000800 */
[----:B------:R-:W-:Y:S01]  /*1f40*/  PLOP3.LUT P2, PT, PT, PT, UP1, 0x80, 0x0 ;  /* 0x000000000000781c */ /* 0x000fe20003f4f018 */
[C---:B------:R-:W-:Y:S01]  /*1f50*/  IMAD R7, R88.reuse, R3, 0x80 ;  /* 0x0000008058077424 */ /* 0x040fe200078e0203 */
[----:B------:R-:W-:Y:S01]  /*1f60*/  ULDC UR14, c[0x0][0x9e0] ;  /* 0x00027800000e7ab9 */ /* 0x000fe20000000800 */
[----:B------:R-:W-:Y:S01]  /*1f70*/  @UP1 ULDC UR7, c[0x0][0x44c] ;  /* 0x0001130000071ab9 */ /* 0x000fe20000000800 */
[----:B------:R-:W1:Y:S01]  /*1f80*/  LDC R139, c[0x0][0x288] ;  /* 0x0000a200ff8b7b82 */ /* 0x000e620000000800 */
[----:B------:R-:W-:Y:S01]  /*1f90*/  VIADD R3, R7, 0x1 ;  /* 0x0000000107037836 */ /* 0x000fe20000000000 */
[----:B------:R-:W-:Y:S01]  /*1fa0*/  LEA R6, R88, 0xffffff80, 0x7 ;  /* 0xffffff8058067811 */ /* 0x000fe200078e38ff */
[----:B------:R-:W-:-:S02]  /*1fb0*/  UIADD3 UR6, UR6, 0x2d840, URZ ;  /* 0x0002d84006067890 */ /* 0x000fc4000fffe03f */
[----:B------:R-:W-:Y:S02]  /*1fc0*/  IMAD R3, R16, -0x2, R3 ;  /* 0xfffffffe10037824 */ /* 0x000fe400078e0203 */
[----:B------:R-:W-:Y:S01]  /*1fd0*/  @P1 IMAD.HI.U32 R2, R0, UR7, RZ ;  /* 0x0000000700021c27 */ /* 0x000fe2000f8e00ff */
[----:B------:R-:W-:Y:S01]  /*1fe0*/  @UP1 ULDC UR7, c[0x0][0x450] ;  /* 0x0001140000071ab9 */ /* 0x000fe20000000800 */
[----:B------:R-:W-:Y:S01]  /*1ff0*/  UPRMT UR6, UR41, 0x654, UR6 ;  /* 0x0000065429067896 */ /* 0x000fe20008000006 */
[----:B------:R-:W-:Y:S02]  /*2000*/  PLOP3.LUT P1, PT, PT, PT, UP0, 0x40, 0x0 ;  /* 0x000000000000781c */ /* 0x000fe40003f2e808 */
[----:B------:R-:W-:Y:S01]  /*2010*/  @P2 SHF.R.U32.HI R0, RZ, UR7, R2 ;  /* 0x00000007ff002c19 */ /* 0x000fe20008011602 */
[----:B0-----:R-:W-:-:S04]  /*2020*/  IMAD R2, R138, UR44, R3 ;  /* 0x0000002c8a027c24 */ /* 0x001fc8000f8e0203 */
[----:B------:R-:W0:Y:S01]  /*2030*/  SHFL.IDX PT, R5, R0, RZ, 0x1c1f ;  /* 0x001c1fff00057589 */ /* 0x000e2200000e0000 */
[----:B------:R-:W-:Y:S01]  /*2040*/  SYNCS.ARRIVE.TRANS64.RED.A1T0 RZ, [UR6], RZ ;  /* 0x000000ffffff79a7 */ /* 0x000fe20008100406 */
[----:B------:R-:W-:Y:S01]  /*2050*/  ULOP3.LUT UR6, URZ, UR35, URZ, 0x33, !UPT ;  /* 0x000000233f067292 */ /* 0x000fe2000f8e333f */
[----:B------:R-:W-:Y:S02]  /*2060*/  IMAD R3, R138, UR44, R7 ;  /* 0x0000002c8a037c24 */ /* 0x000fe4000f8e0207 */
[----:B-1----:R-:W-:Y:S02]  /*2070*/  IMAD.IADD R2, R2, 0x1, -R139 ;  /* 0x0000000102027824 */ /* 0x002fe400078e0a8b */
[----:B------:R-:W-:Y:S02]  /*2080*/  IMAD R8, R16, -0x2, R3 ;  /* 0xfffffffe10087824 */ /* 0x000fe400078e0203 */
[C---:B------:R-:W-:Y:S02]  /*2090*/  VIADD R9, R2.reuse, UR14 ;  /* 0x0000000e02097c36 */ /* 0x040fe40008000000 */
[----:B------:R-:W-:-:S03]  /*20a0*/  VIADD R10, R2, UR6 ;  /* 0x00000006020a7c36 */ /* 0x000fc60008000000 */
[----:B0-----:R-:W-:Y:S01]  /*20b0*/  VIADDMNMX R2, R5, R9, R8, PT ;  /* 0x0000000905027246 */ /* 0x001fe20003800108 */
[----:B------:R-:W-:Y:S01]  /*20c0*/  IMAD.IADD R3, R10, 0x1, R5 ;  /* 0x000000010a037824 */ /* 0x000fe200078e0205 */
[----:B------:R-:W-:Y:S06]  /*20d0*/  @P1 BRA `(.L_x_828) ;  /* 0x0000000000641947 */ /* 0x000fec0003800000 */
[----:B------:R-:W-:Y:S01]  /*20e0*/  IMAD R4, R138, UR44, R5 ;  /* 0x0000002c8a047c24 */ /* 0x000fe2000f8e0205 */
[----:B------:R-:W-:Y:S03]  /*20f0*/  BSSY B0, `(.L_x_829) ;  /* 0x0000013000007945 */ /* 0x000fe60003800000 */
[----:B------:R-:W-:-:S05]  /*2100*/  IMAD.IADD R5, R4, 0x1, -R139 ;  /* 0x0000000104057824 */ /* 0x000fca00078e0a8b */
[----:B------:R-:W-:-:S13]  /*2110*/  ISETP.GT.AND P1, PT, R5, -0x1, PT ;  /* 0xffffffff0500780c */ /* 0x000fda0003f24270 */
[----:B------:R-:W-:Y:S05]  /*2120*/  @P1 BRA `(.L_x_830) ;  /* 0x0000000000241947 */ /* 0x000fea0003800000 */
[----:B------:R-:W-:Y:S01]  /*2130*/  ULDC UR6, c[0x0][0x9e4] ;  /* 0x0002790000067ab9 */ /* 0x000fe20000000800 */
[----:B------:R-:W-:Y:S01]  /*2140*/  LOP3.LUT R5, RZ, R5, RZ, 0x33, !PT ;  /* 0x00000005ff057212 */ /* 0x000fe200078e33ff */
[----:B------:R-:W-:-:S05]  /*2150*/  IMAD.U32 R11, RZ, RZ, UR6 ;  /* 0x00000006ff0b7e24 */ /* 0x000fca000f8e00ff */
[----:B------:R-:W-:-:S13]  /*2160*/  ISETP.NE.AND P1, PT, R11, 0x1, PT ;  /* 0x000000010b00780c */ /* 0x000fda0003f25270 */
[----:B------:R-:W0:Y:S02]  /*2170*/  @P1 LDC.64 R12, c[0x0][0x9e8] ;  /* 0x00027a00ff0c1b82 */ /* 0x000e240000000a00 */
[----:B0-----:R-:W-:-:S05]  /*2180*/  @P1 IMAD.HI.U32 R4, R5, R12, RZ ;  /* 0x0000000c05041227 */ /* 0x001fca00078e00ff */
[----:B------:R-:W-:-:S04]  /*2190*/  @P1 SHF.R.U32.HI R5, RZ, R13, R4 ;  /* 0x0000000dff051219 */ /* 0x000fc80000011604 */
[----:B------:R-:W-:Y:S01]  /*21a0*/  LOP3.LUT R5, RZ, R5, RZ, 0x33, !PT ;  /* 0x00000005ff057212 */ /* 0x000fe200078e33ff */
[----:B------:R-:W-:Y:S06]  /*21b0*/  BRA `(.L_x_831) ;  /* 0x0000000000187947 */ /* 0x000fec0003800000 */
.L_x_830:
[----:B------:R-:W-:Y:S02]  /*21c0*/  ULDC UR6, c[0x0][0x9e4] ;  /* 0x0002790000067ab9 */ /* 0x000fe40000000800 */
[----:B------:R-:W-:-:S05]  /*21d0*/  IMAD.U32 R11, RZ, RZ, UR6 ;  /* 0x00000006ff0b7e24 */ /* 0x000fca000f8e00ff */
[----:B------:R-:W-:-:S13]  /*21e0*/  ISETP.NE.AND P1, PT, R11, 0x1, PT ;  /* 0x000000010b00780c */ /* 0x000fda0003f25270 */
[----:B------:R-:W0:Y:S02]  /*21f0*/  @P1 LDC.64 R12, c[0x0][0x9e8] ;  /* 0x00027a00ff0c1b82 */ /* 0x000e240000000a00 */
[----:B0-----:R-:W-:-:S05]  /*2200*/  @P1 IMAD.HI.U32 R4, R5, R12, RZ ;  /* 0x0000000c05041227 */ /* 0x001fca00078e00ff */
[----:B------:R-:W-:-:S07]  /*2210*/  @P1 SHF.R.U32.HI R5, RZ, R13, R4 ;  /* 0x0000000dff051219 */ /* 0x000fce0000011604 */
.L_x_831:
[----:B------:R-:W-:Y:S05]  /*2220*/  BSYNC B0 ;  /* 0x0000000000007941 */ /* 0x000fea0003800000 */
.L_x_829:
[----:B------:R-:W-:-:S04]  /*2230*/  IMAD R5, R5, R11, -R6 ;  /* 0x0000000b05057224 */ /* 0x000fc800078e0a06 */
[----:B------:R-:W-:-:S05]  /*2240*/  IMAD R5, R16, -0x2, R5 ;  /* 0xfffffffe10057824 */ /* 0x000fca00078e0205 */
[----:B------:R-:W-:Y:S02]  /*2250*/  VIADDMNMX R2, R5, R11, R2, PT ;  /* 0x0000000b05027246 */ /* 0x000fe40003800102 */
[----:B------:R-:W-:-:S07]  /*2260*/  VIMNMX R3, R3, R5, !PT ;  /* 0x0000000503037248 */ /* 0x000fce0007fe0100 */
.L_x_828:
[C---:B------:R-:W-:Y:S01]  /*2270*/  ISETP.GE.AND P6, PT, R7.reuse, 0xa, PT ;  /* 0x0000000a0700780c */ /* 0x040fe20003fc6270 */
[----:B------:R-:W-:Y:S01]  /*2280*/  UISETP.NE.AND UP0, UPT, UR50, URZ, UPT ;  /* 0x0000003f3200728c */ /* 0x000fe2000bf05270 */
[C---:B------:R-:W-:Y:S02]  /*2290*/  ISETP.GE.AND P1, PT, R7.reuse, 0x2, PT ;  /* 0x000000020700780c */ /* 0x040fe40003f26270 */
[C---:B------:R-:W-:Y:S02]  /*22a0*/  ISETP.GE.AND P2, PT, R7.reuse, 0x9, PT ;  /* 0x000000090700780c */ /* 0x040fe40003f46270 */
[----:B------:R-:W-:Y:S02]  /*22b0*/  ISETP.GE.AND P5, PT, R7, 0x11, PT ;  /* 0x000000110700780c */ /* 0x000fe40003fa6270 */
[----:B------:R-:W-:Y:S02]  /*22c0*/  LOP3.LUT R19, R19, 0xfffffffb, RZ, 0xc0, !PT ;  /* 0xfffffffb13137812 */ /* 0x000fe400078ec0ff */
[----:B------:R-:W-:-:S02]  /*22d0*/  ISETP.GT.AND P4, PT, R3, 0x1, !P1 ;  /* 0x000000010300780c */ /* 0x000fc40004f84270 */
[----:B------:R-:W-:Y:S02]  /*22e0*/  ISETP.GT.AND P3, PT, R3, 0x8, !P2 ;  /* 0x000000080300780c */ /* 0x000fe40005764270 */
[----:B------:R-:W-:Y:S02]  /*22f0*/  @P6 LOP3.LUT R19, R19, 0x4, RZ, 0xfc, !PT ;  /* 0x0000000413136812 */ /* 0x000fe400078efcff */
[C---:B------:R-:W-:Y:S02]  /*2300*/  ISETP.LT.OR P4, PT, R2.reuse, 0x2, P4 ;  /* 0x000000020200780c */ /* 0x040fe40002781670 */
[----:B------:R-:W-:Y:S02]  /*2310*/  ISETP.LT.OR P3, PT, R2, 0x9, P3 ;  /* 0x000000090200780c */ /* 0x000fe40001f61670 */
[----:B------:R-:W-:Y:S02]  /*2320*/  LOP3.LUT R19, R19, 0xfffffff7, RZ, 0xc0, !PT ;  /* 0xfffffff713137812 */ /* 0x000fe400078ec0ff */
[----:B------:R-:W-:-:S02]  /*2330*/  FSEL R25, R25, -INF , !P4 ;  /* 0xff80000019197808 */ /* 0x000fc40006000000 */
[----:B------:R-:W-:Y:S02]  /*2340*/  FSEL R28, R28, -INF , !P3 ;  /* 0xff8000001c1c7808 */ /* 0x000fe40005800000 */
[----:B------:R-:W-:Y:S02]  /*2350*/  ISETP.GT.AND P4, PT, R3, 0x9, !P6 ;  /* 0x000000090300780c */ /* 0x000fe40007784270 */
[----:B------:R-:W-:Y:S02]  /*2360*/  @P5 LOP3.LUT R19, R19, 0x8, RZ, 0xfc, !PT ;  /* 0x0000000813135812 */ /* 0x000fe400078efcff */
[----:B------:R-:W-:Y:S02]  /*2370*/  ISETP.GT.AND P3, PT, R3, 0x10, !P5 ;  /* 0x000000100300780c */ /* 0x000fe40006f64270 */
[----:B------:R-:W-:Y:S02]  /*2380*/  ISETP.GE.AND P5, PT, R7, 0x12, PT ;  /* 0x000000120700780c */ /* 0x000fe40003fa6270 */
[----:B------:R-:W-:-:S02]  /*2390*/  ISETP.LT.OR P4, PT, R2, 0xa, P4 ;  /* 0x0000000a0200780c */ /* 0x000fc40002781670 */
[----:B------:R-:W-:Y:S02]  /*23a0*/  ISETP.LT.OR P3, PT, R2, 0x11, P3 ;  /* 0x000000110200780c */ /* 0x000fe40001f61670 */
[----:B------:R-:W-:Y:S02]  /*23b0*/  FSEL R29, R29, -INF , !P4 ;  /* 0xff8000001d1d7808 */ /* 0x000fe40006000000 */
[----:B------:R-:W-:Y:S02]  /*23c0*/  ISETP.GE.AND P4, PT, R7, 0x19, PT ;  /* 0x000000190700780c */ /* 0x000fe40003f86270 */
[----:B------:R-:W-:Y:S02]  /*23d0*/  LOP3.LUT R19, R19, 0xffffffef, RZ, 0xc0, !PT ;  /* 0xffffffef13137812 */ /* 0x000fe400078ec0ff */
[----:B------:R-:W-:Y:S02]  /*23e0*/  FSEL R32, R32, -INF , !P3 ;  /* 0xff80000020207808 */ /* 0x000fe40005800000 */
[----:B------:R-:W-:-:S02]  /*23f0*/  ISETP.GT.AND P3, PT, R3, 0x11, !P5 ;  /* 0x000000110300780c */ /* 0x000fc40006f64270 */
[----:B------:R-:W-:Y:S02]  /*2400*/  @P5 LOP3.LUT R19, R19, 0x10, RZ, 0xfc, !PT ;  /* 0x0000001013135812 */ /* 0x000fe400078efcff */
[----:B------:R-:W-:Y:S02]  /*2410*/  ISETP.LT.OR P3, PT, R2, 0x12, P3 ;  /* 0x000000120200780c */ /* 0x000fe40001f61670 */
[----:B------:R-:W-:Y:S02]  /*2420*/  LOP3.LUT R19, R19, 0xfdffffff, RZ, 0xc0, !PT ;  /* 0xfdffffff13137812 */ /* 0x000fe400078ec0ff */
[----:B------:R-:W-:Y:S02]  /*2430*/  FSEL R33, R33, -INF , !P3 ;  /* 0xff80000021217808 */ /* 0x000fe40005800000 */
[----:B------:R-:W-:Y:S02]  /*2440*/  @P4 LOP3.LUT R19, R19, 0x2000000, RZ, 0xfc, !PT ;  /* 0x0200000013134812 */ /* 0x000fe400078efcff */
[----:B------:R-:W-:-:S02]  /*2450*/  ISETP.GT.AND P3, PT, R3, 0x18, !P4 ;  /* 0x000000180300780c */ /* 0x000fc40006764270 */
[----:B------:R-:W-:Y:S02]  /*2460*/  ISETP.GE.AND P4, PT, R7, 0x1a, PT ;  /* 0x0000001a0700780c */ /* 0x000fe40003f86270 */
[----:B------:R-:W-:Y:S02]  /*2470*/  ISETP.LT.OR P3, PT, R2, 0x19, P3 ;  /* 0x000000190200780c */ /* 0x000fe40001f61670 */
[----:B------:R-:W-:Y:S02]  /*2480*/  LOP3.LUT R19, R19, 0xfeffffff, RZ, 0xc0, !PT ;  /* 0xfeffffff13137812 */ /* 0x000fe400078ec0ff */
[----:B------:R-:W-:Y:S02]  /*2490*/  FSEL R36, R36, -INF , !P3 ;  /* 0xff80000024247808 */ /* 0x000fe40005800000 */
[----:B------:R-:W-:-:S04]  /*24a0*/  ISETP.GT.AND P3, PT, R3, 0x19, !P4 ;  /* 0x000000190300780c */ /* 0x000fc80006764270 */
[----:B------:R-:W-:Y:S02]  /*24b0*/  ISETP.LT.OR P3, PT, R2, 0x1a, P3 ;  /* 0x0000001a0200780c */ /* 0x000fe40001f61670 */
[----:B------:R-:W-:Y:S02]  /*24c0*/  @P4 LOP3.LUT R19, R19, 0x1000000, RZ, 0xfc, !PT ;  /* 0x0100000013134812 */ /* 0x000fe400078efcff */
[----:B------:R-:W-:Y:S02]  /*24d0*/  ISETP.GE.AND P4, PT, R7, 0x21, PT ;  /* 0x000000210700780c */ /* 0x000fe40003f86270 */
[----:B------:R-:W-:Y:S02]  /*24e0*/  LOP3.LUT R19, R19, 0xff7fffff, RZ, 0xc0, !PT ;  /* 0xff7fffff13137812 */ /* 0x000fe400078ec0ff */
[----:B------:R-:W-:Y:S02]  /*24f0*/  FSEL R37, R37, -INF , !P3 ;  /* 0xff80000025257808 */ /* 0x000fe40005800000 */
[----:B------:R-:W-:-:S04]  /*2500*/  ISETP.GT.AND P3, PT, R3, 0x20, !P4 ;  /* 0x000000200300780c */ /* 0x000fc80006764270 */
[----:B------:R-:W-:-:S03]  /*2510*/  ISETP.LT.OR P3, PT, R2, 0x21, P3 ;  /* 0x000000210200780c */ /* 0x000fc60001f61670 */
        /* <DEDUP_REMOVED lines=104> */
[----:B------:R-:W-:Y:S02]  /*2ba0*/  FSEL R73, R73, -INF , !P3 ;  /* 0xff80000049497808 */ /* 0x000fe40005800000 */
[----:B------:R-:W-:Y:S02]  /*2bb0*/  LOP3.LUT R19, R19, 0xfbffffff, RZ, 0xc0, !PT ;  /* 0xfbffffff13137812 */ /* 0x000fe400078ec0ff */
[----:B------:R-:W-:-:S04]  /*2bc0*/  ISETP.GT.AND P3, PT, R3, 0x68, !P4 ;  /* 0x000000680300780c */ /* 0x000fc80006764270 */
[----:B------:R-:W-:-:S03]  /*2bd0*/  ISETP.LT.OR P3, PT, R2, 0x69, P3 ;  /* 0x000000690200780c */ /* 0x000fc60001f61670 */
[----:B------:R-:W-:Y:S02]  /*2be0*/  @P4 LOP3.LUT R19, R19, 0x4000000, RZ, 0xfc, !PT ;  /* 0x0400000013134812 */ /* 0x000fe400078efcff */
[----:B------:R-:W-:Y:S02]  /*2bf0*/  ISETP.GE.AND P4, PT, R7, 0x6a, PT ;  /* 0x0000006a0700780c */ /* 0x000fe40003f86270 */
[----:B------:R-:W-:Y:S02]  /*2c00*/  FSEL R76, R76, -INF , !P3 ;  /* 0xff8000004c4c7808 */ /* 0x000fe40005800000 */
[----:B------:R-:W-:Y:S02]  /*2c10*/  ISETP.GT.AND P3, PT, R3, 0x69, !P4 ;  /* 0x000000690300780c */ /* 0x000fe40006764270 */
[----:B------:R-:W-:Y:S02]  /*2c20*/  LOP3.LUT R19, R19, 0xffffffdf, RZ, 0xc0, !PT ;  /* 0xffffffdf13137812 */ /* 0x000fe400078ec0ff */
[----:B------:R-:W-:-:S04]  /*2c30*/  ISETP.LT.OR P3, PT, R2, 0x6a, P3 ;  /* 0x0000006a0200780c */ /* 0x000fc80001f61670 */
[----:B------:R-:W-:Y:S02]  /*2c40*/  FSEL R77, R77, -INF , !P3 ;  /* 0xff8000004d4d7808 */ /* 0x000fe40005800000 */
[----:B------:R-:W-:Y:S02]  /*2c50*/  ISETP.GE.AND P3, PT, R7, 0x71, PT ;  /* 0x000000710700780c */ /* 0x000fe40003f66270 */
[----:B------:R-:W-:Y:S02]  /*2c60*/  @P4 LOP3.LUT R19, R19, 0x20, RZ, 0xfc, !PT ;  /* 0x0000002013134812 */ /* 0x000fe400078efcff */
[----:B------:R-:W-:Y:S02]  /*2c70*/  ISETP.GT.AND P4, PT, R3, 0x70, !P3 ;  /* 0x000000700300780c */ /* 0x000fe40005f84270 */
[----:B------:R-:W-:Y:S02]  /*2c80*/  LOP3.LUT R19, R19, 0xfffffffd, RZ, 0xc0, !PT ;  /* 0xfffffffd13137812 */ /* 0x000fe400078ec0ff */
[----:B------:R-:W-:-:S04]  /*2c90*/  ISETP.LT.OR P4, PT, R2, 0x71, P4 ;  /* 0x000000710200780c */ /* 0x000fc80002781670 */
[----:B------:R-:W-:Y:S02]  /*2ca0*/  FSEL R80, R80, -INF , !P4 ;  /* 0xff80000050507808 */ /* 0x000fe40006000000 */
[----:B------:R-:W-:-:S04]  /*2cb0*/  ISETP.GE.AND P4, PT, R7, 0x72, PT ;  /* 0x000000720700780c */ /* 0x000fc80003f86270 */
[----:B------:R-:W-:-:S04]  /*2cc0*/  ISETP.GT.AND P5, PT, R3, 0x71, !P4 ;  /* 0x000000710300780c */ /* 0x000fc800067a4270 */
[----:B------:R-:W-:-:S04]  /*2cd0*/  ISETP.LT.OR P5, PT, R2, 0x72, P5 ;  /* 0x000000720200780c */ /* 0x000fc80002fa1670 */
[----:B------:R-:W-:Y:S02]  /*2ce0*/  FSEL R81, R81, -INF , !P5 ;  /* 0xff80000051517808 */ /* 0x000fe40006800000 */
[----:B------:R-:W-:-:S04]  /*2cf0*/  ISETP.GE.AND P5, PT, R7, 0x79, PT ;  /* 0x000000790700780c */ /* 0x000fc80003fa6270 */
[----:B------:R-:W-:-:S04]  /*2d00*/  ISETP.GT.AND P6, PT, R3, 0x78, !P5 ;  /* 0x000000780300780c */ /* 0x000fc80006fc4270 */
[----:B------:R-:W-:-:S04]  /*2d10*/  ISETP.LT.OR P6, PT, R2, 0x79, P6 ;  /* 0x000000790200780c */ /* 0x000fc800037c1670 */
[----:B------:R-:W-:Y:S02]  /*2d20*/  FSEL R84, R84, -INF , !P6 ;  /* 0xff80000054547808 */ /* 0x000fe40007000000 */
[----:B------:R-:W-:-:S13]  /*2d30*/  ISETP.GE.AND P6, PT, R7, 0x1, PT ;  /* 0x000000010700780c */ /* 0x000fda0003fc6270 */
[----:B------:R-:W-:Y:S02]  /*2d40*/  @P6 LOP3.LUT R19, R19, 0x2, RZ, 0xfc, !PT ;  /* 0x0000000213136812 */ /* 0x000fe400078efcff */
[----:B------:R-:W-:Y:S02]  /*2d50*/  ISETP.GT.AND P6, PT, R3, RZ, !P6 ;  /* 0x000000ff0300720c */ /* 0x000fe400077c4270 */
[----:B------:R-:W-:Y:S02]  /*2d60*/  LOP3.LUT R19, R19, 0xfffffffe, RZ, 0xc0, !PT ;  /* 0xfffffffe13137812 */ /* 0x000fe400078ec0ff */
[----:B------:R-:W-:-:S04]  /*2d70*/  ISETP.LT.OR P6, PT, R2, 0x1, P6 ;  /* 0x000000010200780c */ /* 0x000fc800037c1670 */
[----:B------:R-:W-:Y:S02]  /*2d80*/  FSEL R24, R24, -INF , !P6 ;  /* 0xff80000018187808 */ /* 0x000fe40007000000 */
[----:B------:R-:W-:-:S13]  /*2d90*/  ISETP.GE.AND P6, PT, R7, 0x7a, PT ;  /* 0x0000007a0700780c */ /* 0x000fda0003fc6270 */
[----:B------:R-:W-:Y:S02]  /*2da0*/  @P6 LOP3.LUT R19, R19, 0x1, RZ, 0xfc, !PT ;  /* 0x0000000113136812 */ /* 0x000fe400078efcff */
[----:B------:R-:W-:Y:S02]  /*2db0*/  ISETP.GT.AND P6, PT, R3, 0x79, !P6 ;  /* 0x000000790300780c */ /* 0x000fe400077c4270 */
[----:B------:R-:W0:Y:S02]  /*2dc0*/  SHFL.IDX PT, R3, R0, 0x1, 0x1c1f ;  /* 0x003c1f0000037f89 */ /* 0x000e2400000e0000 */
[----:B------:R-:W-:-:S04]  /*2dd0*/  ISETP.LT.OR P6, PT, R2, 0x7a, P6 ;  /* 0x0000007a0200780c */ /* 0x000fc800037c1670 */
[----:B------:R-:W-:Y:S02]  /*2de0*/  FSEL R85, R85, -INF , !P6 ;  /* 0xff80000055557808 */ /* 0x000fe40007000000 */
[----:B------:R-:W-:Y:S02]  /*2df0*/  PLOP3.LUT P6, PT, PT, PT, UP0, 0x40, 0x0 ;  /* 0x000000000000781c */ /* 0x000fe40003fce808 */
[----:B0-----:R-:W-:Y:S01]  /*2e00*/  VIADDMNMX R4, R3, R9, R8, PT ;  /* 0x0000000903047246 */ /* 0x001fe20003800108 */
[----:B------:R-:W-:-:S10]  /*2e10*/  IMAD.IADD R5, R10, 0x1, R3 ;  /* 0x000000010a057824 */ /* 0x000fd400078e0203 */
[----:B------:R-:W-:Y:S05]  /*2e20*/  @P6 BRA `(.L_x_832) ;  /* 0x0000000000646947 */ /* 0x000fea0003800000 */
        /* <DEDUP_REMOVED lines=14> */
.L_x_834:
[----:B------:R-:W-:Y:S02]  /*2f10*/  ULDC UR6, c[0x0][0x9e4] ;  /* 0x0002790000067ab9 */ /* 0x000fe40000000800 */
[----:B------:R-:W-:-:S05]  /*2f20*/  IMAD.U32 R0, RZ, RZ, UR6 ;  /* 0x00000006ff007e24 */ /* 0x000fca000f8e00ff */
[----:B------:R-:W-:-:S13]  /*2f30*/  ISETP.NE.AND P6, PT, R0, 0x1, PT ;  /* 0x000000010000780c */ /* 0x000fda0003fc5270 */
[----:B------:R-:W0:Y:S02]  /*2f40*/  @P6 LDC.64 R2, c[0x0][0x9e8] ;  /* 0x00027a00ff026b82 */ /* 0x000e240000000a00 */
[----:B0-----:R-:W-:-:S05]  /*2f50*/  @P6 IMAD.HI.U32 R2, R7, R2, RZ ;  /* 0x0000000207026227 */ /* 0x001fca00078e00ff */
[----:B------:R-:W-:-:S07]  /*2f60*/  @P6 SHF.R.U32.HI R7, RZ, R3, R2 ;  /* 0x00000003ff076219 */ /* 0x000fce0000011602 */
.L_x_835:
[----:B------:R-:W-:Y:S05]  /*2f70*/  BSYNC B0 ;  /* 0x0000000000007941 */ /* 0x000fea0003800000 */
.L_x_833:
[----:B------:R-:W-:-:S04]  /*2f80*/  IMAD R7, R7, R0, -R6 ;  /* 0x0000000007077224 */ /* 0x000fc800078e0a06 */
[----:B------:R-:W-:-:S05]  /*2f90*/  IMAD R7, R16, -0x2, R7 ;  /* 0xfffffffe10077824 */ /* 0x000fca00078e0207 */
[----:B------:R-:W-:Y:S02]  /*2fa0*/  VIADDMNMX R4, R7, R0, R4, PT ;  /* 0x0000000007047246 */ /* 0x000fe40003800104 */
[----:B------:R-:W-:-:S07]  /*2fb0*/  VIMNMX R5, R5, R7, !PT ;  /* 0x0000000705057248 */ /* 0x000fce0007fe0100 */
.L_x_832:
[----:B------:R-:W-:Y:S01]  /*2fc0*/  ISETP.GT.AND P1, PT, R5, 0x1, !P1 ;  /* 0x000000010500780c */ /* 0x000fe20004f24270 */
[----:B------:R-:W-:Y:S01]  /*2fd0*/  ULDC UR33, c[0x0][0x988] ;  /* 0x0002620000217ab9 */ /* 0x000fe20000000800 */
[----:B------:R-:W-:Y:S01]  /*2fe0*/  LOP3.LUT P6, RZ, R19, 0x4, RZ, 0xc0, !PT ;  /* 0x0000000413ff7812 */ /* 0x000fe200078cc0ff */
[----:B------:R-:W-:Y:S01]  /*2ff0*/  UISETP.NE.AND UP1, UPT, UR51, URZ, UPT ;  /* 0x0000003f3300728c */ /* 0x000fe2000bf25270 */
[----:B------:R-:W-:Y:S01]  /*3000*/  ISETP.LT.OR P1, PT, R4, 0x2, P1 ;  /* 0x000000020400780c */ /* 0x000fe20000f21670 */
[----:B------:R-:W-:Y:S01]  /*3010*/  UISETP.NE.AND UP0, UPT, UR50, URZ, UPT ;  /* 0x0000003f3200728c */ /* 0x000fe2000bf05270 */
[----:B------:R-:W-:Y:S01]  /*3020*/  FMNMX.FTZ R3, R24, R25, !PT ;  /* 0x0000001918037209 */ /* 0x000fe20007810000 */
[----:B------:R-:W-:Y:S01]  /*3030*/  UMOV UR10, UR39 ;  /* 0x00000027000a7c82 */ /* 0x000fe20008000000 */
[----:B------:R-:W-:Y:S02]  /*3040*/  FSEL R27, R27, -INF , !P1 ;  /* 0xff8000001b1b7808 */ /* 0x000fe40004800000 */
[----:B------:R-:W-:-:S02]  /*3050*/  ISETP.GT.AND P1, PT, R5, 0x9, !P6 ;  /* 0x000000090500780c */ /* 0x000fc40007724270 */
[----:B------:R-:W-:Y:S02]  /*3060*/  FMNMX.FTZ R0, R28, R3, !PT ;  /* 0x000000031c007209 */ /* 0x000fe40007810000 */
[----:B------:R-:W-:Y:S01]  /*3070*/  ISETP.LT.OR P1, PT, R4, 0xa, P1 ;  /* 0x0000000a0400780c */ /* 0x000fe20000f21670 */
[----:B------:R-:W-:Y:S01]  /*3080*/  @UP1 ULDC UR6, c[0x0][0x44c] ;  /* 0x0001130000061ab9 */ /* 0x000fe20000000800 */
[----:B------:R-:W-:Y:S01]  /*3090*/  FMNMX.FTZ R3, R29, R0, !PT ;  /* 0x000000001d037209 */ /* 0x000fe20007810000 */
[----:B------:R-:W-:Y:S01]  /*30a0*/  UIMAD.WIDE.U32 UR6, UR39, UR6, URZ ;  /* 0x00000006270672a5 */ /* 0x000fe2000f8e003f */
[----:B------:R-:W-:Y:S01]  /*30b0*/  FSEL R31, R31, -INF , !P1 ;  /* 0xff8000001f1f7808 */ /* 0x000fe20004800000 */
[----:B------:R-:W-:Y:S01]  /*30c0*/  @UP1 ULDC UR11, c[0x0][0x450] ;  /* 0x00011400000b1ab9 */ /* 0x000fe20000000800 */
[----:B------:R-:W-:Y:S01]  /*30d0*/  LOP3.LUT P1, RZ, R19, 0x8, RZ, 0xc0, !PT ;  /* 0x0000000813ff7812 */ /* 0x000fe2000782c0ff */
[----:B------:R-:W-:Y:S01]  /*30e0*/  @UP1 USHF.R.U32.HI UR10, URZ, UR11, UR7 ;  /* 0x0000000b3f0a1299 */ /* 0x000fe20008011607 */
[----:B------:R-:W-:-:S02]  /*30f0*/  FMNMX.FTZ R0, R32, R3, !PT ;  /* 0x0000000320007209 */ /* 0x000fc40007810000 */
[----:B------:R-:W-:Y:S01]  /*3100*/  ISETP.GT.AND P1, PT, R5, 0x10, !P1 ;  /* 0x000000100500780c */ /* 0x000fe20004f24270 */
[----:B------:R-:W-:Y:S01]  /*3110*/  UIADD3 UR55, UR55, UR10, URZ ;  /* 0x0000000a37377290 */ /* 0x000fe2000fffe03f */
[----:B------:R-:W-:Y:S02]  /*3120*/  FMNMX.FTZ R3, R33, R0, !PT ;  /* 0x0000000021037209 */ /* 0x000fe40007810000 */
[----:B------:R-:W-:Y:S01]  /*3130*/  ISETP.LT.OR P1, PT, R4, 0x11, P1 ;  /* 0x000000110400780c */ /* 0x000fe20000f21670 */
[----:B------:R-:W-:Y:S01]  /*3140*/  UIADD3 UR14, UR55, UR14, URZ ;  /* 0x0000000e370e7290 */ /* 0x000fe2000fffe03f */
[----:B------:R-:W-:Y:S02]  /*3150*/  ISETP.GT.AND P2, PT, R5, 0x8, !P2 ;  /* 0x000000080500780c */ /* 0x000fe40005744270 */
[----:B------:R-:W-:Y:S02]  /*3160*/  FSEL R34, R34, -INF , !P1 ;  /* 0xff80000022227808 */ /* 0x000fe40004800000 */
[----:B------:R-:W-:-:S02]  /*3170*/  LOP3.LUT P1, RZ, R19, 0x10, RZ, 0xc0, !PT ;  /* 0x0000001013ff7812 */ /* 0x000fc4000782c0ff */
[----:B------:R-:W-:Y:S02]  /*3180*/  FMNMX.FTZ R0, R36, R3, !PT ;  /* 0x0000000324007209 */ /* 0x000fe40007810000 */
[----:B------:R-:W-:Y:S02]  /*3190*/  ISETP.GT.AND P1, PT, R5, 0x11, !P1 ;  /* 0x000000110500780c */ /* 0x000fe40004f24270 */
[C---:B------:R-:W-:Y:S02]  /*31a0*/  ISETP.LT.OR P2, PT, R4.reuse, 0x9, P2 ;  /* 0x000000090400780c */ /* 0x040fe40001741670 */
[----:B------:R-:W-:Y:S02]  /*31b0*/  ISETP.LT.OR P1, PT, R4, 0x12, P1 ;  /* 0x000000120400780c */ /* 0x000fe40000f21670 */
[----:B------:R-:W-:Y:S02]  /*31c0*/  FMNMX.FTZ R3, R37, R0, !PT ;  /* 0x0000000025037209 */ /* 0x000fe40007810000 */
[----:B------:R-:W-:-:S02]  /*31d0*/  FSEL R35, R35, -INF , !P1 ;  /* 0xff80000023237808 */ /* 0x000fc40004800000 */
[----:B------:R-:W-:Y:S02]  /*31e0*/  LOP3.LUT P1, RZ, R19, 0x2000000, RZ, 0xc0, !PT ;  /* 0x0200000013ff7812 */ /* 0x000fe4000782c0ff */
[----:B------:R-:W-:Y:S02]  /*31f0*/  FSEL R30, R30, -INF , !P2 ;  /* 0xff8000001e1e7808 */ /* 0x000fe40005000000 */
[----:B------:R-:W-:Y:S02]  /*3200*/  ISETP.GT.AND P1, PT, R5, 0x18, !P1 ;  /* 0x000000180500780c */ /* 0x000fe40004f24270 */
[----:B------:R-:W-:Y:S02]  /*3210*/  LOP3.LUT P2, RZ, R19, 0x40000, RZ, 0xc0, !PT ;  /* 0x0004000013ff7812 */ /* 0x000fe4000784c0ff */
[----:B------:R-:W-:Y:S02]  /*3220*/  ISETP.LT.OR P1, PT, R4, 0x19, P1 ;  /* 0x000000190400780c */ /* 0x000fe40000f21670 */
[----:B------:R-:W-:-:S02]  /*3230*/  FMNMX.FTZ R0, R40, R3, !PT ;  /* 0x0000000328007209 */ /* 0x000fc40007810000 */
[----:B------:R-:W-:Y:S02]  /*3240*/  FSEL R38, R38, -INF , !P1 ;  /* 0xff80000026267808 */ /* 0x000fe40004800000 */
[----:B------:R-:W-:Y:S02]  /*3250*/  LOP3.LUT P1, RZ, R19, 0x1000000, RZ, 0xc0, !PT ;  /* 0x0100000013ff7812 */ /* 0x000fe4000782c0ff */
[----:B------:R-:W-:Y:S02]  /*3260*/  FMNMX.FTZ R3, R41, R0, !PT ;  /* 0x0000000029037209 */ /* 0x000fe40007810000 */
[----:B------:R-:W-:Y:S02]  /*3270*/  ISETP.GT.AND P1, PT, R5, 0x19, !P1 ;  /* 0x000000190500780c */ /* 0x000fe40004f24270 */
[----:B------:R-:W-:Y:S02]  /*3280*/  LOP3.LUT P6, RZ, R19, 0x20000, RZ, 0xc0, !PT ;  /* 0x0002000013ff7812 */ /* 0x000fe400078cc0ff */
[----:B------:R-:W-:-:S02]  /*3290*/  ISETP.LT.OR P1, PT, R4, 0x1a, P1 ;  /* 0x0000001a0400780c */ /* 0x000fc40000f21670 */
[----:B------:R-:W-:Y:S02]  /*32a0*/  FMNMX.FTZ R0, R44, R3, !PT ;  /* 0x000000032c007209 */ /* 0x000fe40007810000 */
[----:B------:R-:W-:Y:S02]  /*32b0*/  FSEL R39, R39, -INF , !P1 ;  /* 0xff80000027277808 */ /* 0x000fe40004800000 */
[----:B------:R-:W-:Y:S02]  /*32c0*/  LOP3.LUT P1, RZ, R19, 0x800000, RZ, 0xc0, !PT ;  /* 0x0080000013ff7812 */ /* 0x000fe4000782c0ff */
[----:B------:R-:W-:Y:S02]  /*32d0*/  FMNMX.FTZ R3, R45, R0, !PT ;  /* 0x000000002d037209 */ /* 0x000fe40007810000 */
[----:B------:R-:W-:Y:S02]  /*32e0*/  ISETP.GT.AND P1, PT, R5, 0x20, !P1 ;  /* 0x000000200500780c */ /* 0x000fe40004f24270 */
[----:B------:R-:W-:-:S02]  /*32f0*/  FMNMX.FTZ R0, R48, R3, !PT ;  /* 0x0000000330007209 */ /* 0x000fc40007810000 */
[----:B------:R-:W-:Y:S02]  /*3300*/  ISETP.LT.OR P1, PT, R4, 0x21, P1 ;  /* 0x000000210400780c */ /* 0x000fe40000f21670 */
[----:B------:R-:W-:Y:S02]  /*3310*/  FMNMX.FTZ R3, R49, R0, !PT ;  /* 0x0000000031037209 */ /* 0x000fe40007810000 */
[----:B------:R-:W-:Y:S02]  /*3320*/  FSEL R42, R42, -INF , !P1 ;  /* 0xff8000002a2a7808 */ /* 0x000fe40004800000 */
[----:B------:R-:W-:Y:S02]  /*3330*/  LOP3.LUT P1, RZ, R19, 0x400000, RZ, 0xc0, !PT ;  /* 0x0040000013ff7812 */ /* 0x000fe4000782c0ff */
[----:B------:R-:W-:Y:S02]  /*3340*/  FMNMX.FTZ R0, R52, R3, !PT ;  /* 0x0000000334007209 */ /* 0x000fe40007810000 */
[----:B------:R-:W-:-:S02]  /*3350*/  ISETP.GT.AND P1, PT, R5, 0x21, !P1 ;  /* 0x000000210500780c */ /* 0x000fc40004f24270 */
[----:B------:R-:W-:Y:S02]  /*3360*/  FMNMX.FTZ R3, R53, R0, !PT ;  /* 0x0000000035037209 */ /* 0x000fe40007810000 */
[----:B------:R-:W-:Y:S02]  /*3370*/  ISETP.LT.OR P1, PT, R4, 0x22, P1 ;  /* 0x000000220400780c */ /* 0x000fe40000f21670 */
[----:B------:R-:W-:Y:S02]  /*3380*/  FMNMX.FTZ R0, R56, R3, !PT ;  /* 0x0000000338007209 */ /* 0x000fe40007810000 */
[----:B------:R-:W-:Y:S02]  /*3390*/  FSEL R43, R43, -INF , !P1 ;  /* 0xff8000002b2b7808 */ /* 0x000fe40004800000 */
[----:B------:R-:W-:Y:S02]  /*33a0*/  LOP3.LUT P1, RZ, R19, 0x200000, RZ, 0xc0, !PT ;  /* 0x0020000013ff7812 */ /* 0x000fe4000782c0ff */
[----:B------:R-:W-:-:S02]  /*33b0*/  FMNMX.FTZ R3, R57, R0, !PT ;  /* 0x0000000039037209 */ /* 0x000fc40007810000 */
[----:B------:R-:W-:Y:S02]  /*33c0*/  ISETP.GT.AND P1, PT, R5, 0x28, !P1 ;  /* 0x000000280500780c */ /* 0x000fe40004f24270 */
[----:B------:R-:W-:Y:S02]  /*33d0*/  FMNMX.FTZ R0, R60, R3, !PT ;  /* 0x000000033c007209 */ /* 0x000fe40007810000 */
[----:B------:R-:W-:Y:S02]  /*33e0*/  ISETP.LT.OR P1, PT, R4, 0x29, P1 ;  /* 0x000000290400780c */ /* 0x000fe40000f21670 */
[----:B------:R-:W-:Y:S02]  /*33f0*/  FMNMX.FTZ R3, R61, R0, !PT ;  /* 0x000000003d037209 */ /* 0x000fe40007810000 */
[----:B------:R-:W-:Y:S02]  /*3400*/  FSEL R46, R46, -INF , !P1 ;  /* 0xff8000002e2e7808 */ /* 0x000fe40004800000 */
[----:B------:R-:W-:-:S02]  /*3410*/  LOP3.LUT P1, RZ, R19, 0x100000, RZ, 0xc0, !PT ;  /* 0x0010000013ff7812 */ /* 0x000fc4000782c0ff */
[----:B------:R-:W-:Y:S02]  /*3420*/  FMNMX.FTZ R0, R64, R3, !PT ;  /* 0x0000000340007209 */ /* 0x000fe40007810000 */
[----:B------:R-:W-:Y:S02]  /*3430*/  ISETP.GT.AND P1, PT, R5, 0x29, !P1 ;  /* 0x000000290500780c */ /* 0x000fe40004f24270 */
[----:B------:R-:W-:Y:S02]  /*3440*/  FMNMX.FTZ R3, R65, R0, !PT ;  /* 0x0000000041037209 */ /* 0x000fe40007810000 */
[----:B------:R-:W-:Y:S02]  /*3450*/  ISETP.LT.OR P1, PT, R4, 0x2a, P1 ;  /* 0x0000002a0400780c */ /* 0x000fe40000f21670 */
[----:B------:R-:W-:Y:S02]  /*3460*/  FMNMX.FTZ R0, R68, R3, !PT ;  /* 0x0000000344007209 */ /* 0x000fe40007810000 */
[----:B------:R-:W-:-:S02]  /*3470*/  FSEL R47, R47, -INF , !P1 ;  /* 0xff8000002f2f7808 */ /* 0x000fc40004800000 */
[----:B------:R-:W-:Y:S02]  /*3480*/  LOP3.LUT P1, RZ, R19, 0x80000, RZ, 0xc0, !PT ;  /* 0x0008000013ff7812 */ /* 0x000fe4000782c0ff */
[----:B------:R-:W-:Y:S02]  /*3490*/  FMNMX.FTZ R3, R69, R0, !PT ;  /* 0x0000000045037209 */ /* 0x000fe40007810000 */
[----:B------:R-:W-:Y:S02]  /*34a0*/  ISETP.GT.AND P1, PT, R5, 0x30, !P1 ;  /* 0x000000300500780c */ /* 0x000fe40004f24270 */
[----:B------:R-:W-:Y:S02]  /*34b0*/  FMNMX.FTZ R0, R72, R3, !PT ;  /* 0x0000000348007209 */ /* 0x000fe40007810000 */
[----:B------:R-:W-:Y:S02]  /*34c0*/  ISETP.LT.OR P1, PT, R4, 0x31, P1 ;  /* 0x000000310400780c */ /* 0x000fe40000f21670 */
[----:B------:R-:W-:-:S02]  /*34d0*/  FMNMX.FTZ R3, R73, R0, !PT ;  /* 0x0000000049037209 */ /* 0x000fc40007810000 */
[----:B------:R-:W-:Y:S02]  /*34e0*/  FSEL R50, R50, -INF , !P1 ;  /* 0xff80000032327808 */ /* 0x000fe40004800000 */
[----:B------:R-:W-:Y:S02]  /*34f0*/  ISETP.GT.AND P1, PT, R5, 0x31, !P2 ;  /* 0x000000310500780c */ /* 0x000fe40005724270 */
[----:B------:R-:W-:Y:S02]  /*3500*/  FMNMX.FTZ R0, R76, R3, !PT ;  /* 0x000000034c007209 */ /* 0x000fe40007810000 */
[----:B------:R-:W-:Y:S02]  /*3510*/  ISETP.LT.OR P1, PT, R4, 0x32, P1 ;  /* 0x000000320400780c */ /* 0x000fe40000f21670 */
[----:B------:R-:W-:Y:S02]  /*3520*/  FMNMX.FTZ R3, R77, R0, !PT ;  /* 0x000000004d037209 */ /* 0x000fe40007810000 */
[----:B------:R-:W-:-:S02]  /*3530*/  FSEL R51, R51, -INF , !P1 ;  /* 0xff80000033337808 */ /* 0x000fc40004800000 */
        /* <DEDUP_REMOVED lines=10> */
[----:B------:R-:W-:Y:S01]  /*35e0*/  LOP3.LUT P2, RZ, R19, 0x80, RZ, 0xc0, !PT ;  /* 0x0000008013ff7812 */ /* 0x000fe2000784c0ff */
[----:B------:R-:W0:Y:S01]  /*35f0*/  SHFL.BFLY PT, R0, R3, 0x2, 0x1f ;  /* 0x0c401f0003007f89 */ /* 0x000e2200000e0000 */
[----:B------:R-:W-:-:S02]  /*3600*/  FSEL R55, R55, -INF , !P1 ;  /* 0xff80000037377808 */ /* 0x000fc40004800000 */
[C---:B------:R-:W-:Y:S02]  /*3610*/  LOP3.LUT P1, RZ, R19.reuse, 0x8000, RZ, 0xc0, !PT ;  /* 0x0000800013ff7812 */ /* 0x040fe4000782c0ff */
[----:B------:R-:W-:Y:S02]  /*3620*/  LOP3.LUT P6, RZ, R19, 0x40, RZ, 0xc0, !PT ;  /* 0x0000004013ff7812 */ /* 0x000fe400078cc0ff */
[C---:B------:R-:W-:Y:S02]  /*3630*/  ISETP.GT.AND P1, PT, R5.reuse, 0x40, !P1 ;  /* 0x000000400500780c */ /* 0x040fe40004f24270 */
[C---:B------:R-:W-:Y:S02]  /*3640*/  ISETP.GT.AND P3, PT, R5.reuse, 0x70, !P3 ;  /* 0x000000700500780c */ /* 0x040fe40005f64270 */
[----:B------:R-:W-:Y:S02]  /*3650*/  ISETP.LT.OR P1, PT, R4, 0x41, P1 ;  /* 0x000000410400780c */ /* 0x000fe40000f21670 */
[----:B------:R-:W-:-:S02]  /*3660*/  ISETP.GT.AND P4, PT, R5, 0x71, !P4 ;  /* 0x000000710500780c */ /* 0x000fc40006784270 */
[----:B------:R-:W-:Y:S02]  /*3670*/  FSEL R58, R58, -INF , !P1 ;  /* 0xff8000003a3a7808 */ /* 0x000fe40004800000 */
[----:B------:R-:W-:Y:S02]  /*3680*/  LOP3.LUT P1, RZ, R19, 0x4000, RZ, 0xc0, !PT ;  /* 0x0000400013ff7812 */ /* 0x000fe4000782c0ff */
[C---:B------:R-:W-:Y:S02]  /*3690*/  ISETP.LT.OR P3, PT, R4.reuse, 0x71, P3 ;  /* 0x000000710400780c */ /* 0x040fe40001f61670 */
[C---:B------:R-:W-:Y:S02]  /*36a0*/  ISETP.GT.AND P1, PT, R5.reuse, 0x41, !P1 ;  /* 0x000000410500780c */ /* 0x040fe40004f24270 */
[----:B------:R-:W-:Y:S02]  /*36b0*/  ISETP.GT.AND P5, PT, R5, 0x78, !P5 ;  /* 0x000000780500780c */ /* 0x000fe40006fa4270 */
[----:B------:R-:W-:-:S02]  /*36c0*/  ISETP.LT.OR P1, PT, R4, 0x42, P1 ;  /* 0x000000420400780c */ /* 0x000fc40000f21670 */
[----:B0-----:R-:W-:Y:S02]  /*36d0*/  FMNMX.FTZ R6, R3, R0, !PT ;  /* 0x0000000003067209 */ /* 0x001fe40007810000 */
[----:B------:R-:W-:Y:S02]  /*36e0*/  FSEL R59, R59, -INF , !P1 ;  /* 0xff8000003b3b7808 */ /* 0x000fe40004800000 */
[----:B------:R-:W-:Y:S01]  /*36f0*/  LOP3.LUT P1, RZ, R19, 0x2000, RZ, 0xc0, !PT ;  /* 0x0000200013ff7812 */ /* 0x000fe2000782c0ff */
[----:B------:R-:W0:Y:S01]  /*3700*/  SHFL.BFLY PT, R7, R6, 0x1, 0x1f ;  /* 0x0c201f0006077f89 */ /* 0x000e2200000e0000 */
[----:B------:R-:W-:Y:S02]  /*3710*/  ISETP.LT.OR P4, PT, R4, 0x72, P4 ;  /* 0x000000720400780c */ /* 0x000fe40002781670 */
[----:B------:R-:W-:Y:S02]  /*3720*/  ISETP.GT.AND P1, PT, R5, 0x48, !P1 ;  /* 0x000000480500780c */ /* 0x000fe40004f24270 */
[----:B------:R-:W-:-:S02]  /*3730*/  FSEL R82, R82, -INF , !P3 ;  /* 0xff80000052527808 */ /* 0x000fc40005800000 */
[C---:B------:R-:W-:Y:S02]  /*3740*/  ISETP.LT.OR P1, PT, R4.reuse, 0x49, P1 ;  /* 0x000000490400780c */ /* 0x040fe40000f21670 */
[----:B------:R-:W-:Y:S02]  /*3750*/  ISETP.LT.OR P5, PT, R4, 0x79, P5 ;  /* 0x000000790400780c */ /* 0x000fe40002fa1670 */
[----:B------:R-:W-:Y:S02]  /*3760*/  FSEL R62, R62, -INF , !P1 ;  /* 0xff8000003e3e7808 */ /* 0x000fe40004800000 */
[----:B------:R-:W-:Y:S02]  /*3770*/  LOP3.LUT P1, RZ, R19, 0x1000, RZ, 0xc0, !PT ;  /* 0x0000100013ff7812 */ /* 0x000fe4000782c0ff */
[----:B------:R-:W-:Y:S02]  /*3780*/  FSEL R83, R83, -INF , !P4 ;  /* 0xff80000053537808 */ /* 0x000fe40006000000 */
[----:B------:R-:W-:-:S02]  /*3790*/  ISETP.GT.AND P1, PT, R5, 0x49, !P1 ;  /* 0x000000490500780c */ /* 0x000fc40004f24270 */
[----:B------:R-:W-:Y:S02]  /*37a0*/  FSEL R86, R86, -INF , !P5 ;  /* 0xff80000056567808 */ /* 0x000fe40006800000 */
[----:B------:R-:W-:Y:S02]  /*37b0*/  ISETP.LT.OR P1, PT, R4, 0x4a, P1 ;  /* 0x0000004a0400780c */ /* 0x000fe40000f21670 */
[----:B0-----:R-:W-:Y:S02]  /*37c0*/  FMNMX.FTZ R0, R6, R7, !PT ;  /* 0x0000000706007209 */ /* 0x001fe40007810000 */
[----:B------:R-:W-:Y:S02]  /*37d0*/  FSEL R63, R63, -INF , !P1 ;  /* 0xff8000003f3f7808 */ /* 0x000fe40004800000 */
[----:B------:R-:W-:Y:S01]  /*37e0*/  LOP3.LUT P1, RZ, R19, 0x800, RZ, 0xc0, !PT ;  /* 0x0000080013ff7812 */ /* 0x000fe2000782c0ff */
[----:B------:R-:W-:-:S03]  /*37f0*/  FMUL.FTZ R9, R0, UR33 ;  /* 0x0000002100097c20 */ /* 0x000fc60008410000 */
[----:B------:R-:W-:-:S04]  /*3800*/  ISETP.GT.AND P1, PT, R5, 0x50, !P1 ;  /* 0x000000500500780c */ /* 0x000fc80004f24270 */
[----:B------:R-:W-:-:S04]  /*3810*/  ISETP.LT.OR P1, PT, R4, 0x51, P1 ;  /* 0x000000510400780c */ /* 0x000fc80000f21670 */
[----:B------:R-:W-:Y:S02]  /*3820*/  FSEL R66, R66, -INF , !P1 ;  /* 0xff80000042427808 */ /* 0x000fe40004800000 */
[----:B------:R-:W-:-:S04]  /*3830*/  LOP3.LUT P1, RZ, R19, 0x400, RZ, 0xc0, !PT ;  /* 0x0000040013ff7812 */ /* 0x000fc8000782c0ff */
        /* <DEDUP_REMOVED lines=11> */
[----:B------:R-:W-:Y:S02]  /*38f0*/  ISETP.GT.AND P1, PT, R5, 0x60, !P2 ;  /* 0x000000600500780c */ /* 0x000fe40005724270 */
[----:B------:R-:W-:Y:S02]  /*3900*/  LOP3.LUT P2, RZ, R19, 0x20, RZ, 0xc0, !PT ;  /* 0x0000002013ff7812 */ /* 0x000fe4000784c0ff */
[----:B------:R-:W-:Y:S02]  /*3910*/  ISETP.LT.OR P1, PT, R4, 0x61, P1 ;  /* 0x000000610400780c */ /* 0x000fe40000f21670 */
[----:B------:R-:W-:Y:S02]  /*3920*/  ISETP.GT.AND P2, PT, R5, 0x69, !P2 ;  /* 0x000000690500780c */ /* 0x000fe40005744270 */
[----:B------:R-:W-:-:S02]  /*3930*/  FSEL R74, R74, -INF , !P1 ;  /* 0xff8000004a4a7808 */ /* 0x000fc40004800000 */
[----:B------:R-:W-:Y:S02]  /*3940*/  ISETP.GT.AND P1, PT, R5, 0x61, !P6 ;  /* 0x000000610500780c */ /* 0x000fe40007724270 */
[----:B------:R-:W-:Y:S02]  /*3950*/  LOP3.LUT P6, RZ, R19, 0x2, RZ, 0xc0, !PT ;  /* 0x0000000213ff7812 */ /* 0x000fe400078cc0ff */
[C---:B------:R-:W-:Y:S02]  /*3960*/  ISETP.LT.OR P1, PT, R4.reuse, 0x62, P1 ;  /* 0x000000620400780c */ /* 0x040fe40000f21670 */
[----:B------:R-:W-:Y:S02]  /*3970*/  ISETP.LT.OR P2, PT, R4, 0x6a, P2 ;  /* 0x0000006a0400780c */ /* 0x000fe40001741670 */
[----:B------:R-:W-:Y:S02]  /*3980*/  FSEL R75, R75, -INF , !P1 ;  /* 0xff8000004b4b7808 */ /* 0x000fe40004800000 */
[----:B------:R-:W-:-:S02]  /*3990*/  FSETP.NEU.FTZ.AND P1, PT, R0, -INF , PT ;  /* 0xff8000000000780b */ /* 0x000fc40003f3d000 */
[----:B------:R-:W-:Y:S02]  /*39a0*/  FSEL R79, R79, -INF , !P2 ;  /* 0xff8000004f4f7808 */ /* 0x000fe40005000000 */
[----:B------:R-:W-:Y:S02]  /*39b0*/  FSEL R9, R9, RZ, P1 ;  /* 0x000000ff09097208 */ /* 0x000fe40000800000 */
[----:B------:R-:W-:Y:S02]  /*39c0*/  ISETP.GT.AND P1, PT, R5, RZ, !P6 ;  /* 0x000000ff0500720c */ /* 0x000fe40007724270 */
[----:B------:R-:W-:Y:S01]  /*39d0*/  LOP3.LUT P6, RZ, R19, 0x1, RZ, 0xc0, !PT ;  /* 0x0000000113ff7812 */ /* 0x000fe200078cc0ff */
[--C-:B------:R-:W-:Y:S01]  /*39e0*/  FFMA.FTZ R10, R28, UR33, -R9.reuse ;  /* 0x000000211c0a7c23 */ /* 0x100fe20008010809 */
[----:B------:R-:W-:Y:S01]  /*39f0*/  ISETP.LT.OR P1, PT, R4, 0x1, P1 ;  /* 0x000000010400780c */ /* 0x000fe20000f21670 */
[--C-:B------:R-:W-:Y:S01]  /*3a00*/  FFMA.FTZ R12, R32, UR33, -R9.reuse ;  /* 0x00000021200c7c23 */ /* 0x100fe20008010809 */
[----:B------:R-:W-:Y:S01]  /*3a10*/  ISETP.GT.AND P6, PT, R5, 0x79, !P6 ;  /* 0x000000790500780c */ /* 0x000fe200077c4270 */
[--C-:B------:R-:W-:Y:S01]  /*3a20*/  FFMA.FTZ R8, R24, UR33, -R9.reuse ;  /* 0x0000002118087c23 */ /* 0x100fe20008010809 */
[----:B------:R-:W-:Y:S01]  /*3a30*/  FSEL R2, R26, -INF , !P1 ;  /* 0xff8000001a027808 */ /* 0x000fe20004800000 */
[--C-:B------:R-:W-:Y:S01]  /*3a40*/  FFMA.FTZ R3, R25, UR33, -R9.reuse ;  /* 0x0000002119037c23 */ /* 0x100fe20008010809 */
[----:B------:R-:W-:Y:S01]  /*3a50*/  LOP3.LUT P1, RZ, R19, 0x4000000, RZ, 0xc0, !PT ;  /* 0x0400000013ff7812 */ /* 0x000fe2000782c0ff */
[--C-:B------:R-:W-:Y:S01]  /*3a60*/  FFMA.FTZ R7, R29, UR33, -R9.reuse ;  /* 0x000000211d077c23 */ /* 0x100fe20008010809 */
[----:B------:R-:W-:Y:S01]  /*3a70*/  FMNMX.FTZ R11, R2, R27, !PT ;  /* 0x0000001b020b7209 */ /* 0x000fe20007810000 */
[----:B------:R-:W-:Y:S01]  /*3a80*/  MUFU.EX2 R8, R8 ;  /* 0x0000000800087308 */ /* 0x000fe20000000800 */
[----:B------:R-:W-:Y:S01]  /*3a90*/  ISETP.GT.AND P1, PT, R5, 0x68, !P1 ;  /* 0x000000680500780c */ /* 0x000fe20004f24270 */
[--C-:B------:R-:W-:Y:S01]  /*3aa0*/  FFMA.FTZ R13, R33, UR33, -R9.reuse ;  /* 0x00000021210d7c23 */ /* 0x100fe20008010809 */
[----:B------:R-:W-:Y:S01]  /*3ab0*/  FMNMX.FTZ R6, R30, R11, !PT ;  /* 0x0000000b1e067209 */ /* 0x000fe20007810000 */
[--C-:B------:R-:W-:Y:S01]  /*3ac0*/  FFMA.FTZ R15, R37, UR33, -R9.reuse ;  /* 0x00000021250f7c23 */ /* 0x100fe20008010809 */
[----:B------:R-:W-:Y:S01]  /*3ad0*/  ISETP.LT.OR P1, PT, R4, 0x69, P1 ;  /* 0x000000690400780c */ /* 0x000fe20000f21670 */
[--C-:B------:R-:W-:Y:S01]  /*3ae0*/  FFMA.FTZ R14, R36, UR33, -R9.reuse ;  /* 0x00000021240e7c23 */ /* 0x100fe20008010809 */
[----:B------:R-:W-:Y:S01]  /*3af0*/  FMNMX.FTZ R11, R31, R6, !PT ;  /* 0x000000061f0b7209 */ /* 0x000fe20007810000 */
[----:B------:R-:W0:Y:S01]  /*3b00*/  MUFU.EX2 R3, R3 ;  /* 0x0000000300037308 */ /* 0x000e220000000800 */
[----:B------:R-:W-:Y:S01]  /*3b10*/  FSEL R78, R78, -INF , !P1 ;  /* 0xff8000004e4e7808 */ /* 0x000fe20004800000 */
[--C-:B------:R-:W-:Y:S01]  /*3b20*/  FFMA.FTZ R24, R40, UR33, -R9.reuse ;  /* 0x0000002128187c23 */ /* 0x100fe20008010809 */
[----:B------:R-:W-:Y:S01]  /*3b30*/  FMNMX.FTZ R6, R34, R11, !PT ;  /* 0x0000000b22067209 */ /* 0x000fe20007810000 */
[--C-:B------:R-:W-:Y:S01]  /*3b40*/  FFMA.FTZ R21, R41, UR33, -R9.reuse ;  /* 0x0000002129157c23 */ /* 0x100fe20008010809 */
[----:B------:R-:W-:Y:S01]  /*3b50*/  ISETP.LT.OR P6, PT, R4, 0x7a, P6 ;  /* 0x0000007a0400780c */ /* 0x000fe200037c1670 */
[--C-:B------:R-:W-:Y:S01]  /*3b60*/  FFMA.FTZ R26, R44, UR33, -R9.reuse ;  /* 0x000000212c1a7c23 */ /* 0x100fe20008010809 */
[----:B------:R-:W-:Y:S01]  /*3b70*/  FMNMX.FTZ R11, R35, R6, !PT ;  /* 0x00000006230b7209 */ /* 0x000fe20007810000 */
[--C-:B------:R-:W-:Y:S01]  /*3b80*/  FFMA.FTZ R25, R45, UR33, -R9.reuse ;  /* 0x000000212d197c23 */ /* 0x100fe20008010809 */
[----:B------:R-:W-:Y:S01]  /*3b90*/  FSEL R87, R87, -INF , !P6 ;  /* 0xff80000057577808 */ /* 0x000fe20007000000 */
        /* <DEDUP_REMOVED lines=16> */
[----:B------:R-:W-:Y:S01]  /*3ca0*/  FFMA.FTZ R61, R85, UR33, -R9 ;  /* 0x00000021553d7c23 */ /* 0x000fe20008010809 */
[----:B------:R-:W-:Y:S01]  /*3cb0*/  FMNMX.FTZ R6, R46, R11, !PT ;  /* 0x0000000b2e067209 */ /* 0x000fe20007810000 */
[----:B------:R-:W1:Y:S03]  /*3cc0*/  MUFU.EX2 R10, R10 ;  /* 0x0000000a000a7308 */ /* 0x000e660000000800 */
[----:B------:R-:W-:-:S04]  /*3cd0*/  FMNMX.FTZ R11, R47, R6, !PT ;  /* 0x000000062f0b7209 */ /* 0x000fc80007810000 */
[----:B------:R-:W-:Y:S01]  /*3ce0*/  FMNMX.FTZ R6, R50, R11, !PT ;  /* 0x0000000b32067209 */ /* 0x000fe20007810000 */
[----:B------:R-:W2:Y:S03]  /*3cf0*/  MUFU.EX2 R7, R7 ;  /* 0x0000000700077308 */ /* 0x000ea60000000800 */
[----:B------:R-:W-:-:S04]  /*3d00*/  FMNMX.FTZ R11, R51, R6, !PT ;  /* 0x00000006330b7209 */ /* 0x000fc80007810000 */
[----:B------:R-:W-:Y:S01]  /*3d10*/  FMNMX.FTZ R6, R54, R11, !PT ;  /* 0x0000000b36067209 */ /* 0x000fe20007810000 */
[----:B------:R-:W-:Y:S03]  /*3d20*/  MUFU.EX2 R12, R12 ;  /* 0x0000000c000c7308 */ /* 0x000fe60000000800 */
[----:B------:R-:W-:-:S04]  /*3d30*/  FMNMX.FTZ R11, R55, R6, !PT ;  /* 0x00000006370b7209 */ /* 0x000fc80007810000 */
[----:B------:R-:W-:Y:S01]  /*3d40*/  FMNMX.FTZ R6, R58, R11, !PT ;  /* 0x0000000b3a067209 */ /* 0x000fe20007810000 */
[----:B------:R-:W-:Y:S03]  /*3d50*/  MUFU.EX2 R13, R13 ;  /* 0x0000000d000d7308 */ /* 0x000fe60000000800 */
[----:B------:R-:W-:Y:S01]  /*3d60*/  FMNMX.FTZ R11, R59, R6, !PT ;  /* 0x000000063b0b7209 */ /* 0x000fe20007810000 */
[--C-:B------:R-:W-:Y:S01]  /*3d70*/  FFMA.FTZ R6, R48, UR33, -R9.reuse ;  /* 0x0000002130067c23 */ /* 0x100fe20008010809 */
[----:B------:R-:W-:Y:S02]  /*3d80*/  FFMA.FTZ R48, R73, UR33, -R9 ;  /* 0x0000002149307c23 */ /* 0x000fe40008010809 */
        /* <DEDUP_REMOVED lines=22> */
[----:B------:R-:W-:-:S03]  /*3ef0*/  FFMA.FTZ R32, R60, UR33, -R9 ;  /* 0x000000213c207c23 */ /* 0x000fc60008010809 */
[----:B------:R-:W-:Y:S01]  /*3f00*/  FMNMX.FTZ R4, R86, R11, !PT ;  /* 0x0000000b56047209 */ /* 0x000fe20007810000 */
[----:B------:R-:W-:Y:S03]  /*3f10*/  MUFU.EX2 R6, R6 ;  /* 0x0000000600067308 */ /* 0x000fe60000000800 */
[----:B------:R-:W-:-:S05]  /*3f20*/  FMNMX.FTZ R4, R87, R4, !PT ;  /* 0x0000000457047209 */ /* 0x000fca0007810000 */
[----:B------:R-:W3:Y:S01]  /*3f30*/  SHFL.BFLY PT, R11, R4, 0x2, 0x1f ;  /* 0x0c401f00040b7f89 */ /* 0x000ee200000e0000 */
[----:B------:R-:W-:Y:S08]  /*3f40*/  MUFU.EX2 R29, R29 ;  /* 0x0000001d001d7308 */ /* 0x000ff00000000800 */
[----:B------:R-:W-:Y:S08]  /*3f50*/  MUFU.EX2 R20, R20 ;  /* 0x0000001400147308 */ /* 0x000ff00000000800 */
[----:B------:R-:W-:Y:S01]  /*3f60*/  MUFU.EX2 R5, R5 ;  /* 0x0000000500057308 */ /* 0x000fe20000000800 */
[----:B---3--:R-:W-:-:S07]  /*3f70*/  FMNMX.FTZ R11, R4, R11, !PT ;  /* 0x0000000b040b7209 */ /* 0x008fce0007810000 */
[----:B------:R-:W-:Y:S01]  /*3f80*/  MUFU.EX2 R28, R28 ;  /* 0x0000001c001c7308 */ /* 0x000fe20000000800 */
[----:B------:R-:W3:Y:S07]  /*3f90*/  SHFL.BFLY PT, R4, R11, 0x1, 0x1f ;  /* 0x0c201f000b047f89 */ /* 0x000eee00000e0000 */
[----:B------:R-:W-:Y:S08]  /*3fa0*/  MUFU.EX2 R33, R33 ;  /* 0x0000002100217308 */ /* 0x000ff00000000800 */
[----:B------:R-:W-:Y:S08]  /*3fb0*/  MUFU.EX2 R32, R32 ;  /* 0x0000002000207308 */ /* 0x000ff00000000800 */
[----:B------:R-:W-:Y:S01]  /*3fc0*/  MUFU.EX2 R37, R37 ;  /* 0x0000002500257308 */ /* 0x000fe20000000800 */
[----:B---3--:R-:W-:-:S04]  /*3fd0*/  FMNMX.FTZ R4, R11, R4, !PT ;  /* 0x000000040b047209 */ /* 0x008fc80007810000 */
[C---:B------:R-:W-:Y:S01]  /*3fe0*/  FSETP.NEU.FTZ.AND P1, PT, R4.reuse, -INF , PT ;  /* 0xff8000000400780b */ /* 0x040fe20003f3d000 */
[----:B------:R-:W-:Y:S02]  /*3ff0*/  FMUL.FTZ R60, R4, UR33 ;  /* 0x00000021043c7c20 */ /* 0x000fe40008410000 */
[----:B------:R-:W-:Y:S03]  /*4000*/  MUFU.EX2 R36, R36 ;  /* 0x0000002400247308 */ /* 0x000fe60000000800 */
[----:B------:R-:W-:Y:S02]  /*4010*/  FSEL R60, R60, RZ, P1 ;  /* 0x000000ff3c3c7208 */ /* 0x000fe40000800000 */
[----:B------:R-:W-:-:S03]  /*4020*/  PLOP3.LUT P1, PT, PT, PT, UP0, 0x40, 0x0 ;  /* 0x000000000000781c */ /* 0x000fc60003f2e808 */
        /* <DEDUP_REMOVED lines=16> */
[----:B------:R0:W3:Y:S01]  /*4130*/  MUFU.EX2 R68, R11 ;  /* 0x0000000b00447308 */ /* 0x0000e20000000800 */
[--C-:B------:R-:W-:Y:S01]  /*4140*/  FFMA.FTZ R47, R59, UR33, -R60.reuse ;  /* 0x000000213b2f7c23 */ /* 0x100fe2000801083c */
[--C-:B------:R-:W-:Y:S01]  /*4150*/  FFMA.FTZ R51, R63, UR33, -R60.reuse ;  /* 0x000000213f337c23 */ /* 0x100fe2000801083c */
[--C-:B------:R-:W-:Y:S01]  /*4160*/  FFMA.FTZ R70, R70, UR33, -R60.reuse ;  /* 0x0000002146467c23 */ /* 0x100fe2000801083c */
[--C-:B------:R-:W-:Y:S01]  /*4170*/  FFMA.FTZ R71, R71, UR33, -R60.reuse ;  /* 0x0000002147477c23 */ /* 0x100fe2000801083c */
[--C-:B------:R-:W-:Y:S01]  /*4180*/  FFMA.FTZ R74, R74, UR33, -R60.reuse ;  /* 0x000000214a4a7c23 */ /* 0x100fe2000801083c */
[--C-:B------:R-:W-:Y:S01]  /*4190*/  FFMA.FTZ R75, R75, UR33, -R60.reuse ;  /* 0x000000214b4b7c23 */ /* 0x100fe2000801083c */
[--C-:B------:R-:W-:Y:S01]  /*41a0*/  FFMA.FTZ R78, R78, UR33, -R60.reuse ;  /* 0x000000214e4e7c23 */ /* 0x100fe2000801083c */
[----:B------:R4:W5:Y:S01]  /*41b0*/  MUFU.EX2 R69, R64 ;  /* 0x0000004000457308 */ /* 0x0009620000000800 */
[----:B0-----:R-:W-:Y:S01]  /*41c0*/  FADD.FTZ R11, R8, R3 ;  /* 0x00000003080b7221 */ /* 0x001fe20000010000 */
[----:B------:R-:W-:Y:S01]  /*41d0*/  F2FP.BF16.F32.PACK_AB R8, R3, R8 ;  /* 0x000000080308723e */ /* 0x000fe200000010ff */
[--C-:B------:R-:W-:Y:S01]  /*41e0*/  FFMA.FTZ R3, R66, UR33, -R60.reuse ;  /* 0x0000002142037c23 */ /* 0x100fe2000801083c */
[--C-:B------:R-:W-:Y:S01]  /*41f0*/  FFMA.FTZ R79, R79, UR33, -R60.reuse ;  /* 0x000000214f4f7c23 */ /* 0x100fe2000801083c */
[----:B-1----:R-:W-:Y:S01]  /*4200*/  FADD.FTZ R54, R10, R11 ;  /* 0x0000000b0a367221 */ /* 0x002fe20000010000 */
[C---:B--2---:R-:W-:Y:S01]  /*4210*/  F2FP.BF16.F32.PACK_AB R10, R7.reuse, R10 ;  /* 0x0000000a070a723e */ /* 0x044fe200000010ff */
[----:B------:R-:W-:Y:S01]  /*4220*/  FFMA.FTZ R82, R82, UR33, -R60 ;  /* 0x0000002152527c23 */ /* 0x000fe2000801083c */
[----:B------:R0:W1:Y:S01]  /*4230*/  MUFU.EX2 R72, R31 ;  /* 0x0000001f00487308 */ /* 0x0000620000000800 */
[----:B------:R-:W-:Y:S01]  /*4240*/  FADD.FTZ R11, R7, R54 ;  /* 0x00000036070b7221 */ /* 0x000fe20000010000 */
[----:B---3--:R-:W-:Y:S01]  /*4250*/  FADD.FTZ R54, R9, R68 ;  /* 0x0000004409367221 */ /* 0x008fe20000010000 */
[--C-:B----4-:R-:W-:Y:S01]  /*4260*/  FFMA.FTZ R64, R46, UR33, -R60.reuse ;  /* 0x000000212e407c23 */ /* 0x110fe2000801083c */
[--C-:B------:R-:W-:Y:S01]  /*4270*/  FFMA.FTZ R46, R58, UR33, -R60.reuse ;  /* 0x000000213a2e7c23 */ /* 0x100fe2000801083c */
[----:B------:R-:W-:Y:S01]  /*4280*/  FADD.FTZ R58, R12, R11 ;  /* 0x0000000b0c3a7221 */ /* 0x000fe20000010000 */
[----:B------:R-:W-:Y:S01]  /*4290*/  F2FP.BF16.F32.PACK_AB R9, R68, R9 ;  /* 0x000000094409723e */ /* 0x000fe200000010ff */
[----:B------:R-:W-:Y:S01]  /*42a0*/  FFMA.FTZ R83, R83, UR33, -R60 ;  /* 0x0000002153537c23 */ /* 0x000fe2000801083c */
[----:B------:R-:W2:Y:S01]  /*42b0*/  MUFU.EX2 R2, R2 ;  /* 0x0000000200027308 */ /* 0x000ea20000000800 */
[----:B-----5:R-:W-:Y:S01]  /*42c0*/  FADD.FTZ R7, R69, R54 ;  /* 0x0000003645077221 */ /* 0x020fe20000010000 */
[C---:B------:R-:W-:Y:S01]  /*42d0*/  FADD.FTZ R55, R13.reuse, R58 ;  /* 0x0000003a0d377221 */ /* 0x040fe20000010000 */
[--C-:B0-----:R-:W-:Y:S01]  /*42e0*/  FFMA.FTZ R31, R50, UR33, -R60.reuse ;  /* 0x00000021321f7c23 */ /* 0x101fe2000801083c */
[----:B------:R-:W-:Y:S01]  /*42f0*/  FFMA.FTZ R50, R62, UR33, -R60 ;  /* 0x000000213e327c23 */ /* 0x000fe2000801083c */
[----:B------:R-:W-:Y:S01]  /*4300*/  F2FP.BF16.F32.PACK_AB R12, R13, R12 ;  /* 0x0000000c0d0c723e */ /* 0x000fe200000010ff */
[----:B------:R-:W-:Y:S01]  /*4310*/  FADD.FTZ R62, R14, R55 ;  /* 0x000000370e3e7221 */ /* 0x000fe20000010000 */
[C---:B------:R-:W-:Y:S01]  /*4320*/  F2FP.BF16.F32.PACK_AB R14, R15.reuse, R14 ;  /* 0x0000000e0f0e723e */ /* 0x040fe200000010ff */
[----:B------:R-:W0:Y:S01]  /*4330*/  MUFU.EX2 R27, R27 ;  /* 0x0000001b001b7308 */ /* 0x000e220000000800 */
[C---:B-1----:R-:W-:Y:S01]  /*4340*/  FADD.FTZ R7, R72.reuse, R7 ;  /* 0x0000000748077221 */ /* 0x042fe20000010000 */
[----:B------:R-:W-:Y:S01]  /*4350*/  FADD.FTZ R55, R15, R62 ;  /* 0x0000003e0f377221 */ /* 0x000fe20000010000 */
[----:B------:R-:W-:Y:S01]  /*4360*/  F2FP.BF16.F32.PACK_AB R11, R72, R69 ;  /* 0x00000045480b723e */ /* 0x000fe200000010ff */
[--C-:B------:R-:W-:Y:S01]  /*4370*/  FFMA.FTZ R54, R67, UR33, -R60.reuse ;  /* 0x0000002143367c23 */ /* 0x100fe2000801083c */
[--C-:B------:R-:W-:Y:S01]  /*4380*/  FFMA.FTZ R86, R86, UR33, -R60.reuse ;  /* 0x0000002156567c23 */ /* 0x100fe2000801083c */
[----:B------:R-:W-:Y:S01]  /*4390*/  FADD.FTZ R62, R24, R55 ;  /* 0x00000037183e7221 */ /* 0x000fe20000010000 */
[----:B------:R-:W-:Y:S01]  /*43a0*/  FFMA.FTZ R60, R87, UR33, -R60 ;  /* 0x00000021573c7c23 */ /* 0x000fe2000801083c */
[----:B------:R-:W1:Y:S01]  /*43b0*/  MUFU.EX2 R30, R30 ;  /* 0x0000001e001e7308 */ /* 0x000e620000000800 */
[----:B--2---:R-:W-:Y:S01]  /*43c0*/  FADD.FTZ R58, R2, R7 ;  /* 0x00000007023a7221 */ /* 0x004fe20000010000 */
[----:B------:R2:W-:Y:S01]  /*43d0*/  STSM.16.M88.4 [R17+0x21800], R8 ;  /* 0x0218000811007844 */ /* 0x0005e20000000200 */
[----:B------:R-:W-:-:S05]  /*43e0*/  F2FP.BF16.F32.PACK_AB R24, R21, R24 ;  /* 0x000000181518723e */ /* 0x000fca00000010ff */
[----:B------:R-:W3:Y:S01]  /*43f0*/  MUFU.EX2 R35, R35 ;  /* 0x0000002300237308 */ /* 0x000ee20000000800 */
[C---:B0-----:R-:W-:Y:S01]  /*4400*/  FADD.FTZ R7, R27.reuse, R58 ;  /* 0x0000003a1b077221 */ /* 0x041fe20000010000 */
[----:B------:R-:W-:-:S06]  /*4410*/  F2FP.BF16.F32.PACK_AB R13, R27, R2 ;  /* 0x000000021b0d723e */ /* 0x000fcc00000010ff */
[----:B------:R-:W0:Y:S01]  /*4420*/  MUFU.EX2 R39, R39 ;  /* 0x0000002700277308 */ /* 0x000e220000000800 */
[----:B-1----:R-:W-:Y:S01]  /*4430*/  FADD.FTZ R58, R30, R7 ;  /* 0x000000071e3a7221 */ /* 0x002fe20000010000 */
[----:B------:R-:W-:Y:S01]  /*4440*/  FADD.FTZ R7, R21, R62 ;  /* 0x0000003e15077221 */ /* 0x000fe20000010000 */
[----:B--2---:R-:W-:-:S03]  /*4450*/  F2FP.BF16.F32.PACK_AB R10, R5, R20 ;  /* 0x00000014050a723e */ /* 0x004fc600000010ff */
[----:B------:R-:W-:Y:S01]  /*4460*/  FADD.FTZ R62, R26, R7 ;  /* 0x000000071a3e7221 */ /* 0x000fe20000010000 */
[----:B------:R-:W-:Y:S01]  /*4470*/  F2FP.BF16.F32.PACK_AB R26, R25, R26 ;  /* 0x0000001a191a723e */ /* 0x000fe200000010ff */
[----:B------:R-:W1:Y:S01]  /*4480*/  MUFU.EX2 R42, R42 ;  /* 0x0000002a002a7308 */ /* 0x000e620000000800 */
[----:B---3--:R-:W-:Y:S01]  /*4490*/  FADD.FTZ R58, R35, R58 ;  /* 0x0000003a233a7221 */ /* 0x008fe20000010000 */
[----:B------:R-:W-:-:S04]  /*44a0*/  FADD.FTZ R55, R25, R62 ;  /* 0x0000003e19377221 */ /* 0x000fc80000010000 */
[----:B------:R-:W-:Y:S02]  /*44b0*/  FADD.FTZ R62, R6, R55 ;  /* 0x00000037063e7221 */ /* 0x000fe40000010000 */
[----:B------:R-:W2:Y:S01]  /*44c0*/  MUFU.EX2 R64, R64 ;  /* 0x0000004000407308 */ /* 0x000ea20000000800 */
[----:B0-----:R-:W-:-:S07]  /*44d0*/  FADD.FTZ R7, R39, R58 ;  /* 0x0000003a27077221 */ /* 0x001fce0000010000 */
[----:B------:R-:W0:Y:S01]  /*44e0*/  MUFU.EX2 R65, R65 ;  /* 0x0000004100417308 */ /* 0x000e220000000800 */
[C---:B-1----:R-:W-:Y:S01]  /*44f0*/  FADD.FTZ R7, R42.reuse, R7 ;  /* 0x000000072a077221 */ /* 0x042fe20000010000 */
[----:B------:R-:W-:-:S06]  /*4500*/  F2FP.BF16.F32.PACK_AB R25, R42, R39 ;  /* 0x000000272a19723e */ /* 0x000fcc00000010ff */
[----:B------:R-:W1:Y:S01]  /*4510*/  MUFU.EX2 R31, R31 ;  /* 0x0000001f001f7308 */ /* 0x000e620000000800 */
[----:B--2---:R-:W-:Y:S01]  /*4520*/  FADD.FTZ R58, R64, R7 ;  /* 0x00000007403a7221 */ /* 0x004fe20000010000 */
[----:B------:R-:W-:-:S04]  /*4530*/  FADD.FTZ R7, R29, R62 ;  /* 0x0000003e1d077221 */ /* 0x000fc80000010000 */
[----:B------:R-:W-:Y:S02]  /*4540*/  FADD.FTZ R62, R20, R7 ;  /* 0x00000007143e7221 */ /* 0x000fe40000010000 */
[----:B------:R-:W2:Y:S01]  /*4550*/  MUFU.EX2 R34, R34 ;  /* 0x0000002200227308 */ /* 0x000ea20000000800 */
[----:B0-----:R-:W-:Y:S01]  /*4560*/  FADD.FTZ R58, R65, R58 ;  /* 0x0000003a413a7221 */ /* 0x001fe20000010000 */
[----:B------:R-:W-:Y:S01]  /*4570*/  FADD.FTZ R15, R5, R62 ;  /* 0x0000003e050f7221 */ /* 0x000fe20000010000 */
[----:B------:R-:W-:-:S03]  /*4580*/  F2FP.BF16.F32.PACK_AB R27, R65, R64 ;  /* 0x00000040411b723e */ /* 0x000fc600000010ff */
[----:B------:R-:W-:Y:S01]  /*4590*/  FADD.FTZ R8, R28, R15 ;  /* 0x0000000f1c087221 */ /* 0x000fe20000010000 */
[----:B------:R-:W-:Y:S01]  /*45a0*/  F2FP.BF16.F32.PACK_AB R15, R35, R30 ;  /* 0x0000001e230f723e */ /* 0x000fe200000010ff */
[----:B------:R-:W0:Y:S01]  /*45b0*/  MUFU.EX2 R38, R38 ;  /* 0x0000002600267308 */ /* 0x000e220000000800 */
[----:B-1----:R-:W-:Y:S01]  /*45c0*/  FADD.FTZ R7, R31, R58 ;  /* 0x0000003a1f077221 */ /* 0x002fe20000010000 */
[C---:B------:R-:W-:Y:S01]  /*45d0*/  FADD.FTZ R9, R33.reuse, R8 ;  /* 0x0000000821097221 */ /* 0x040fe20000010000 */
[----:B------:R-:W-:Y:S01]  /*45e0*/  F2FP.BF16.F32.PACK_AB R28, R33, R28 ;  /* 0x0000001c211c723e */ /* 0x000fe200000010ff */
[----:B------:R1:W-:Y:S01]  /*45f0*/  STSM.16.M88.4 [R23], R12 ;  /* 0x0000000c17007844 */ /* 0x0003e20000000200 */
[C---:B------:R-:W-:Y:S01]  /*4600*/  F2FP.BF16.F32.PACK_AB R30, R37.reuse, R32 ;  /* 0x00000020251e723e */ /* 0x040fe200000010ff */
[----:B------:R-:W-:Y:S02]  /*4610*/  FADD.FTZ R8, R32, R9 ;  /* 0x0000000920087221 */ /* 0x000fe40000010000 */
[----:B------:R-:W3:Y:S01]  /*4620*/  MUFU.EX2 R43, R43 ;  /* 0x0000002b002b7308 */ /* 0x000ee20000000800 */
[----:B--2---:R-:W-:Y:S01]  /*4630*/  FADD.FTZ R7, R34, R7 ;  /* 0x0000000722077221 */ /* 0x004fe20000010000 */
[----:B------:R-:W-:Y:S01]  /*4640*/  FADD.FTZ R9, R37, R8 ;  /* 0x0000000825097221 */ /* 0x000fe20000010000 */
[----:B------:R-:W-:Y:S01]  /*4650*/  F2FP.BF16.F32.PACK_AB R8, R29, R6 ;  /* 0x000000061d08723e */ /* 0x000fe200000010ff */
[----:B------:R2:W-:Y:S02]  /*4660*/  STSM.16.M88.4 [R22], R24 ;  /* 0x0000001816007844 */ /* 0x0005e40000000200 */
[----:B------:R-:W-:Y:S01]  /*4670*/  FADD.FTZ R6, R36, R9 ;  /* 0x0000000924067221 */ /* 0x000fe20000010000 */
[----:B------:R-:W-:Y:S01]  /*4680*/  F2FP.BF16.F32.PACK_AB R9, R34, R31 ;  /* 0x0000001f2209723e */ /* 0x000fe200000010ff */
[----:B------:R-:W4:Y:S01]  /*4690*/  MUFU.EX2 R46, R46 ;  /* 0x0000002e002e7308 */ /* 0x000f220000000800 */
[----:B0-----:R-:W-:Y:S01]  /*46a0*/  FADD.FTZ R2, R38, R7 ;  /* 0x0000000726027221 */ /* 0x001fe20000010000 */
[C---:B------:R-:W-:Y:S01]  /*46b0*/  FADD.FTZ R5, R45.reuse, R6 ;  /* 0x000000062d057221 */ /* 0x040fe20000010000 */
[----:B-1----:R-:W-:-:S05]  /*46c0*/  F2FP.BF16.F32.PACK_AB R12, R45, R36 ;  /* 0x000000242d0c723e */ /* 0x002fca00000010ff */
[----:B------:R-:W0:Y:S01]  /*46d0*/  MUFU.EX2 R47, R47 ;  /* 0x0000002f002f7308 */ /* 0x000e220000000800 */
[C---:B---3--:R-:W-:Y:S01]  /*46e0*/  FADD.FTZ R7, R43.reuse, R2 ;  /* 0x000000022b077221 */ /* 0x048fe20000010000 */
[----:B------:R-:W-:-:S05]  /*46f0*/  F2FP.BF16.F32.PACK_AB R11, R43, R38 ;  /* 0x000000262b0b723e */ /* 0x000fca00000010ff */
[----:B------:R1:W-:Y:S01]  /*4700*/  STSM.16.M88.4 [R18], R8 ;  /* 0x0000000812007844 */ /* 0x0003e20000000200 */
[----:B------:R-:W3:Y:S01]  /*4710*/  MUFU.EX2 R50, R50 ;  /* 0x0000003200327308 */ /* 0x000ee20000000800 */
[----:B----4-:R-:W-:-:S07]  /*4720*/  FADD.FTZ R2, R46, R7 ;  /* 0x000000072e027221 */ /* 0x010fce0000010000 */
[----:B------:R-:W4:Y:S01]  /*4730*/  MUFU.EX2 R51, R51 ;  /* 0x0000003300337308 */ /* 0x000f220000000800 */
[C---:B0-----:R-:W-:Y:S01]  /*4740*/  FADD.FTZ R7, R47.reuse, R2 ;  /* 0x000000022f077221 */ /* 0x041fe20000010000 */
[----:B------:R-:W-:-:S06]  /*4750*/  F2FP.BF16.F32.PACK_AB R29, R47, R46 ;  /* 0x0000002e2f1d723e */ /* 0x000fcc00000010ff */
[----:B------:R-:W0:Y:S01]  /*4760*/  MUFU.EX2 R44, R44 ;  /* 0x0000002c002c7308 */ /* 0x000e220000000800 */
[----:B---3--:R-:W-:-:S07]  /*4770*/  FADD.FTZ R2, R50, R7 ;  /* 0x0000000732027221 */ /* 0x008fce0000010000 */
[----:B------:R-:W3:Y:S01]  /*4780*/  MUFU.EX2 R3, R3 ;  /* 0x0000000300037308 */ /* 0x000ee20000000800 */
[C---:B----4-:R-:W-:Y:S01]  /*4790*/  FADD.FTZ R2, R51.reuse, R2 ;  /* 0x0000000233027221 */ /* 0x050fe20000010000 */
[----:B------:R-:W-:-:S05]  /*47a0*/  F2FP.BF16.F32.PACK_AB R31, R51, R50 ;  /* 0x00000032331f723e */ /* 0x000fca00000010ff */
[----:B------:R4:W-:Y:S01]  /*47b0*/  STSM.16.M88.4 [R17+0x27800], R28 ;  /* 0x0278001c11007844 */ /* 0x0009e20000000200 */
[----:B------:R-:W5:Y:S01]  /*47c0*/  MUFU.EX2 R54, R54 ;  /* 0x0000003600367308 */ /* 0x000f620000000800 */
[----:B0-----:R-:W-:-:S07]  /*47d0*/  FADD.FTZ R6, R44, R5 ;  /* 0x000000052c067221 */ /* 0x001fce0000010000 */
[----:B------:R-:W0:Y:S01]  /*47e0*/  MUFU.EX2 R70, R70 ;  /* 0x0000004600467308 */ /* 0x000e220000000800 */
[----:B---3--:R-:W-:-:S07]  /*47f0*/  FADD.FTZ R5, R3, R2 ;  /* 0x0000000203057221 */ /* 0x008fce0000010000 */
[----:B------:R-:W3:Y:S01]  /*4800*/  MUFU.EX2 R53, R53 ;  /* 0x0000003500357308 */ /* 0x000ee20000000800 */
[C---:B-----5:R-:W-:Y:S01]  /*4810*/  FADD.FTZ R5, R54.reuse, R5 ;  /* 0x0000000536057221 */ /* 0x060fe20000010000 */
[----:B------:R-:W-:-:S06]  /*4820*/  F2FP.BF16.F32.PACK_AB R13, R54, R3 ;  /* 0x00000003360d723e */ /* 0x000fcc00000010ff */
[----:B------:R-:W5:Y:S01]  /*4830*/  MUFU.EX2 R71, R71 ;  /* 0x0000004700477308 */ /* 0x000f620000000800 */
[----:B0-----:R-:W-:-:S07]  /*4840*/  FADD.FTZ R2, R70, R5 ;  /* 0x0000000546027221 */ /* 0x001fce0000010000 */
[----:B------:R-:W0:Y:S01]  /*4850*/  MUFU.EX2 R41, R41 ;  /* 0x0000002900297308 */ /* 0x000e220000000800 */
[C---:B---3--:R-:W-:Y:S01]  /*4860*/  F2FP.BF16.F32.PACK_AB R14, R53.reuse, R44 ;  /* 0x0000002c350e723e */ /* 0x048fe200000010ff */
[----:B------:R-:W-:-:S06]  /*4870*/  FADD.FTZ R6, R53, R6 ;  /* 0x0000000635067221 */ /* 0x000fcc0000010000 */
[----:B------:R-:W2:Y:S01]  /*4880*/  MUFU.EX2 R48, R48 ;  /* 0x0000003000307308 */ /* 0x000ea20000000800 */
[C---:B-----5:R-:W-:Y:S01]  /*4890*/  F2FP.BF16.F32.PACK_AB R15, R71.reuse, R70 ;  /* 0x00000046470f723e */ /* 0x060fe200000010ff */
[----:B------:R-:W-:-:S04]  /*48a0*/  FADD.FTZ R3, R71, R2 ;  /* 0x0000000247037221 */ /* 0x000fc80000010000 */
[----:B------:R4:W-:Y:S02]  /*48b0*/  STSM.16.M88.4 [R136], R12 ;  /* 0x0000000c88007844 */ /* 0x0009e40000000200 */
[----:B------:R-:W-:Y:S01]  /*48c0*/  MUFU.EX2 R52, R52 ;  /* 0x0000003400347308 */ /* 0x000fe20000000800 */
[----:B0-----:R-:W-:-:S07]  /*48d0*/  FADD.FTZ R7, R41, R6 ;  /* 0x0000000629077221 */ /* 0x001fce0000010000 */
[----:B------:R-:W0:Y:S01]  /*48e0*/  MUFU.EX2 R57, R57 ;  /* 0x0000003900397308 */ /* 0x000e220000000800 */
[C---:B--2---:R-:W-:Y:S01]  /*48f0*/  F2FP.BF16.F32.PACK_AB R24, R48.reuse, R41 ;  /* 0x000000293018723e */ /* 0x044fe200000010ff */
[----:B------:R-:W-:-:S06]  /*4900*/  FADD.FTZ R7, R48, R7 ;  /* 0x0000000730077221 */ /* 0x000fcc0000010000 */
[----:B------:R-:W2:Y:S08]  /*4910*/  MUFU.EX2 R74, R74 ;  /* 0x0000004a004a7308 */ /* 0x000eb00000000800 */
[----:B------:R-:W3:Y:S01]  /*4920*/  MUFU.EX2 R75, R75 ;  /* 0x0000004b004b7308 */ /* 0x000ee20000000800 */
[----:B0-----:R-:W-:-:S07]  /*4930*/  F2FP.BF16.F32.PACK_AB R26, R57, R52 ;  /* 0x00000034391a723e */ /* 0x001fce00000010ff */
[----:B------:R-:W0:Y:S01]  /*4940*/  MUFU.EX2 R78, R78 ;  /* 0x0000004e004e7308 */ /* 0x000e220000000800 */
[----:B--2---:R-:W-:-:S07]  /*4950*/  FADD.FTZ R2, R74, R3 ;  /* 0x000000034a027221 */ /* 0x004fce0000010000 */
[----:B------:R-:W2:Y:S01]  /*4960*/  MUFU.EX2 R79, R79 ;  /* 0x0000004f004f7308 */ /* 0x000ea20000000800 */
[C---:B---3--:R-:W-:Y:S01]  /*4970*/  F2FP.BF16.F32.PACK_AB R25, R75.reuse, R74 ;  /* 0x0000004a4b19723e */ /* 0x048fe200000010ff */
[----:B------:R-:W-:Y:S01]  /*4980*/  FADD.FTZ R3, R75, R2 ;  /* 0x000000024b037221 */ /* 0x000fe20000010000 */
[----:B------:R-:W-:-:S05]  /*4990*/  FADD.FTZ R2, R52, R7 ;  /* 0x0000000734027221 */ /* 0x000fca0000010000 */
[----:B------:R-:W-:Y:S01]  /*49a0*/  MUFU.EX2 R40, R40 ;  /* 0x0000002800287308 */ /* 0x000fe20000000800 */
[----:B0-----:R-:W-:Y:S01]  /*49b0*/  FADD.FTZ R6, R78, R3 ;  /* 0x000000034e067221 */ /* 0x001fe20000010000 */
[----:B------:R-:W-:-:S06]  /*49c0*/  FADD.FTZ R3, R57, R2 ;  /* 0x0000000239037221 */ /* 0x000fcc0000010000 */
[----:B------:R-:W1:Y:S01]  /*49d0*/  MUFU.EX2 R49, R49 ;  /* 0x0000003100317308 */ /* 0x000e620000000800 */
[C---:B--2---:R-:W-:Y:S01]  /*49e0*/  F2FP.BF16.F32.PACK_AB R27, R79.reuse, R78 ;  /* 0x0000004e4f1b723e */ /* 0x044fe200000010ff */
[----:B------:R-:W-:-:S04]  /*49f0*/  FADD.FTZ R7, R79, R6 ;  /* 0x000000064f077221 */ /* 0x000fc80000010000 */
[----:B------:R4:W-:Y:S02]  /*4a00*/  STSM.16.M88.4 [R22+0x6000], R24 ;  /* 0x0060001816007844 */ /* 0x0009e40000000200 */
[----:B------:R-:W-:Y:S08]  /*4a10*/  MUFU.EX2 R56, R56 ;  /* 0x0000003800387308 */ /* 0x000ff00000000800 */
[----:B------:R-:W0:Y:S01]  /*4a20*/  MUFU.EX2 R61, R61 ;  /* 0x0000003d003d7308 */ /* 0x000e220000000800 */
[----:B-1----:R-:W-:Y:S01]  /*4a30*/  F2FP.BF16.F32.PACK_AB R8, R49, R40 ;  /* 0x000000283108723e */ /* 0x002fe200000010ff */
[----:B------:R-:W-:-:S04]  /*4a40*/  FADD.FTZ R40, R40, R3 ;  /* 0x0000000328287221 */ /* 0x000fc80000010000 */
[----:B------:R-:W-:Y:S02]  /*4a50*/  FADD.FTZ R49, R49, R40 ;  /* 0x0000002831317221 */ /* 0x000fe40000010000 */
[----:B------:R-:W-:Y:S08]  /*4a60*/  MUFU.EX2 R82, R82 ;  /* 0x0000005200527308 */ /* 0x000ff00000000800 */
[----:B------:R-:W1:Y:S01]  /*4a70*/  MUFU.EX2 R83, R83 ;  /* 0x0000005300537308 */ /* 0x000e620000000800 */
[----:B0-----:R-:W-:Y:S01]  /*4a80*/  F2FP.BF16.F32.PACK_AB R10, R61, R56 ;  /* 0x000000383d0a723e */ /* 0x001fe200000010ff */
[----:B------:R-:W-:-:S04]  /*4a90*/  FADD.FTZ R56, R56, R49 ;  /* 0x0000003138387221 */ /* 0x000fc80000010000 */
[----:B------:R-:W-:Y:S02]  /*4aa0*/  FADD.FTZ R3, R61, R56 ;  /* 0x000000383d037221 */ /* 0x000fe40000010000 */
[----:B------:R-:W0:Y:S08]  /*4ab0*/  MUFU.EX2 R86, R86 ;  /* 0x0000005600567308 */ /* 0x000e300000000800 */
[----:B------:R-:W2:Y:S01]  /*4ac0*/  MUFU.EX2 R5, R60 ;  /* 0x0000003c00057308 */ /* 0x000ea20000000800 */
[----:B-1----:R-:W-:Y:S01]  /*4ad0*/  F2FP.BF16.F32.PACK_AB R9, R83, R82 ;  /* 0x000000525309723e */ /* 0x002fe200000010ff */
[----:B------:R-:W-:Y:S01]  /*4ae0*/  FADD.FTZ R82, R82, R7 ;  /* 0x0000000752527221 */ /* 0x000fe20000010000 */
[----:B------:R-:W-:-:S03]  /*4af0*/  VIADD R7, R88, 0xfffffffe ;  /* 0xfffffffe58077836 */ /* 0x000fc60000000000 */
[----:B------:R-:W-:-:S04]  /*4b00*/  FADD.FTZ R83, R83, R82 ;  /* 0x0000005253537221 */ /* 0x000fc80000010000 */
[----:B0-----:R-:W-:Y:S01]  /*4b10*/  FADD.FTZ R2, R86, R83 ;  /* 0x0000005356027221 */ /* 0x001fe20000010000 */
[----:B--2---:R-:W-:-:S03]  /*4b20*/  F2FP.BF16.F32.PACK_AB R11, R5, R86 ;  /* 0x00000056050b723e */ /* 0x004fc600000010ff */
[----:B------:R-:W-:Y:S02]  /*4b30*/  FADD.FTZ R2, R5, R2 ;  /* 0x0000000205027221 */ /* 0x000fe40000010000 */
[----:B------:R4:W-:Y:S01]  /*4b40*/  STSM.16.M88.4 [R18+0x6000], R8 ;  /* 0x0060000812007844 */ /* 0x0009e20000000200 */
[----:B------:R0:W-:Y:S06]  /*4b50*/  MEMBAR.ALL.CTA ;  /* 0x0000000000007992 */ /* 0x0001ec0000008000 */
[----:B0-----:R-:W0:Y:S02]  /*4b60*/  FENCE.VIEW.ASYNC.S ;  /* 0x00000000000073c6 */ /* 0x001e240000000000 */
[----:B0-----:R-:W-:Y:S01]  /*4b70*/  NOP ;  /* 0x0000000000007918 */ /* 0x001fe20000000000 */
[----:B------:R-:W-:Y:S05]  /*4b80*/  @P1 BRA `(.L_x_836) ;  /* 0x00000000004c1947 */ /* 0x000fea0003800000 */
[----:B------:R-:W-:Y:S01]  /*4b90*/  ISETP.LT.AND P1, PT, RZ, UR55, PT ;  /* 0x00000037ff007c0c */ /* 0x000fe2000bf21270 */
[----:B------:R-:W-:-:S12]  /*4ba0*/  UIADD3 UR15, UR55, -0x1, URZ ;  /* 0xffffffff370f7890 */ /* 0x000fd8000fffe03f */
[----:B------:R-:W-:Y:S05]  /*4bb0*/  @P1 BRA `(.L_x_837) ;  /* 0x0000000000201947 */ /* 0x000fea0003800000 */
[----:B------:R-:W-:Y:S01]  /*4bc0*/  ULDC UR18, c[0x0][0x9e4] ;  /* 0x0002790000127ab9 */ /* 0x000fe20000000800 */
[----:B------:R-:W-:Y:S02]  /*4bd0*/  UIADD3 UR15, -UR55, URZ, URZ ;  /* 0x0000003f370f7290 */ /* 0x000fe4000fffe13f */
[----:B------:R-:W-:-:S11]  /*4be0*/  UISETP.NE.AND UP0, UPT, UR18, 0x1, UPT ;  /* 0x000000011200788c */ /* 0x000fd6000bf05270 */
[----:B------:R-:W-:Y:S02]  /*4bf0*/  @UP0 ULDC.64 UR6, c[0x0][0x9e8] ;  /* 0x00027a0000060ab9 */ /* 0x000fe40000000a00 */
[----:B------:R-:W-:-:S04]  /*4c00*/  UIMAD.WIDE.U32 UR10, UR15, UR6, URZ ;  /* 0x000000060f0a72a5 */ /* 0x000fc8000f8e003f */
[----:B------:R-:W-:-:S04]  /*4c10*/  @UP0 USHF.R.U32.HI UR15, URZ, UR7, UR11 ;  /* 0x000000073f0f0299 */ /* 0x000fc8000801160b */
[----:B------:R-:W-:Y:S01]  /*4c20*/  ULOP3.LUT UR15, URZ, UR15, URZ, 0x33, !UPT ;  /* 0x0000000f3f0f7292 */ /* 0x000fe2000f8e333f */
[----:B------:R-:W-:Y:S11]  /*4c30*/  BRA `(.L_x_838) ;  /* 0x0000000000147947 */ /* 0x000ff60003800000 */
.L_x_837:
[----:B------:R-:W-:Y:S02]  /*4c40*/  ULDC UR18, c[0x0][0x9e4] ;  /* 0x0002790000127ab9 */ /* 0x000fe40000000800 */
[----:B------:R-:W-:-:S11]  /*4c50*/  UISETP.NE.AND UP0, UPT, UR18, 0x1, UPT ;  /* 0x000000011200788c */ /* 0x000fd6000bf05270 */
[----:B------:R-:W-:Y:S02]  /*4c60*/  @UP0 ULDC.64 UR6, c[0x0][0x9e8] ;  /* 0x00027a0000060ab9 */ /* 0x000fe40000000a00 */
[----:B------:R-:W-:-:S04]  /*4c70*/  UIMAD.WIDE.U32 UR10, UR15, UR6, URZ ;  /* 0x000000060f0a72a5 */ /* 0x000fc8000f8e003f */
[----:B------:R-:W-:-:S12]  /*4c80*/  @UP0 USHF.R.U32.HI UR15, URZ, UR7, UR11 ;  /* 0x000000073f0f0299 */ /* 0x000fd8000801160b */
.L_x_838:
[----:B------:R-:W-:-:S04]  /*4c90*/  UIMAD UR15, UR15, UR18, UR18 ;  /* 0x000000120f0f72a4 */ /* 0x000fc8000f8e0212 */
[----:B------:R-:W-:-:S04]  /*4ca0*/  UISETP.LT.AND UP0, UPT, UR14, UR15, UPT ;  /* 0x0000000f0e00728c */ /* 0x000fc8000bf01270 */
[----:B------:R-:W-:-:S12]  /*4cb0*/  USEL UR14, UR14, UR15, UP0 ;  /* 0x0000000f0e0e7287 */ /* 0x000fd80008000000 */
.L_x_836:
[----:B------:R-:W-:Y:S01]  /*4cc0*/  USHF.R.S32.HI UR6, URZ, 0x1f, UR14 ;  /* 0x0000001f3f067899 */ /* 0x000fe2000801140e */
[----:B------:R-:W-:Y:S02]  /*4cd0*/  CS2R R134, SRZ ;  /* 0x0000000000867805 */ /* 0x000fe4000001ff00 */
[----:B------:R-:W-:Y:S02]  /*4ce0*/  CS2R R132, SRZ ;  /* 0x0000000000847805 */ /* 0x000fe4000001ff00 */
[----:B------:R-:W-:Y:S01]  /*4cf0*/  CS2R R130, SRZ ;  /* 0x0000000000827805 */ /* 0x000fe2000001ff00 */
[----:B------:R-:W-:Y:S01]  /*4d00*/  ULEA.HI UR6, UR6, UR14, URZ, 0x7 ;  /* 0x0000000e06067291 */ /* 0x000fe2000f8f383f */
[----:B------:R-:W-:Y:S02]  /*4d10*/  CS2R R128, SRZ ;  /* 0x0000000000807805 */ /* 0x000fe4000001ff00 */
[----:B------:R-:W-:Y:S02]  /*4d20*/  CS2R R126, SRZ ;  /* 0x00000000007e7805 */ /* 0x000fe4000001ff00 */
[----:B------:R-:W-:Y:S01]  /*4d30*/  CS2R R124, SRZ ;  /* 0x00000000007c7805 */ /* 0x000fe2000001ff00 */
[----:B------:R-:W-:Y:S01]  /*4d40*/  USHF.R.S32.HI UR6, URZ, 0x7, UR6 ;  /* 0x000000073f067899 */ /* 0x000fe20008011406 */
[----:B------:R-:W-:-:S02]  /*4d50*/  CS2R R122, SRZ ;  /* 0x00000000007a7805 */ /* 0x000fc4000001ff00 */
[----:B------:R-:W-:Y:S02]  /*4d60*/  CS2R R120, SRZ ;  /* 0x0000000000787805 */ /* 0x000fe4000001ff00 */
[----:B------:R-:W-:Y:S01]  /*4d70*/  CS2R R118, SRZ ;  /* 0x0000000000767805 */ /* 0x000fe2000001ff00 */
[----:B------:R-:W-:Y:S01]  /*4d80*/  UISETP.LT.AND UP0, UPT, UR37, UR6, UPT ;  /* 0x000000062500728c */ /* 0x000fe2000bf01270 */
[----:B------:R-:W-:Y:S02]  /*4d90*/  CS2R R116, SRZ ;  /* 0x0000000000747805 */ /* 0x000fe4000001ff00 */
[----:B------:R-:W-:Y:S02]  /*4da0*/  CS2R R114, SRZ ;  /* 0x0000000000727805 */ /* 0x000fe4000001ff00 */
[----:B------:R-:W-:Y:S01]  /*4db0*/  CS2R R112, SRZ ;  /* 0x0000000000707805 */ /* 0x000fe2000001ff00 */
[----:B------:R-:W-:Y:S01]  /*4dc0*/  USEL UR56, UR37, UR6, !UP0 ;  /* 0x0000000625387287 */ /* 0x000fe2000c000000 */
[----:B------:R-:W-:-:S02]  /*4dd0*/  CS2R R110, SRZ ;  /* 0x00000000006e7805 */ /* 0x000fc4000001ff00 */
[----:B------:R-:W-:Y:S02]  /*4de0*/  CS2R R108, SRZ ;  /* 0x00000000006c7805 */ /* 0x000fe4000001ff00 */
[----:B------:R-:W-:Y:S02]  /*4df0*/  CS2R R106, SRZ ;  /* 0x00000000006a7805 */ /* 0x000fe4000001ff00 */
[----:B------:R-:W-:Y:S02]  /*4e00*/  CS2R R104, SRZ ;  /* 0x0000000000687805 */ /* 0x000fe4000001ff00 */
[----:B------:R-:W-:Y:S02]  /*4e10*/  CS2R R102, SRZ ;  /* 0x0000000000667805 */ /* 0x000fe4000001ff00 */
[----:B------:R-:W-:Y:S02]  /*4e20*/  ISETP.GE.AND P1, PT, R7, UR56, PT ;  /* 0x0000003807007c0c */ /* 0x000fe4000bf26270 */
[----:B------:R-:W-:-:S02]  /*4e30*/  CS2R R100, SRZ ;  /* 0x0000000000647805 */ /* 0x000fc4000001ff00 */
[----:B------:R-:W-:Y:S02]  /*4e40*/  CS2R R98, SRZ ;  /* 0x0000000000627805 */ /* 0x000fe4000001ff00 */
[----:B------:R-:W-:Y:S02]  /*4e50*/  CS2R R96, SRZ ;  /* 0x0000000000607805 */ /* 0x000fe4000001ff00 */
[----:B------:R-:W-:Y:S02]  /*4e60*/  CS2R R94, SRZ ;  /* 0x00000000005e7805 */ /* 0x000fe4000001ff00 */
[----:B------:R-:W-:Y:S02]  /*4e70*/  CS2R R92, SRZ ;  /* 0x00000000005c7805 */ /* 0x000fe4000001ff00 */
[----:B------:R-:W-:Y:S02]  /*4e80*/  CS2R R90, SRZ ;  /* 0x00000000005a7805 */ /* 0x000fe4000001ff00 */
[----:B------:R-:W-:Y:S01]  /*4e90*/  CS2R R88, SRZ ;  /* 0x0000000000587805 */ /* 0x000fe2000001ff00 */
[----:B------:R-:W-:Y:S06]  /*4ea0*/  @!P1 BRA `(.L_x_839) ;  /* 0x0000003000a89947 */ /* 0x000fec0003800000 */
[----:B------:R-:W-:Y:S01]  /*4eb0*/  IMAD.MOV.U32 R5, RZ, RZ, R4 ;  /* 0x000000ffff057224 */ /* 0x000fe200078e0004 */
[----:B------:R-:W-:Y:S01]  /*4ec0*/  UMOV UR28, UR47 ;  /* 0x0000002f001c7c82 */ /* 0x000fe20008000000 */
[----:B------:R-:W-:Y:S01]  /*4ed0*/  IMAD.MOV.U32 R6, RZ, RZ, R0 ;  /* 0x000000ffff067224 */ /* 0x000fe200078e0000 */
[----:B------:R-:W-:Y:S01]  /*4ee0*/  UMOV UR57, UR46 ;  /* 0x0000002e00397c82 */ /* 0x000fe20008000000 */
[----:B------:R-:W-:Y:S01]  /*4ef0*/  IMAD.MOV.U32 R135, RZ, RZ, RZ ;  /* 0x000000ffff877224 */ /* 0x000fe200078e00ff */
[----:B------:R-:W-:Y:S01]  /*4f00*/  ULDC UR34, c[0x0][0x9e4] ;  /* 0x0002790000227ab9 */ /* 0x000fe20000000800 */
[----:B------:R-:W-:Y:S01]  /*4f10*/  ULDC UR35, c[0x0][0x9dc] ;  /* 0x0002770000237ab9 */ /* 0x000fe20000000800 */
[----:B------:R-:W-:Y:S01]  /*4f20*/  ULDC UR33, c[0x0][0x988] ;  /* 0x0002620000217ab9 */ /* 0x000fe20000000800 */
[----:B------:R-:W-:-:S05]  /*4f30*/  ULDC UR55, c[0x0][0x9e0] ;  /* 0x0002780000377ab9 */ /* 0x000fca0000000800 */
.L_x_858:
[----:B------:R-:W-:Y:S01]  /*4f40*/  ISETP.NE.AND P2, PT, RZ, UR43, PT ;  /* 0x0000002bff007c0c */ /* 0x000fe2000bf45270 */
[----:B------:R-:W-:-:S04]  /*4f50*/  UISETP.NE.AND UP0, UPT, UR57, 0x1, UPT ;  /* 0x000000013900788c */ /* 0x000fc8000bf05270 */
[----:B------:R-:W-:-:S04]  /*4f60*/  USEL UR47, URZ, 0x1, UP0 ;  /* 0x000000013f2f7887 */ /* 0x000fc80008000000 */
[----:B------:R-:W-:-:S04]  /*4f70*/  ULOP3.LUT UR47, UR28, UR47, URZ, 0x3c, !UPT ;  /* 0x0000002f1c2f7292 */ /* 0x000fc8000f8e3c3f */
[----:B------:R-:W-:Y:S08]  /*4f80*/  @P2 BRA `(.L_x_840) ;  /* 0x0000000000382947 */ /* 0x000ff00003800000 */
[----:B------:R-:W-:Y:S05]  /*4f90*/  @!P0 BRA `(.L_x_841) ;  /* 0x0000000000048947 */ /* 0x000fea0003800000 */
[----:B------:R-:W-:Y:S01]  /*4fa0*/  BPT.TRAP 0x1 ;  /* 0x000000040000795c */ /* 0x000fe20000300000 */
.L_x_841:
[----:B------:R-:W-:Y:S01]  /*4fb0*/  UIADD3 UR6, UR57, 0x1, URZ ;  /* 0x0000000139067890 */ /* 0x000fe2000fffe03f */
[----:B------:R-:W-:-:S03]  /*4fc0*/  IMAD.U32 R0, RZ, RZ, UR47 ;  /* 0x0000002fff007e24 */ /* 0x000fc6000f8e00ff */
[----:B------:R-:W-:Y:S02]  /*4fd0*/  UISETP.NE.AND UP0, UPT, UR6, 0x2, UPT ;  /* 0x000000020600788c */ /* 0x000fe4000bf05270 */
[----:B------:R-:W-:Y:S02]  /*4fe0*/  SHF.L.U32 R0, R0, 0x1f, RZ ;  /* 0x0000001f00007819 */ /* 0x000fe400000006ff */
[----:B------:R-:W-:-:S04]  /*4ff0*/  USEL UR6, UR6, URZ, UP0 ;  /* 0x0000003f06067287 */ /* 0x000fc80008000000 */
[----:B------:R-:W-:-:S09]  /*5000*/  ULEA UR6, UR6, UR40, 0x3 ;  /* 0x0000002806067291 */ /* 0x000fd2000f8e183f */
[----:B------:R0:W1:Y:S01]  /*5010*/  SYNCS.PHASECHK.TRANS64.TRYWAIT P1, [UR6+0x2d830], R0 ;  /* 0x02d83000ff0075a7 */ /* 0x0000620008020146 */
[----:B------:R-:W-:Y:S05]  /*5020*/  @!P0 BRA `(.L_x_842) ;  /* 0x0000000000048947 */ /* 0x000fea0003800000 */
[----:B------:R-:W-:Y:S01]  /*5030*/  BPT.TRAP 0x1 ;  /* 0x000000040000795c */ /* 0x000fe20000300000 */
.L_x_842:
[----:B-1----:R-:W-:Y:S05]  /*5040*/  @P1 BRA `(.L_x_840) ;  /* 0x0000000000081947 */ /* 0x002fea0003800000 */
[----:B------:R-:W1:Y:S02]  /*5050*/  SYNCS.PHASECHK.TRANS64.TRYWAIT P1, [UR6+0x2d830], R0 ;  /* 0x02d83000ff0075a7 */ /* 0x000e640008020146 */
[----:B-1----:R-:W-:Y:S05]  /*5060*/  @!P1 BRA `(.L_x_843) ;  /* 0x000000ec00b49947 */ /* 0x002fea0003800000 */
.L_x_840:
[----:B------:R-:W2:Y:S01]  /*5070*/  S2R R4, SR_TID.X ;  /* 0x0000000000047919 */ /* 0x000ea20000002100 */
        /* <DEDUP_REMOVED lines=15> */
[----:B--2---:R-:W-:-:S05]  /*5170*/  SHF.R.U32.HI R4, RZ, 0x7, R4 ;  /* 0x00000007ff047819 */ /* 0x004fca0000011604 */
[----:B01----:R-:W-:-:S05]  /*5180*/  VIADD R0, R4, 0x8 ;  /* 0x0000000804007836 */ /* 0x003fca0000000000 */
[----:B------:R0:W-:Y:S06]  /*5190*/  BAR.SYNC.DEFER_BLOCKING R0, 0x100 ;  /* 0x000400000000751d */ /* 0x0001ec0000010000 */
[----:B----4-:R-:W-:-:S06]  /*51a0*/  WARPGROUP.ARRIVE ;  /* 0x00000000000079c5 */ /* 0x010fcc0000000000 */
        /* <DEDUP_REMOVED lines=20> */
.L_x_845:
[----:B------:R-:W-:Y:S01]  /*52f0*/  ULEA UR6, UR57, UR40, 0x3 ;  /* 0x0000002839067291 */ /* 0x000fe2000f8e183f */
[----:B------:R-:W-:-:S05]  /*5300*/  IMAD.U32 R0, RZ, RZ, UR28 ;  /* 0x0000001cff007e24 */ /* 0x000fca000f8e00ff */
[----:B------:R-:W-:-:S04]  /*5310*/  SHF.L.U32 R0, R0, 0x1f, RZ ;  /* 0x0000001f00007819 */ /* 0x000fc800000006ff */
[----:B------:R0:W1:Y:S01]  /*5320*/  SYNCS.PHASECHK.TRANS64.TRYWAIT P1, [UR6+0x2d850], R0 ;  /* 0x02d85000ff0075a7 */ /* 0x0000620008020146 */
[----:B------:R-:W-:Y:S05]  /*5330*/  @!P0 BRA `(.L_x_846) ;  /* 0x0000000000048947 */ /* 0x000fea0003800000 */
[----:B------:R-:W-:Y:S01]  /*5340*/  BPT.TRAP 0x1 ;  /* 0x000000040000795c */ /* 0x000fe20000300000 */
.L_x_846:
[----:B-1----:R-:W-:Y:S05]  /*5350*/  @P1 BRA `(.L_x_844) ;  /* 0x0000000000081947 */ /* 0x002fea0003800000 */
[----:B------:R-:W1:Y:S02]  /*5360*/  SYNCS.PHASECHK.TRANS64.TRYWAIT P1, [UR6+0x2d850], R0 ;  /* 0x02d85000ff0075a7 */ /* 0x000e640008020146 */
[----:B-1----:R-:W-:Y:S05]  /*5370*/  @!P1 BRA `(.L_x_847) ;  /* 0x000000ec00089947 */ /* 0x002fea0003800000 */
.L_x_844:
[----:B------:R-:W-:Y:S01]  /*5380*/  UIADD3 UR6, UR40, 0x400, URZ ;  /* 0x0000040028067890 */ /* 0x000fe2000fffe03f */
[----:B------:R-:W-:Y:S01]  /*5390*/  WARPGROUP.ARRIVE ;  /* 0x00000000000079c5 */ /* 0x000fe20000000000 */
[----:B------:R-:W-:-:S05]  /*53a0*/  ULEA UR7, UR54, UR40, 0xd ;  /* 0x0000002836077291 */ /* 0x000fca000f8e683f */
[----:B------:R-:W2:Y:S01]  /*53b0*/  S2R R8, SR_TID.X ;  /* 0x0000000000087919 */ /* 0x000ea20000002100 */
[----:B------:R-:W-:Y:S02]  /*53c0*/  USHF.R.U32.HI UR6, URZ, 0x4, UR6 ;  /* 0x000000043f067899 */ /* 0x000fe40008011606 */
[----:B------:R-:W-:Y:S02]  /*53d0*/  UIADD3 UR7, UR7, 0x21800, URZ ;  /* 0x0002180007077890 */ /* 0x000fe4000fffe03f */
[----:B------:R-:W-:Y:S02]  /*53e0*/  ULOP3.LUT UR6, UR6, 0x3fff, URZ, 0xc0, !UPT ;  /* 0x00003fff06067892 */ /* 0x000fe4000f8ec03f */
[----:B------:R-:W-:Y:S02]  /*53f0*/  USHF.R.U32.HI UR7, URZ, 0x4, UR7 ;  /* 0x000000043f077899 */ /* 0x000fe40008011607 */
[----:B------:R-:W-:Y:S02]  /*5400*/  ULOP3.LUT UR10, UR6, 0x2000000, URZ, 0xfc, !UPT ;  /* 0x02000000060a7892 */ /* 0x000fe4000f8efc3f */
[----:B------:R-:W-:-:S02]  /*5410*/  ULOP3.LUT UR6, UR7, 0x3fff, URZ, 0xc0, !UPT ;  /* 0x00003fff07067892 */ /* 0x000fc4000f8ec03f */
[----:B------:R-:W-:Y:S02]  /*5420*/  UIMAD UR7, UR57, 0x600, UR10 ;  /* 0x00000600390778a4 */ /* 0x000fe4000f8e020a */
[----:B------:R-:W-:Y:S01]  /*5430*/  ULOP3.LUT UR6, UR6, 0x10000, URZ, 0xfc, !UPT ;  /* 0x0001000006067892 */ /* 0x000fe2000f8efc3f */
[----:B------:R-:W-:Y:S01]  /*5440*/  UMOV UR31, 0x80000020 ;  /* 0x80000020001f7882 */ /* 0x000fe20000000000 */
[----:B------:R-:W-:-:S03]  /*5450*/  UMOV UR29, 0x40000040 ;  /* 0x40000040001d7882 */ /* 0x000fc60000000000 */
[----:B------:R-:W-:Y:S02]  /*5460*/  UMOV UR30, UR7 ;  /* 0x00000007001e7c82 */ /* 0x000fe40008000000 */
[----:B------:R-:W-:Y:S02]  /*5470*/  UMOV UR28, UR6 ;  /* 0x00000006001c7c82 */ /* 0x000fe40008000000 */
[----:B------:R-:W-:Y:S01]  /*5480*/  HGMMA.64x96x16.F32.BF16 R88, gdesc[UR28].tnspB, R88, gsb0 ;  /* 0x416000001c5879f0 */ /* 0x000fe20008001858 */
[----:B------:R-:W-:Y:S02]  /*5490*/  UIADD3 UR30, UR7, 0x40, URZ ;  /* 0x00000040071e7890 */ /* 0x000fe4000fffe03f */
[----:B------:R-:W-:Y:S01]  /*54a0*/  UIADD3 UR28, UR6, 0x2, URZ ;  /* 0x00000002061c7890 */ /* 0x000fe2000fffe03f */
[----:B------:R-:W-:Y:S01]  /*54b0*/  UMOV UR31, 0x80000020 ;  /* 0x80000020001f7882 */ /* 0x000fe20000000000 */
[----:B------:R-:W-:Y:S01]  /*54c0*/  UMOV UR29, 0x40000040 ;  /* 0x40000040001d7882 */ /* 0x000fe20000000000 */
[----:B--2---:R-:W-:-:S02]  /*54d0*/  SHF.R.U32.HI R4, RZ, 0x7, R8 ;  /* 0x00000007ff047819 */ /* 0x004fc40000011608 */
[----:B------:R-:W-:-:S03]  /*54e0*/  ISETP.GE.U32.AND P1, PT, R8, 0x180, PT ;  /* 0x000001800800780c */ /* 0x000fc60003f26070 */
[----:B01----:R-:W-:-:S05]  /*54f0*/  VIADD R0, R4, 0x9 ;  /* 0x0000000904007836 */ /* 0x003fca0000000000 */
        /* <DEDUP_REMOVED lines=50> */
.L_x_848:
[----:B------:R-:W-:Y:S01]  /*5820*/  UISETP.NE.AND UP1, UPT, UR51, URZ, UPT ;  /* 0x0000003f3300728c */ /* 0x000fe2000bf25270 */
[----:B------:R-:W-:Y:S01]  /*5830*/  VIADD R4, R137, UR39 ;  /* 0x0000002789047c36 */ /* 0x000fe20008000000 */
[----:B------:R-:W1:Y:S01]  /*5840*/  LDC R138, c[0x0][0x2f0] ;  /* 0x0000bc00ff8a7b82 */ /* 0x000e620000000800 */
[----:B------:R-:W-:Y:S02]  /*5850*/  ULEA UR6, UR46, UR40, 0x3 ;  /* 0x000000282e067291 */ /* 0x000fe4000f8e183f */
[----:B------:R-:W-:Y:S01]  /*5860*/  UISETP.NE.AND UP0, UPT, UR50, URZ, UPT ;  /* 0x0000003f3200728c */ /* 0x000fe2000bf05270 */
[----:B------:R-:W-:Y:S01]  /*5870*/  PLOP3.LUT P1, PT, PT, PT, UP1, 0x80, 0x0 ;  /* 0x000000000000781c */ /* 0x000fe20003f2f018 */
[----:B------:R-:W-:Y:S01]  /*5880*/  UIADD3 UR6, UR6, 0x2d840, URZ ;  /* 0x0002d84006067890 */ /* 0x000fe2000fffe03f */
[----:B------:R-:W-:Y:S02]  /*5890*/  PLOP3.LUT P2, PT, PT, PT, UP1, 0x80, 0x0 ;  /* 0x000000000000781c */ /* 0x000fe40003f4f018 */
[----:B------:R-:W2:Y:S01]  /*58a0*/  LDC R139, c[0x0][0x288] ;  /* 0x0000a200ff8b7b82 */ /* 0x000ea20000000800 */
[----:B------:R-:W-:Y:S01]  /*58b0*/  @UP1 ULDC UR7, c[0x0][0x44c] ;  /* 0x0001130000071ab9 */ /* 0x000fe20000000800 */
[----:B------:R-:W-:-:S07]  /*58c0*/  UPRMT UR6, UR41, 0x654, UR6 ;  /* 0x0000065429067896 */ /* 0x000fce0008000006 */
[----:B0-----:R-:W-:Y:S01]  /*58d0*/  @P1 IMAD.HI.U32 R0, R4, UR7, RZ ;  /* 0x0000000704001c27 */ /* 0x001fe2000f8e00ff */
[----:B------:R-:W-:Y:S01]  /*58e0*/  @UP1 ULDC UR7, c[0x0][0x450] ;  /* 0x0001140000071ab9 */ /* 0x000fe20000000800 */
[----:B------:R-:W-:Y:S01]  /*58f0*/  PLOP3.LUT P1, PT, PT, PT, UP0, 0x40, 0x0 ;  /* 0x000000000000781c */ /* 0x000fe20003f2e808 */
[----:B------:R-:W-:Y:S01]  /*5900*/  SYNCS.ARRIVE.TRANS64.RED.A1T0 RZ, [UR6], RZ ;  /* 0x000000ffffff79a7 */ /* 0x000fe20008100406 */
[----:B------:R-:W-:Y:S01]  /*5910*/  ULOP3.LUT UR6, URZ, UR35, URZ, 0x33, !UPT ;  /* 0x000000233f067292 */ /* 0x000fe2000f8e333f */
[----:B------:R-:W-:Y:S01]  /*5920*/  @P2 SHF.R.U32.HI R4, RZ, UR7, R0 ;  /* 0x00000007ff042c19 */ /* 0x000fe20008011600 */
[----:B------:R-:W-:-:S04]  /*5930*/  IMAD.SHL.U32 R0, R7, 0x80, RZ ;  /* 0x0000008007007824 */ /* 0x000fc800078e00ff */
[----:B------:R-:W0:Y:S01]  /*5940*/  SHFL.IDX PT, R13, R4, RZ, 0x1c1f ;  /* 0x001c1fff040d7589 */ /* 0x000e2200000e0000 */
[----:B------:R-:W-:-:S05]  /*5950*/  IADD3 R9, -R0, 0x1, RZ ;  /* 0x0000000100097810 */ /* 0x000fca0007ffe1ff */
[----:B------:R-:W-:-:S04]  /*5960*/  IMAD R9, R16, -0x2, R9 ;  /* 0xfffffffe10097824 */ /* 0x000fc800078e0209 */
[----:B-1----:R-:W-:-:S04]  /*5970*/  IMAD R8, R138, UR44, R9 ;  /* 0x0000002c8a087c24 */ /* 0x002fc8000f8e0209 */
[----:B--2---:R-:W-:-:S04]  /*5980*/  IMAD.IADD R8, R8, 0x1, -R139 ;  /* 0x0000000108087824 */ /* 0x004fc800078e0a8b */
[C---:B------:R-:W-:Y:S02]  /*5990*/  VIADD R11, R8.reuse, UR55 ;  /* 0x00000037080b7c36 */ /* 0x040fe40008000000 */
[----:B------:R-:W-:Y:S02]  /*59a0*/  VIADD R10, R8, UR6 ;  /* 0x00000006080a7c36 */ /* 0x000fe40008000000 */
[----:B0-----:R-:W-:Y:S02]  /*59b0*/  IMAD.IADD R9, R11, 0x1, R13 ;  /* 0x000000010b097824 */ /* 0x001fe400078e020d */
[----:B------:R-:W-:Y:S01]  /*59c0*/  IMAD.IADD R8, R13, 0x1, R10 ;  /* 0x000000010d087824 */ /* 0x000fe200078e020a */
[----:B------:R-:W-:Y:S06]  /*59d0*/  @P1 BRA `(.L_x_849) ;  /* 0x00000000005c1947 */ /* 0x000fec0003800000 */
[----:B------:R-:W-:Y:S01]  /*59e0*/  IMAD R12, R138, UR44, R13 ;  /* 0x0000002c8a0c7c24 */ /* 0x000fe2000f8e020d */
[----:B------:R-:W-:Y:S03]  /*59f0*/  BSSY B0, `(.L_x_850) ;  /* 0x0000011000007945 */ /* 0x000fe60003800000 */
[----:B------:R-:W-:-:S05]  /*5a00*/  IMAD.IADD R15, R12, 0x1, -R139 ;  /* 0x000000010c0f7824 */ /* 0x000fca00078e0a8b */
[----:B------:R-:W-:-:S13]  /*5a10*/  ISETP.GT.AND P1, PT, R15, -0x1, PT ;  /* 0xffffffff0f00780c */ /* 0x000fda0003f24270 */
[----:B------:R-:W-:Y:S05]  /*5a20*/  @P1 BRA `(.L_x_851) ;  /* 0x0000000000201947 */ /* 0x000fea0003800000 */
[----:B------:R-:W-:Y:S01]  /*5a30*/  IMAD.U32 R14, RZ, RZ, UR34 ;  /* 0x00000022ff0e7e24 */ /* 0x000fe2000f8e00ff */
[----:B------:R-:W-:-:S04]  /*5a40*/  LOP3.LUT R15, RZ, R15, RZ, 0x33, !PT ;  /* 0x0000000fff0f7212 */ /* 0x000fc800078e33ff */
[----:B------:R-:W-:-:S13]  /*5a50*/  ISETP.NE.AND P1, PT, R14, 0x1, PT ;  /* 0x000000010e00780c */ /* 0x000fda0003f25270 */
[----:B------:R-:W0:Y:S02]  /*5a60*/  @P1 LDC.64 R12, c[0x0][0x9e8] ;  /* 0x00027a00ff0c1b82 */ /* 0x000e240000000a00 */
[----:B0-----:R-:W-:-:S05]  /*5a70*/  @P1 IMAD.HI.U32 R12, R15, R12, RZ ;  /* 0x0000000c0f0c1227 */ /* 0x001fca00078e00ff */
[----:B------:R-:W-:-:S04]  /*5a80*/  @P1 SHF.R.U32.HI R15, RZ, R13, R12 ;  /* 0x0000000dff0f1219 */ /* 0x000fc8000001160c */
[----:B------:R-:W-:Y:S01]  /*5a90*/  LOP3.LUT R15, RZ, R15, RZ, 0x33, !PT ;  /* 0x0000000fff0f7212 */ /* 0x000fe200078e33ff */
[----:B------:R-:W-:Y:S06]  /*5aa0*/  BRA `(.L_x_852) ;  /* 0x0000000000147947 */ /* 0x000fec0003800000 */
.L_x_851:
[----:B------:R-:W-:-:S05]  /*5ab0*/  IMAD.U32 R14, RZ, RZ, UR34 ;  /* 0x00000022ff0e7e24 */ /* 0x000fca000f8e00ff */
[----:B------:R-:W-:-:S13]  /*5ac0*/  ISETP.NE.AND P1, PT, R14, 0x1, PT ;  /* 0x000000010e00780c */ /* 0x000fda0003f25270 */
[----:B------:R-:W0:Y:S02]  /*5ad0*/  @P1 LDC.64 R12, c[0x0][0x9e8] ;  /* 0x00027a00ff0c1b82 */ /* 0x000e240000000a00 */
[----:B0-----:R-:W-:-:S05]  /*5ae0*/  @P1 IMAD.HI.U32 R12, R15, R12, RZ ;  /* 0x0000000c0f0c1227 */ /* 0x001fca00078e00ff */
[----:B------:R-:W-:-:S07]  /*5af0*/  @P1 SHF.R.U32.HI R15, RZ, R13, R12 ;  /* 0x0000000dff0f1219 */ /* 0x000fce000001160c */
.L_x_852:
[----:B------:R-:W-:Y:S05]  /*5b00*/  BSYNC B0 ;  /* 0x0000000000007941 */ /* 0x000fea0003800000 */
.L_x_850:
[----:B------:R-:W-:-:S04]  /*5b10*/  IMAD R15, R15, R14, -R0 ;  /* 0x0000000e0f0f7224 */ /* 0x000fc800078e0a00 */
[----:B------:R-:W-:-:S05]  /*5b20*/  IMAD R15, R16, -0x2, R15 ;  /* 0xfffffffe100f7824 */ /* 0x000fca00078e020f */
[----:B------:R-:W-:Y:S02]  /*5b30*/  VIADDMNMX R9, R15, R14, R9, PT ;  /* 0x0000000e0f097246 */ /* 0x000fe40003800109 */
[----:B------:R-:W-:-:S07]  /*5b40*/  VIMNMX R8, R8, R15, !PT ;  /* 0x0000000f08087248 */ /* 0x000fce0007fe0100 */
.L_x_849:
[----:B------:R-:W-:Y:S01]  /*5b50*/  ISETP.GT.AND P1, PT, R7, -0x1, PT ;  /* 0xffffffff0700780c */ /* 0x000fe20003f24270 */
[----:B------:R-:W0:Y:S01]  /*5b60*/  SHFL.IDX PT, R4, R4, 0x1, 0x1c1f ;  /* 0x003c1f0004047f89 */ /* 0x000e2200000e0000 */
[----:B------:R-:W-:Y:S02]  /*5b70*/  UISETP.NE.AND UP0, UPT, UR50, URZ, UPT ;  /* 0x0000003f3200728c */ /* 0x000fe4000bf05270 */
[C---:B------:R-:W-:Y:S02]  /*5b80*/  ISETP.GT.AND P3, PT, R8.reuse, 0x8, P1 ;  /* 0x000000080800780c */ /* 0x040fe40000f64270 */
[C---:B------:R-:W-:Y:S02]  /*5b90*/  ISETP.GT.AND P6, PT, R8.reuse, RZ, P1 ;  /* 0x000000ff0800720c */ /* 0x040fe40000fc4270 */
[----:B------:R-:W-:Y:S02]  /*5ba0*/  ISETP.LT.OR P3, PT, R9, 0x9, P3 ;  /* 0x000000090900780c */ /* 0x000fe40001f61670 */
[----:B------:R-:W-:-:S02]  /*5bb0*/  ISETP.GT.AND P2, PT, R8, 0x1, P1 ;  /* 0x000000010800780c */ /* 0x000fc40000f44270 */
[----:B------:R-:W-:Y:S02]  /*5bc0*/  FSEL R28, R28, -INF , !P3 ;  /* 0xff8000001c1c7808 */ /* 0x000fe40005800000 */
[----:B------:R-:W-:Y:S02]  /*5bd0*/  ISETP.GT.AND P3, PT, R8, 0x19, P1 ;  /* 0x000000190800780c */ /* 0x000fe40000f64270 */
[C---:B------:R-:W-:Y:S02]  /*5be0*/  ISETP.LT.OR P6, PT, R9.reuse, 0x1, P6 ;  /* 0x000000010900780c */ /* 0x040fe400037c1670 */
[C---:B------:R-:W-:Y:S02]  /*5bf0*/  ISETP.LT.OR P2, PT, R9.reuse, 0x2, P2 ;  /* 0x000000020900780c */ /* 0x040fe40001741670 */
[----:B------:R-:W-:Y:S02]  /*5c00*/  ISETP.LT.OR P3, PT, R9, 0x1a, P3 ;  /* 0x0000001a0900780c */ /* 0x000fe40001f61670 */
[----:B------:R-:W-:-:S02]  /*5c10*/  FSEL R24, R24, -INF , !P6 ;  /* 0xff80000018187808 */ /* 0x000fc40007000000 */
[----:B------:R-:W-:Y:S01]  /*5c20*/  FSEL R25, R25, -INF , !P2 ;  /* 0xff80000019197808 */ /* 0x000fe20005000000 */
[--C-:B0-----:R-:W-:Y:S01]  /*5c30*/  IMAD.IADD R11, R11, 0x1, R4.reuse ;  /* 0x000000010b0b7824 */ /* 0x101fe200078e0204 */
[----:B------:R-:W-:Y:S01]  /*5c40*/  ISETP.GT.AND P5, PT, R8, 0x9, P1 ;  /* 0x000000090800780c */ /* 0x000fe20000fa4270 */
[----:B------:R-:W-:Y:S01]  /*5c50*/  IMAD.IADD R10, R10, 0x1, R4 ;  /* 0x000000010a0a7824 */ /* 0x000fe200078e0204 */
[C---:B------:R-:W-:Y:S02]  /*5c60*/  ISETP.GT.AND P4, PT, R8.reuse, 0x10, P1 ;  /* 0x000000100800780c */ /* 0x040fe40000f84270 */
[C---:B------:R-:W-:Y:S02]  /*5c70*/  ISETP.GT.AND P6, PT, R8.reuse, 0x11, P1 ;  /* 0x000000110800780c */ /* 0x040fe40000fc4270 */
[----:B------:R-:W-:Y:S02]  /*5c80*/  ISETP.GT.AND P2, PT, R8, 0x18, P1 ;  /* 0x000000180800780c */ /* 0x000fe40000f44270 */
[----:B------:R-:W-:-:S02]  /*5c90*/  FSEL R37, R37, -INF , !P3 ;  /* 0xff80000025257808 */ /* 0x000fc40005800000 */
[----:B------:R-:W-:Y:S02]  /*5ca0*/  ISETP.GT.AND P3, PT, R8, 0x30, P1 ;  /* 0x000000300800780c */ /* 0x000fe40000f64270 */
[C---:B------:R-:W-:Y:S02]  /*5cb0*/  ISETP.LT.OR P5, PT, R9.reuse, 0xa, P5 ;  /* 0x0000000a0900780c */ /* 0x040fe40002fa1670 */
[C---:B------:R-:W-:Y:S02]  /*5cc0*/  ISETP.LT.OR P4, PT, R9.reuse, 0x11, P4 ;  /* 0x000000110900780c */ /* 0x040fe40002781670 */
[C---:B------:R-:W-:Y:S02]  /*5cd0*/  ISETP.LT.OR P6, PT, R9.reuse, 0x12, P6 ;  /* 0x000000120900780c */ /* 0x040fe400037c1670 */
[C---:B------:R-:W-:Y:S02]  /*5ce0*/  ISETP.LT.OR P2, PT, R9.reuse, 0x19, P2 ;  /* 0x000000190900780c */ /* 0x040fe40001741670 */
[----:B------:R-:W-:-:S02]  /*5cf0*/  ISETP.LT.OR P3, PT, R9, 0x31, P3 ;  /* 0x000000310900780c */ /* 0x000fc40001f61670 */
[----:B------:R-:W-:Y:S02]  /*5d00*/  FSEL R29, R29, -INF , !P5 ;  /* 0xff8000001d1d7808 */ /* 0x000fe40006800000 */
[----:B------:R-:W-:Y:S02]  /*5d10*/  FSEL R32, R32, -INF , !P4 ;  /* 0xff80000020207808 */ /* 0x000fe40006000000 */
[----:B------:R-:W-:Y:S02]  /*5d20*/  FSEL R33, R33, -INF , !P6 ;  /* 0xff80000021217808 */ /* 0x000fe40007000000 */
[----:B------:R-:W-:Y:S02]  /*5d30*/  FSEL R36, R36, -INF , !P2 ;  /* 0xff80000024247808 */ /* 0x000fe40005000000 */
[C---:B------:R-:W-:Y:S02]  /*5d40*/  ISETP.GT.AND P5, PT, R8.reuse, 0x20, P1 ;  /* 0x000000200800780c */ /* 0x040fe40000fa4270 */
[----:B------:R-:W-:-:S02]  /*5d50*/  ISETP.GT.AND P4, PT, R8, 0x21, P1 ;  /* 0x000000210800780c */ /* 0x000fc40000f84270 */
[C---:B------:R-:W-:Y:S02]  /*5d60*/  ISETP.GT.AND P6, PT, R8.reuse, 0x28, P1 ;  /* 0x000000280800780c */ /* 0x040fe40000fc4270 */
[----:B------:R-:W-:Y:S02]  /*5d70*/  ISETP.GT.AND P2, PT, R8, 0x29, P1 ;  /* 0x000000290800780c */ /* 0x000fe40000f44270 */
[----:B------:R-:W-:Y:S02]  /*5d80*/  FSEL R48, R48, -INF , !P3 ;  /* 0xff80000030307808 */ /* 0x000fe40005800000 */
[----:B------:R-:W-:Y:S02]  /*5d90*/  ISETP.GT.AND P3, PT, R8, 0x41, P1 ;  /* 0x000000410800780c */ /* 0x000fe40000f64270 */
[C---:B------:R-:W-:Y:S02]  /*5da0*/  ISETP.LT.OR P5, PT, R9.reuse, 0x21, P5 ;  /* 0x000000210900780c */ /* 0x040fe40002fa1670 */
[----:B------:R-:W-:-:S02]  /*5db0*/  ISETP.LT.OR P4, PT, R9, 0x22, P4 ;  /* 0x000000220900780c */ /* 0x000fc40002781670 */
[C---:B------:R-:W-:Y:S02]  /*5dc0*/  ISETP.LT.OR P6, PT, R9.reuse, 0x29, P6 ;  /* 0x000000290900780c */ /* 0x040fe400037c1670 */
[C---:B------:R-:W-:Y:S02]  /*5dd0*/  ISETP.LT.OR P2, PT, R9.reuse, 0x2a, P2 ;  /* 0x0000002a0900780c */ /* 0x040fe40001741670 */
[----:B------:R-:W-:Y:S02]  /*5de0*/  ISETP.LT.OR P3, PT, R9, 0x42, P3 ;  /* 0x000000420900780c */ /* 0x000fe40001f61670 */
[----:B------:R-:W-:Y:S02]  /*5df0*/  FSEL R40, R40, -INF , !P5 ;  /* 0xff80000028287808 */ /* 0x000fe40006800000 */
[----:B------:R-:W-:Y:S02]  /*5e00*/  FSEL R41, R41, -INF , !P4 ;  /* 0xff80000029297808 */ /* 0x000fe40006000000 */
[----:B------:R-:W-:-:S02]  /*5e10*/  FSEL R44, R44, -INF , !P6 ;  /* 0xff8000002c2c7808 */ /* 0x000fc40007000000 */
[----:B------:R-:W-:Y:S02]  /*5e20*/  FSEL R45, R45, -INF , !P2 ;  /* 0xff8000002d2d7808 */ /* 0x000fe40005000000 */
[C---:B------:R-:W-:Y:S02]  /*5e30*/  ISETP.GT.AND P5, PT, R8.reuse, 0x31, P1 ;  /* 0x000000310800780c */ /* 0x040fe40000fa4270 */
        /* <DEDUP_REMOVED lines=34> */
[----:B------:R-:W-:Y:S02]  /*6060*/  PLOP3.LUT P3, PT, PT, PT, UP0, 0x40, 0x0 ;  /* 0x000000000000781c */ /* 0x000fe40003f6e808 */
[C---:B------:R-:W-:Y:S02]  /*6070*/  ISETP.LT.OR P5, PT, R9.reuse, 0x5a, P5 ;  /* 0x0000005a0900780c */ /* 0x040fe40002fa1670 */
[C---:B------:R-:W-:Y:S02]  /*6080*/  ISETP.LT.OR P4, PT, R9.reuse, 0x61, P4 ;  /* 0x000000610900780c */ /* 0x040fe40002781670 */
[C---:B------:R-:W-:Y:S02]  /*6090*/  ISETP.LT.OR P6, PT, R9.reuse, 0x62, P6 ;  /* 0x000000620900780c */ /* 0x040fe400037c1670 */
[----:B------:R-:W-:Y:S02]  /*60a0*/  ISETP.LT.OR P2, PT, R9, 0x69, P2 ;  /* 0x000000690900780c */ /* 0x000fe40001741670 */
[----:B------:R-:W-:-:S02]  /*60b0*/  FSEL R69, R69, -INF , !P5 ;  /* 0xff80000045457808 */ /* 0x000fc40006800000 */
[----:B------:R-:W-:Y:S02]  /*60c0*/  FSEL R72, R72, -INF , !P4 ;  /* 0xff80000048487808 */ /* 0x000fe40006000000 */
[----:B------:R-:W-:Y:S02]  /*60d0*/  FSEL R73, R73, -INF , !P6 ;  /* 0xff80000049497808 */ /* 0x000fe40007000000 */
[----:B------:R-:W-:Y:S02]  /*60e0*/  FSEL R76, R76, -INF , !P2 ;  /* 0xff8000004c4c7808 */ /* 0x000fe40005000000 */
[C---:B------:R-:W-:Y:S02]  /*60f0*/  ISETP.GT.AND P5, PT, R8.reuse, 0x70, P1 ;  /* 0x000000700800780c */ /* 0x040fe40000fa4270 */
[C---:B------:R-:W-:Y:S02]  /*6100*/  ISETP.GT.AND P4, PT, R8.reuse, 0x71, P1 ;  /* 0x000000710800780c */ /* 0x040fe40000f84270 */
[----:B------:R-:W-:-:S02]  /*6110*/  ISETP.GT.AND P6, PT, R8, 0x78, P1 ;  /* 0x000000780800780c */ /* 0x000fc40000fc4270 */
[----:B------:R-:W-:Y:S02]  /*6120*/  ISETP.GT.AND P2, PT, R8, 0x79, P1 ;  /* 0x000000790800780c */ /* 0x000fe40000f44270 */
[C---:B------:R-:W-:Y:S02]  /*6130*/  ISETP.LT.OR P5, PT, R9.reuse, 0x71, P5 ;  /* 0x000000710900780c */ /* 0x040fe40002fa1670 */
[C---:B------:R-:W-:Y:S02]  /*6140*/  ISETP.LT.OR P4, PT, R9.reuse, 0x72, P4 ;  /* 0x000000720900780c */ /* 0x040fe40002781670 */
[C---:B------:R-:W-:Y:S02]  /*6150*/  ISETP.LT.OR P6, PT, R9.reuse, 0x79, P6 ;  /* 0x000000790900780c */ /* 0x040fe400037c1670 */
[----:B------:R-:W-:Y:S02]  /*6160*/  ISETP.LT.OR P2, PT, R9, 0x7a, P2 ;  /* 0x0000007a0900780c */ /* 0x000fe40001741670 */
[----:B------:R-:W-:-:S02]  /*6170*/  FSEL R80, R80, -INF , !P5 ;  /* 0xff80000050507808 */ /* 0x000fc40006800000 */
[----:B------:R-:W-:Y:S02]  /*6180*/  FSEL R81, R81, -INF , !P4 ;  /* 0xff80000051517808 */ /* 0x000fe40006000000 */
[----:B------:R-:W-:Y:S02]  /*6190*/  FSEL R84, R84, -INF , !P6 ;  /* 0xff80000054547808 */ /* 0x000fe40007000000 */
[----:B------:R-:W-:Y:S01]  /*61a0*/  FSEL R85, R85, -INF , !P2 ;  /* 0xff80000055557808 */ /* 0x000fe20005000000 */
        /* <DEDUP_REMOVED lines=14> */
.L_x_855:
[----:B------:R-:W-:-:S05]  /*6290*/  IMAD.U32 R4, RZ, RZ, UR34 ;  /* 0x00000022ff047e24 */ /* 0x000fca000f8e00ff */
[----:B------:R-:W-:-:S13]  /*62a0*/  ISETP.NE.AND P2, PT, R4, 0x1, PT ;  /* 0x000000010400780c */ /* 0x000fda0003f45270 */
[----:B------:R-:W0:Y:S02]  /*62b0*/  @P2 LDC.64 R8, c[0x0][0x9e8] ;  /* 0x00027a00ff082b82 */ /* 0x000e240000000a00 */
[----:B0-----:R-:W-:-:S05]  /*62c0*/  @P2 IMAD.HI.U32 R8, R13, R8, RZ ;  /* 0x000000080d082227 */ /* 0x001fca00078e00ff */
[----:B------:R-:W-:-:S07]  /*62d0*/  @P2 SHF.R.U32.HI R13, RZ, R9, R8 ;  /* 0x00000009ff0d2219 */ /* 0x000fce0000011608 */
.L_x_856:
[----:B------:R-:W-:Y:S05]  /*62e0*/  BSYNC B0 ;  /* 0x0000000000007941 */ /* 0x000fea0003800000 */
.L_x_854:
[----:B------:R-:W-:-:S04]  /*62f0*/  IMAD R13, R13, R4, -R0 ;  /* 0x000000040d0d7224 */ /* 0x000fc800078e0a00 */
[----:B------:R-:W-:-:S05]  /*6300*/  IMAD R13, R16, -0x2, R13 ;  /* 0xfffffffe100d7824 */ /* 0x000fca00078e020d */
[----:B------:R-:W-:Y:S02]  /*6310*/  VIADDMNMX R11, R13, R4, R11, PT ;  /* 0x000000040d0b7246 */ /* 0x000fe4000380010b */
[----:B------:R-:W-:-:S07]  /*6320*/  VIMNMX R10, R10, R13, !PT ;  /* 0x0000000d0a0a7248 */ /* 0x000fce0007fe0100 */
.L_x_853:
[----:B------:R-:W-:Y:S02]  /*6330*/  FMNMX.FTZ R0, R24, R6, !PT ;  /* 0x0000000618007209 */ /* 0x000fe40007810000 */
[----:B------:R-:W-:Y:S02]  /*6340*/  ISETP.GT.AND P4, PT, R10, 0x10, P1 ;  /* 0x000000100a00780c */ /* 0x000fe40000f84270 */
[----:B------:R-:W-:Y:S02]  /*6350*/  FMNMX.FTZ R9, R25, R0, !PT ;  /* 0x0000000019097209 */ /* 0x000fe40007810000 */
[----:B------:R-:W-:Y:S02]  /*6360*/  ISETP.LT.OR P4, PT, R11, 0x11, P4 ;  /* 0x000000110b00780c */ /* 0x000fe40002781670 */
[----:B------:R-:W-:Y:S02]  /*6370*/  FMNMX.FTZ R0, R28, R9, !PT ;  /* 0x000000091c007209 */ /* 0x000fe40007810000 */
[----:B------:R-:W-:-:S02]  /*6380*/  FSEL R34, R34, -INF , !P4 ;  /* 0xff80000022227808 */ /* 0x000fc40006000000 */
[----:B------:R-:W-:Y:S02]  /*6390*/  FMNMX.FTZ R9, R29, R0, !PT ;  /* 0x000000001d097209 */ /* 0x000fe40007810000 */
[----:B------:R-:W-:Y:S02]  /*63a0*/  ISETP.GT.AND P4, PT, R10, 0x20, P1 ;  /* 0x000000200a00780c */ /* 0x000fe40000f84270 */
[----:B------:R-:W-:Y:S02]  /*63b0*/  FMNMX.FTZ R0, R32, R9, !PT ;  /* 0x0000000920007209 */ /* 0x000fe40007810000 */
[----:B------:R-:W-:Y:S02]  /*63c0*/  ISETP.LT.OR P4, PT, R11, 0x21, P4 ;  /* 0x000000210b00780c */ /* 0x000fe40002781670 */
[----:B------:R-:W-:Y:S02]  /*63d0*/  FMNMX.FTZ R9, R33, R0, !PT ;  /* 0x0000000021097209 */ /* 0x000fe40007810000 */
[----:B------:R-:W-:-:S02]  /*63e0*/  FSEL R42, R42, -INF , !P4 ;  /* 0xff8000002a2a7808 */ /* 0x000fc40006000000 */
[----:B------:R-:W-:Y:S02]  /*63f0*/  FMNMX.FTZ R0, R36, R9, !PT ;  /* 0x0000000924007209 */ /* 0x000fe40007810000 */
[C---:B------:R-:W-:Y:S02]  /*6400*/  ISETP.GT.AND P4, PT, R10.reuse, RZ, P1 ;  /* 0x000000ff0a00720c */ /* 0x040fe40000f84270 */
[----:B------:R-:W-:Y:S02]  /*6410*/  FMNMX.FTZ R9, R37, R0, !PT ;  /* 0x0000000025097209 */ /* 0x000fe40007810000 */
[----:B------:R-:W-:Y:S02]  /*6420*/  ISETP.GT.AND P2, PT, R10, 0x1, P1 ;  /* 0x000000010a00780c */ /* 0x000fe40000f44270 */
[----:B------:R-:W-:Y:S02]  /*6430*/  FMNMX.FTZ R0, R40, R9, !PT ;  /* 0x0000000928007209 */ /* 0x000fe40007810000 */
[----:B------:R-:W-:-:S02]  /*6440*/  ISETP.LT.OR P4, PT, R11, 0x1, P4 ;  /* 0x000000010b00780c */ /* 0x000fc40002781670 */
        /* <DEDUP_REMOVED lines=13> */
[----:B------:R-:W-:Y:S02]  /*6520*/  FMNMX.FTZ R20, R26, R5, !PT ;  /* 0x000000051a147209 */ /* 0x000fe40007810000 */
[----:B------:R-:W-:Y:S02]  /*6530*/  FMNMX.FTZ R0, R56, R9, !PT ;  /* 0x0000000938007209 */ /* 0x000fe40007810000 */
[----:B------:R-:W-:Y:S02]  /*6540*/  ISETP.LT.OR P3, PT, R11, 0xa, P3 ;  /* 0x0000000a0b00780c */ /* 0x000fe40001f61670 */
[----:B------:R-:W-:Y:S02]  /*6550*/  FMNMX.FTZ R9, R57, R0, !PT ;  /* 0x0000000039097209 */ /* 0x000fe40007810000 */
[----:B------:R-:W-:-:S02]  /*6560*/  FSEL R30, R30, -INF , !P5 ;  /* 0xff8000001e1e7808 */ /* 0x000fc40006800000 */
[----:B------:R-:W-:Y:S02]  /*6570*/  FMNMX.FTZ R0, R60, R9, !PT ;  /* 0x000000093c007209 */ /* 0x000fe40007810000 */
[----:B------:R-:W-:Y:S02]  /*6580*/  FMNMX.FTZ R21, R27, R20, !PT ;  /* 0x000000141b157209 */ /* 0x000fe40007810000 */
[----:B------:R-:W-:Y:S02]  /*6590*/  FMNMX.FTZ R9, R61, R0, !PT ;  /* 0x000000003d097209 */ /* 0x000fe40007810000 */
[----:B------:R-:W-:Y:S02]  /*65a0*/  ISETP.GT.AND P2, PT, R10, 0x11, P1 ;  /* 0x000000110a00780c */ /* 0x000fe40000f44270 */
[----:B------:R-:W-:Y:S02]  /*65b0*/  FMNMX.FTZ R0, R64, R9, !PT ;  /* 0x0000000940007209 */ /* 0x000fe40007810000 */
[----:B------:R-:W-:-:S02]  /*65c0*/  FSEL R31, R31, -INF , !P3 ;  /* 0xff8000001f1f7808 */ /* 0x000fc40005800000 */
[----:B------:R-:W-:Y:S02]  /*65d0*/  FMNMX.FTZ R9, R65, R0, !PT ;  /* 0x0000000041097209 */ /* 0x000fe40007810000 */
[----:B------:R-:W-:Y:S02]  /*65e0*/  FMNMX.FTZ R20, R30, R21, !PT ;  /* 0x000000151e147209 */ /* 0x000fe40007810000 */
[----:B------:R-:W-:Y:S02]  /*65f0*/  FMNMX.FTZ R0, R68, R9, !PT ;  /* 0x0000000944007209 */ /* 0x000fe40007810000 */
[----:B------:R-:W-:Y:S02]  /*6600*/  ISETP.GT.AND P5, PT, R10, 0x18, P1 ;  /* 0x000000180a00780c */ /* 0x000fe40000fa4270 */
[----:B------:R-:W-:Y:S02]  /*6610*/  FMNMX.FTZ R9, R69, R0, !PT ;  /* 0x0000000045097209 */ /* 0x000fe40007810000 */
[----:B------:R-:W-:-:S02]  /*6620*/  ISETP.LT.OR P2, PT, R11, 0x12, P2 ;  /* 0x000000120b00780c */ /* 0x000fc40001741670 */
[----:B------:R-:W-:Y:S02]  /*6630*/  FMNMX.FTZ R0, R72, R9, !PT ;  /* 0x0000000948007209 */ /* 0x000fe40007810000 */
[----:B------:R-:W-:Y:S02]  /*6640*/  FMNMX.FTZ R21, R31, R20, !PT ;  /* 0x000000141f157209 */ /* 0x000fe40007810000 */
[----:B------:R-:W-:Y:S02]  /*6650*/  FMNMX.FTZ R9, R73, R0, !PT ;  /* 0x0000000049097209 */ /* 0x000fe40007810000 */
[----:B------:R-:W-:Y:S02]  /*6660*/  ISETP.GT.AND P3, PT, R10, 0x19, P1 ;  /* 0x000000190a00780c */ /* 0x000fe40000f64270 */
[----:B------:R-:W-:Y:S02]  /*6670*/  FMNMX.FTZ R0, R76, R9, !PT ;  /* 0x000000094c007209 */ /* 0x000fe40007810000 */
[----:B------:R-:W-:-:S02]  /*6680*/  ISETP.LT.OR P5, PT, R11, 0x19, P5 ;  /* 0x000000190b00780c */ /* 0x000fc40002fa1670 */
[----:B------:R-:W-:Y:S02]  /*6690*/  FMNMX.FTZ R9, R77, R0, !PT ;  /* 0x000000004d097209 */ /* 0x000fe40007810000 */
[----:B------:R-:W-:Y:S02]  /*66a0*/  FSEL R35, R35, -INF , !P2 ;  /* 0xff80000023237808 */ /* 0x000fe40005000000 */
[----:B------:R-:W-:Y:S02]  /*66b0*/  FMNMX.FTZ R0, R80, R9, !PT ;  /* 0x0000000950007209 */ /* 0x000fe40007810000 */
[----:B------:R-:W-:Y:S02]  /*66c0*/  ISETP.LT.OR P3, PT, R11, 0x1a, P3 ;  /* 0x0000001a0b00780c */ /* 0x000fe40001f61670 */
[----:B------:R-:W-:Y:S02]  /*66d0*/  FMNMX.FTZ R9, R81, R0, !PT ;  /* 0x0000000051097209 */ /* 0x000fe40007810000 */
[----:B------:R-:W-:-:S02]  /*66e0*/  FSEL R38, R38, -INF , !P5 ;  /* 0xff80000026267808 */ /* 0x000fc40006800000 */
[----:B------:R-:W-:Y:S02]  /*66f0*/  FMNMX.FTZ R0, R84, R9, !PT ;  /* 0x0000000954007209 */ /* 0x000fe40007810000 */
[C---:B------:R-:W-:Y:S02]  /*6700*/  ISETP.GT.AND P2, PT, R10.reuse, 0x21, P1 ;  /* 0x000000210a00780c */ /* 0x040fe40000f44270 */
[----:B------:R-:W-:Y:S02]  /*6710*/  FMNMX.FTZ R4, R85, R0, !PT ;  /* 0x0000000055047209 */ /* 0x000fe40007810000 */
[----:B------:R-:W-:Y:S02]  /*6720*/  FSEL R39, R39, -INF , !P3 ;  /* 0xff80000027277808 */ /* 0x000fe40005800000 */
[----:B------:R-:W-:Y:S01]  /*6730*/  ISETP.GT.AND P5, PT, R10, 0x28, P1 ;  /* 0x000000280a00780c */ /* 0x000fe20000fa4270 */
[----:B------:R-:W0:Y:S01]  /*6740*/  SHFL.BFLY PT, R9, R4, 0x2, 0x1f ;  /* 0x0c401f0004097f89 */ /* 0x000e2200000e0000 */
[----:B------:R-:W-:-:S02]  /*6750*/  ISETP.LT.OR P2, PT, R11, 0x22, P2 ;  /* 0x000000220b00780c */ /* 0x000fc40001741670 */
[C---:B------:R-:W-:Y:S02]  /*6760*/  ISETP.GT.AND P3, PT, R10.reuse, 0x29, P1 ;  /* 0x000000290a00780c */ /* 0x040fe40000f64270 */
[----:B------:R-:W-:Y:S02]  /*6770*/  ISETP.LT.OR P5, PT, R11, 0x29, P5 ;  /* 0x000000290b00780c */ /* 0x000fe40002fa1670 */
[----:B------:R-:W-:Y:S02]  /*6780*/  FSEL R43, R43, -INF , !P2 ;  /* 0xff8000002b2b7808 */ /* 0x000fe40005000000 */
[----:B------:R-:W-:Y:S02]  /*6790*/  ISETP.GT.AND P2, PT, R10, 0x30, P1 ;  /* 0x000000300a00780c */ /* 0x000fe40000f44270 */
[----:B------:R-:W-:Y:S02]  /*67a0*/  FSEL R46, R46, -INF , !P5 ;  /* 0xff8000002e2e7808 */ /* 0x000fe40006800000 */
[----:B------:R-:W-:-:S02]  /*67b0*/  ISETP.LT.OR P3, PT, R11, 0x2a, P3 ;  /* 0x0000002a0b00780c */ /* 0x000fc40001f61670 */
[C---:B------:R-:W-:Y:S02]  /*67c0*/  ISETP.GT.AND P5, PT, R10.reuse, 0x31, P1 ;  /* 0x000000310a00780c */ /* 0x040fe40000fa4270 */
[----:B------:R-:W-:Y:S02]  /*67d0*/  ISETP.LT.OR P2, PT, R11, 0x31, P2 ;  /* 0x000000310b00780c */ /* 0x000fe40001741670 */
[----:B------:R-:W-:Y:S02]  /*67e0*/  FSEL R47, R47, -INF , !P3 ;  /* 0xff8000002f2f7808 */ /* 0x000fe40005800000 */
[----:B------:R-:W-:Y:S02]  /*67f0*/  ISETP.GT.AND P4, PT, R10, 0x38, P1 ;  /* 0x000000380a00780c */ /* 0x000fe40000f84270 */
[----:B------:R-:W-:Y:S02]  /*6800*/  FSEL R50, R50, -INF , !P2 ;  /* 0xff80000032327808 */ /* 0x000fe40005000000 */
[----:B0-----:R-:W-:-:S02]  /*6810*/  FMNMX.FTZ R9, R4, R9, !PT ;  /* 0x0000000904097209 */ /* 0x001fc40007810000 */
[C---:B------:R-:W-:Y:S02]  /*6820*/  ISETP.LT.OR P5, PT, R11.reuse, 0x32, P5 ;  /* 0x000000320b00780c */ /* 0x040fe40002fa1670 */
[C---:B------:R-:W-:Y:S01]  /*6830*/  ISETP.GT.AND P3, PT, R10.reuse, 0x39, P1 ;  /* 0x000000390a00780c */ /* 0x040fe20000f64270 */
[----:B------:R-:W0:Y:S01]  /*6840*/  SHFL.BFLY PT, R0, R9, 0x1, 0x1f ;  /* 0x0c201f0009007f89 */ /* 0x000e2200000e0000 */
[----:B------:R-:W-:Y:S02]  /*6850*/  ISETP.LT.OR P4, PT, R11, 0x39, P4 ;  /* 0x000000390b00780c */ /* 0x000fe40002781670 */
[----:B------:R-:W-:Y:S02]  /*6860*/  FSEL R51, R51, -INF , !P5 ;  /* 0xff80000033337808 */ /* 0x000fe40006800000 */
[----:B------:R-:W-:Y:S02]  /*6870*/  ISETP.GT.AND P2, PT, R10, 0x40, P1 ;  /* 0x000000400a00780c */ /* 0x000fe40000f44270 */
[----:B------:R-:W-:-:S02]  /*6880*/  FSEL R54, R54, -INF , !P4 ;  /* 0xff80000036367808 */ /* 0x000fc40006000000 */
[C---:B------:R-:W-:Y:S02]  /*6890*/  ISETP.LT.OR P3, PT, R11.reuse, 0x3a, P3 ;  /* 0x0000003a0b00780c */ /* 0x040fe40001f61670 */
[C---:B------:R-:W-:Y:S02]  /*68a0*/  ISETP.GT.AND P5, PT, R10.reuse, 0x41, P1 ;  /* 0x000000410a00780c */ /* 0x040fe40000fa4270 */
[----:B------:R-:W-:Y:S02]  /*68b0*/  ISETP.LT.OR P2, PT, R11, 0x41, P2 ;  /* 0x000000410b00780c */ /* 0x000fe40001741670 */
[----:B------:R-:W-:Y:S02]  /*68c0*/  FSEL R55, R55, -INF , !P3 ;  /* 0xff80000037377808 */ /* 0x000fe40005800000 */
[----:B------:R-:W-:Y:S02]  /*68d0*/  ISETP.GT.AND P4, PT, R10, 0x48, P1 ;  /* 0x000000480a00780c */ /* 0x000fe40000f84270 */
[----:B------:R-:W-:-:S02]  /*68e0*/  FSEL R58, R58, -INF , !P2 ;  /* 0xff8000003a3a7808 */ /* 0x000fc40005000000 */
[----:B------:R-:W-:Y:S02]  /*68f0*/  ISETP.LT.OR P5, PT, R11, 0x42, P5 ;  /* 0x000000420b00780c */ /* 0x000fe40002fa1670 */
[----:B------:R-:W-:Y:S02]  /*6900*/  ISETP.GT.AND P3, PT, R10, 0x49, P1 ;  /* 0x000000490a00780c */ /* 0x000fe40000f64270 */
[----:B0-----:R-:W-:Y:S02]  /*6910*/  FMNMX.FTZ R0, R9, R0, !PT ;  /* 0x0000000009007209 */ /* 0x001fe40007810000 */
[----:B------:R-:W-:Y:S02]  /*6920*/  ISETP.LT.OR P4, PT, R11, 0x49, P4 ;  /* 0x000000490b00780c */ /* 0x000fe40002781670 */
[C---:B------:R-:W-:Y:S01]  /*6930*/  FSETP.NEU.FTZ.AND P6, PT, R0.reuse, -INF , PT ;  /* 0xff8000000000780b */ /* 0x040fe20003fdd000 */
[----:B------:R-:W-:Y:S01]  /*6940*/  FMUL.FTZ R8, R0, UR33 ;  /* 0x0000002100087c20 */ /* 0x000fe20008410000 */
[----:B------:R-:W-:-:S02]  /*6950*/  FSEL R59, R59, -INF , !P5 ;  /* 0xff8000003b3b7808 */ /* 0x000fc40006800000 */
[----:B------:R-:W-:Y:S02]  /*6960*/  ISETP.GT.AND P2, PT, R10, 0x50, P1 ;  /* 0x000000500a00780c */ /* 0x000fe40000f44270 */
[----:B------:R-:W-:Y:S02]  /*6970*/  FSEL R4, R8, RZ, P6 ;  /* 0x000000ff08047208 */ /* 0x000fe40003000000 */
[----:B------:R-:W-:Y:S02]  /*6980*/  FSEL R62, R62, -INF , !P4 ;  /* 0xff8000003e3e7808 */ /* 0x000fe40006000000 */
[----:B------:R-:W-:Y:S01]  /*6990*/  ISETP.LT.OR P3, PT, R11, 0x4a, P3 ;  /* 0x0000004a0b00780c */ /* 0x000fe20001f61670 */
        /* <DEDUP_REMOVED lines=11> */
[----:B------:R-:W-:Y:S01]  /*6a50*/  ISETP.GT.AND P5, PT, R10, 0x51, P1 ;  /* 0x000000510a00780c */ /* 0x000fe20000fa4270 */
[----:B------:R-:W-:Y:S01]  /*6a60*/  MUFU.EX2 R20, R36 ;  /* 0x0000002400147308 */ /* 0x000fe20000000800 */
[----:B------:R-:W-:Y:S01]  /*6a70*/  FMNMX.FTZ R25, R39, R24, !PT ;  /* 0x0000001827197209 */ /* 0x000fe20007810000 */
[--C-:B------:R-:W-:Y:S01]  /*6a80*/  FFMA.FTZ R40, R40, UR33, -R4.reuse ;  /* 0x0000002128287c23 */ /* 0x100fe20008010804 */
[----:B------:R-:W-:Y:S01]  /*6a90*/  ISETP.LT.OR P2, PT, R11, 0x51, P2 ;  /* 0x000000510b00780c */ /* 0x000fe20001741670 */
[--C-:B------:R-:W-:Y:S01]  /*6aa0*/  FFMA.FTZ R44, R44, UR33, -R4.reuse ;  /* 0x000000212c2c7c23 */ /* 0x100fe20008010804 */
[----:B------:R-:W-:Y:S01]  /*6ab0*/  FMNMX.FTZ R28, R42, R25, !PT ;  /* 0x000000192a1c7209 */ /* 0x000fe20007810000 */
[--C-:B------:R-:W-:Y:S01]  /*6ac0*/  FFMA.FTZ R25, R41, UR33, -R4.reuse ;  /* 0x0000002129197c23 */ /* 0x100fe20008010804 */
[----:B------:R-:W-:Y:S01]  /*6ad0*/  FSEL R63, R63, -INF , !P3 ;  /* 0xff8000003f3f7808 */ /* 0x000fe20005800000 */
[----:B------:R-:W-:Y:S01]  /*6ae0*/  MUFU.EX2 R24, R40 ;  /* 0x0000002800187308 */ /* 0x000fe20000000800 */
[----:B------:R-:W-:Y:S01]  /*6af0*/  FMNMX.FTZ R29, R43, R28, !PT ;  /* 0x0000001c2b1d7209 */ /* 0x000fe20007810000 */
[--C-:B------:R-:W-:Y:S01]  /*6b00*/  FFMA.FTZ R48, R48, UR33, -R4.reuse ;  /* 0x0000002130307c23 */ /* 0x100fe20008010804 */
[----:B------:R-:W-:Y:S01]  /*6b10*/  ISETP.GT.AND P4, PT, R10, 0x58, P1 ;  /* 0x000000580a00780c */ /* 0x000fe20000f84270 */
[--C-:B------:R-:W-:Y:S01]  /*6b20*/  FFMA.FTZ R52, R52, UR33, -R4.reuse ;  /* 0x0000002134347c23 */ /* 0x100fe20008010804 */
[----:B------:R-:W-:Y:S01]  /*6b30*/  FMNMX.FTZ R28, R46, R29, !PT ;  /* 0x0000001d2e1c7209 */ /* 0x000fe20007810000 */
[--C-:B------:R-:W-:Y:S01]  /*6b40*/  FFMA.FTZ R56, R56, UR33, -R4.reuse ;  /* 0x0000002138387c23 */ /* 0x100fe20008010804 */
[----:B------:R-:W-:Y:S01]  /*6b50*/  FSEL R66, R66, -INF , !P2 ;  /* 0xff80000042427808 */ /* 0x000fe20005000000 */
[----:B------:R-:W-:Y:S01]  /*6b60*/  FFMA.FTZ R85, R85, UR33, -R4 ;  /* 0x0000002155557c23 */ /* 0x000fe20008010804 */
[----:B------:R-:W-:Y:S01]  /*6b70*/  FMNMX.FTZ R29, R47, R28, !PT ;  /* 0x0000001c2f1d7209 */ /* 0x000fe20007810000 */
[----:B------:R-:W-:Y:S01]  /*6b80*/  MUFU.EX2 R8, R8 ;  /* 0x0000000800087308 */ /* 0x000fe20000000800 */
[----:B------:R-:W-:-:S02]  /*6b90*/  ISETP.LT.OR P5, PT, R11, 0x52, P5 ;  /* 0x000000520b00780c */ /* 0x000fc40002fa1670 */
[----:B------:R-:W-:Y:S01]  /*6ba0*/  FMNMX.FTZ R32, R50, R29, !PT ;  /* 0x0000001d32207209 */ /* 0x000fe20007810000 */
[----:B------:R-:W-:Y:S01]  /*6bb0*/  FFMA.FTZ R29, R45, UR33, -R4 ;  /* 0x000000212d1d7c23 */ /* 0x000fe20008010804 */
[----:B------:R-:W-:Y:S02]  /*6bc0*/  ISETP.GT.AND P3, PT, R10, 0x59, P1 ;  /* 0x000000590a00780c */ /* 0x000fe40000f64270 */
[----:B------:R-:W-:Y:S01]  /*6bd0*/  FMNMX.FTZ R33, R51, R32, !PT ;  /* 0x0000002033217209 */ /* 0x000fe20007810000 */
[----:B------:R0:W-:Y:S01]  /*6be0*/  MUFU.EX2 R28, R44 ;  /* 0x0000002c001c7308 */ /* 0x0001e20000000800 */
[----:B------:R-:W-:Y:S02]  /*6bf0*/  ISETP.LT.OR P4, PT, R11, 0x59, P4 ;  /* 0x000000590b00780c */ /* 0x000fe40002781670 */
[----:B------:R-:W-:Y:S02]  /*6c00*/  FMNMX.FTZ R32, R54, R33, !PT ;  /* 0x0000002136207209 */ /* 0x000fe40007810000 */
[----:B------:R-:W-:-:S02]  /*6c10*/  FSEL R67, R67, -INF , !P5 ;  /* 0xff80000043437808 */ /* 0x000fc40006800000 */
[----:B------:R-:W-:Y:S01]  /*6c20*/  FMNMX.FTZ R33, R55, R32, !PT ;  /* 0x0000002037217209 */ /* 0x000fe20007810000 */
[----:B------:R-:W-:Y:S01]  /*6c30*/  MUFU.EX2 R9, R9 ;  /* 0x0000000900097308 */ /* 0x000fe20000000800 */
[----:B------:R-:W-:Y:S01]  /*6c40*/  ISETP.GT.AND P2, PT, R10, 0x60, P1 ;  /* 0x000000600a00780c */ /* 0x000fe20000f44270 */
[--C-:B0-----:R-:W-:Y:S01]  /*6c50*/  FFMA.FTZ R44, R60, UR33, -R4.reuse ;  /* 0x000000213c2c7c23 */ /* 0x101fe20008010804 */
[----:B------:R-:W-:Y:S01]  /*6c60*/  FMNMX.FTZ R36, R58, R33, !PT ;  /* 0x000000213a247209 */ /* 0x000fe20007810000 */
[--C-:B------:R-:W-:Y:S01]  /*6c70*/  FFMA.FTZ R33, R49, UR33, -R4.reuse ;  /* 0x0000002131217c23 */ /* 0x100fe20008010804 */
[----:B------:R-:W-:Y:S01]  /*6c80*/  FSEL R70, R70, -INF , !P4 ;  /* 0xff80000046467808 */ /* 0x000fe20006000000 */
[--C-:B------:R-:W-:Y:S01]  /*6c90*/  FFMA.FTZ R49, R65, UR33, -R4.reuse ;  /* 0x0000002141317c23 */ /* 0x100fe20008010804 */
[----:B------:R-:W-:Y:S01]  /*6ca0*/  FMNMX.FTZ R37, R59, R36, !PT ;  /* 0x000000243b257209 */ /* 0x000fe20007810000 */
[----:B------:R0:W-:Y:S01]  /*6cb0*/  MUFU.EX2 R32, R48 ;  /* 0x0000003000207308 */ /* 0x0001e20000000800 */
[----:B------:R-:W-:Y:S01]  /*6cc0*/  ISETP.LT.OR P3, PT, R11, 0x5a, P3 ;  /* 0x0000005a0b00780c */ /* 0x000fe20001f61670 */
[--C-:B------:R-:W-:Y:S01]  /*6cd0*/  FFMA.FTZ R60, R76, UR33, -R4.reuse ;  /* 0x000000214c3c7c23 */ /* 0x100fe20008010804 */
[----:B------:R-:W-:Y:S01]  /*6ce0*/  FMNMX.FTZ R36, R62, R37, !PT ;  /* 0x000000253e247209 */ /* 0x000fe20007810000 */
[----:B------:R-:W-:Y:S01]  /*6cf0*/  FFMA.FTZ R65, R81, UR33, -R4 ;  /* 0x0000002151417c23 */ /* 0x000fe20008010804 */
[----:B------:R-:W-:-:S02]  /*6d00*/  ISETP.GT.AND P5, PT, R10, 0x61, P1 ;  /* 0x000000610a00780c */ /* 0x000fc40000fa4270 */
[----:B------:R-:W-:Y:S01]  /*6d10*/  FMNMX.FTZ R37, R63, R36, !PT ;  /* 0x000000243f257209 */ /* 0x000fe20007810000 */
[----:B------:R-:W-:Y:S01]  /*6d20*/  MUFU.EX2 R12, R12 ;  /* 0x0000000c000c7308 */ /* 0x000fe20000000800 */
[----:B------:R-:W-:Y:S01]  /*6d30*/  ISETP.GT.AND P4, PT, R10, 0x68, P1 ;  /* 0x000000680a00780c */ /* 0x000fe20000f84270 */
[--C-:B0-----:R-:W-:Y:S01]  /*6d40*/  FFMA.FTZ R48, R64, UR33, -R4.reuse ;  /* 0x0000002140307c23 */ /* 0x101fe20008010804 */
[----:B------:R-:W-:Y:S01]  /*6d50*/  FMNMX.FTZ R40, R66, R37, !PT ;  /* 0x0000002542287209 */ /* 0x000fe20007810000 */
[--C-:B------:R-:W-:Y:S01]  /*6d60*/  FFMA.FTZ R37, R53, UR33, -R4.reuse ;  /* 0x0000002135257c23 */ /* 0x100fe20008010804 */
[----:B------:R-:W-:Y:S01]  /*6d70*/  ISETP.LT.OR P2, PT, R11, 0x61, P2 ;  /* 0x000000610b00780c */ /* 0x000fe20001741670 */
[--C-:B------:R-:W-:Y:S01]  /*6d80*/  FFMA.FTZ R53, R69, UR33, -R4.reuse ;  /* 0x0000002145357c23 */ /* 0x100fe20008010804 */
[----:B------:R-:W-:Y:S01]  /*6d90*/  FMNMX.FTZ R41, R67, R40, !PT ;  /* 0x0000002843297209 */ /* 0x000fe20007810000 */
[----:B------:R0:W-:Y:S01]  /*6da0*/  MUFU.EX2 R36, R52 ;  /* 0x0000003400247308 */ /* 0x0001e20000000800 */
[----:B------:R-:W-:Y:S01]  /*6db0*/  FSEL R71, R71, -INF , !P3 ;  /* 0xff80000047477808 */ /* 0x000fe20005800000 */
[----:B------:R-:W-:Y:S01]  /*6dc0*/  FFMA.FTZ R64, R80, UR33, -R4 ;  /* 0x0000002150407c23 */ /* 0x000fe20008010804 */
[----:B------:R-:W-:-:S02]  /*6dd0*/  FMNMX.FTZ R40, R70, R41, !PT ;  /* 0x0000002946287209 */ /* 0x000fc40007810000 */
[C---:B------:R-:W-:Y:S02]  /*6de0*/  ISETP.LT.OR P5, PT, R11.reuse, 0x62, P5 ;  /* 0x000000620b00780c */ /* 0x040fe40002fa1670 */
[----:B------:R-:W-:Y:S01]  /*6df0*/  ISETP.LT.OR P4, PT, R11, 0x69, P4 ;  /* 0x000000690b00780c */ /* 0x000fe20002781670 */
[----:B------:R-:W-:Y:S01]  /*6e00*/  MUFU.EX2 R13, R13 ;  /* 0x0000000d000d7308 */ /* 0x000fe20000000800 */
[----:B------:R-:W-:Y:S01]  /*6e10*/  FSEL R74, R74, -INF , !P2 ;  /* 0xff8000004a4a7808 */ /* 0x000fe20005000000 */
[--C-:B0-----:R-:W-:Y:S01]  /*6e20*/  FFMA.FTZ R52, R68, UR33, -R4.reuse ;  /* 0x0000002144347c23 */ /* 0x101fe20008010804 */
[----:B------:R-:W-:Y:S01]  /*6e30*/  FMNMX.FTZ R41, R71, R40, !PT ;  /* 0x0000002847297209 */ /* 0x000fe20007810000 */
[----:B------:R-:W-:Y:S01]  /*6e40*/  FFMA.FTZ R68, R84, UR33, -R4 ;  /* 0x0000002154447c23 */ /* 0x000fe20008010804 */
[----:B------:R-:W-:Y:S02]  /*6e50*/  FSEL R75, R75, -INF , !P5 ;  /* 0xff8000004b4b7808 */ /* 0x000fe40006800000 */
[----:B------:R-:W-:Y:S01]  /*6e60*/  FSEL R78, R78, -INF , !P4 ;  /* 0xff8000004e4e7808 */ /* 0x000fe20006000000 */
[----:B------:R0:W-:Y:S01]  /*6e70*/  MUFU.EX2 R40, R56 ;  /* 0x0000003800287308 */ /* 0x0001e20000000800 */
[----:B------:R-:W-:-:S02]  /*6e80*/  ISETP.GT.AND P3, PT, R10, 0x69, P1 ;  /* 0x000000690a00780c */ /* 0x000fc40000f64270 */
[C---:B------:R-:W-:Y:S02]  /*6e90*/  ISETP.GT.AND P2, PT, R10.reuse, 0x70, P1 ;  /* 0x000000700a00780c */ /* 0x040fe40000f44270 */
[C---:B------:R-:W-:Y:S02]  /*6ea0*/  ISETP.GT.AND P5, PT, R10.reuse, 0x71, P1 ;  /* 0x000000710a00780c */ /* 0x040fe40000fa4270 */
[C---:B------:R-:W-:Y:S01]  /*6eb0*/  ISETP.GT.AND P4, PT, R10.reuse, 0x78, P1 ;  /* 0x000000780a00780c */ /* 0x040fe20000f84270 */
[----:B------:R-:W-:Y:S01]  /*6ec0*/  MUFU.EX2 R14, R14 ;  /* 0x0000000e000e7308 */ /* 0x000fe20000000800 */
[----:B------:R-:W-:Y:S01]  /*6ed0*/  ISETP.GT.AND P1, PT, R10, 0x79, P1 ;  /* 0x000000790a00780c */ /* 0x000fe20000f24270 */
[--C-:B0-----:R-:W-:Y:S01]  /*6ee0*/  FFMA.FTZ R56, R72, UR33, -R4.reuse ;  /* 0x0000002148387c23 */ /* 0x101fe20008010804 */
[----:B------:R-:W-:Y:S01]  /*6ef0*/  FMNMX.FTZ R10, R74, R41, !PT ;  /* 0x000000294a0a7209 */ /* 0x000fe20007810000 */
[--C-:B------:R-:W-:Y:S01]  /*6f00*/  FFMA.FTZ R41, R57, UR33, -R4.reuse ;  /* 0x0000002139297c23 */ /* 0x100fe20008010804 */
[----:B------:R-:W-:Y:S01]  /*6f10*/  ISETP.LT.OR P3, PT, R11, 0x6a, P3 ;  /* 0x0000006a0b00780c */ /* 0x000fe20001f61670 */
[----:B------:R-:W-:Y:S01]  /*6f20*/  FFMA.FTZ R57, R73, UR33, -R4 ;  /* 0x0000002149397c23 */ /* 0x000fe20008010804 */
[----:B------:R-:W-:Y:S01]  /*6f30*/  FMNMX.FTZ R45, R75, R10, !PT ;  /* 0x0000000a4b2d7209 */ /* 0x000fe20007810000 */
[----:B------:R-:W-:Y:S01]  /*6f40*/  MUFU.EX2 R15, R15 ;  /* 0x0000000f000f7308 */ /* 0x000fe20000000800 */
[----:B------:R-:W-:-:S02]  /*6f50*/  ISETP.LT.OR P2, PT, R11, 0x71, P2 ;  /* 0x000000710b00780c */ /* 0x000fc40001741670 */
[----:B------:R-:W-:Y:S02]  /*6f60*/  FSEL R79, R79, -INF , !P3 ;  /* 0xff8000004f4f7808 */ /* 0x000fe40005800000 */
[----:B------:R-:W-:Y:S02]  /*6f70*/  FMNMX.FTZ R10, R78, R45, !PT ;  /* 0x0000002d4e0a7209 */ /* 0x000fe40007810000 */
[----:B------:R-:W-:Y:S01]  /*6f80*/  ISETP.LT.OR P5, PT, R11, 0x72, P5 ;  /* 0x000000720b00780c */ /* 0x000fe20002fa1670 */
[----:B------:R-:W-:Y:S01]  /*6f90*/  MUFU.EX2 R21, R21 ;  /* 0x0000001500157308 */ /* 0x000fe20000000800 */
[----:B------:R-:W-:Y:S02]  /*6fa0*/  FSEL R82, R82, -INF , !P2 ;  /* 0xff80000052527808 */ /* 0x000fe40005000000 */
[----:B------:R-:W-:Y:S02]  /*6fb0*/  FMNMX.FTZ R45, R79, R10, !PT ;  /* 0x0000000a4f2d7209 */ /* 0x000fe40007810000 */
[----:B------:R-:W-:-:S02]  /*6fc0*/  ISETP.LT.OR P4, PT, R11, 0x79, P4 ;  /* 0x000000790b00780c */ /* 0x000fc40002781670 */
[----:B------:R-:W-:Y:S01]  /*6fd0*/  FSEL R83, R83, -INF , !P5 ;  /* 0xff80000053537808 */ /* 0x000fe20006800000 */
[----:B------:R-:W-:Y:S01]  /*6fe0*/  MUFU.EX2 R25, R25 ;  /* 0x0000001900197308 */ /* 0x000fe20000000800 */
[----:B------:R-:W-:Y:S01]  /*6ff0*/  FMNMX.FTZ R10, R82, R45, !PT ;  /* 0x0000002d520a7209 */ /* 0x000fe20007810000 */
[--C-:B------:R-:W-:Y:S01]  /*7000*/  FFMA.FTZ R45, R61, UR33, -R4.reuse ;  /* 0x000000213d2d7c23 */ /* 0x100fe20008010804 */
[----:B------:R-:W-:Y:S01]  /*7010*/  ISETP.LT.OR P1, PT, R11, 0x7a, P1 ;  /* 0x0000007a0b00780c */ /* 0x000fe20000f21670 */
[----:B------:R-:W-:Y:S01]  /*7020*/  FFMA.FTZ R61, R77, UR33, -R4 ;  /* 0x000000214d3d7c23 */ /* 0x000fe20008010804 */
[----:B------:R-:W-:Y:S02]  /*7030*/  FSEL R86, R86, -INF , !P4 ;  /* 0xff80000056567808 */ /* 0x000fe40006000000 */
[----:B------:R-:W-:Y:S01]  /*7040*/  FMNMX.FTZ R11, R83, R10, !PT ;  /* 0x0000000a530b7209 */ /* 0x000fe20007810000 */
[----:B------:R-:W-:Y:S01]  /*7050*/  MUFU.EX2 R29, R29 ;  /* 0x0000001d001d7308 */ /* 0x000fe20000000800 */
[----:B------:R-:W-:-:S02]  /*7060*/  FSEL R87, R87, -INF , !P1 ;  /* 0xff80000057577808 */ /* 0x000fc40004800000 */
[----:B------:R-:W-:Y:S02]  /*7070*/  FMNMX.FTZ R10, R86, R11, !PT ;  /* 0x0000000b560a7209 */ /* 0x000fe40007810000 */
[----:B------:R-:W-:Y:S02]  /*7080*/  FSEL R69, R0, RZ, P6 ;  /* 0x000000ff00457208 */ /* 0x000fe40003000000 */
[----:B------:R-:W-:Y:S01]  /*7090*/  FMNMX.FTZ R10, R87, R10, !PT ;  /* 0x0000000a570a7209 */ /* 0x000fe20007810000 */
[----:B------:R-:W-:Y:S02]  /*70a0*/  MUFU.EX2 R33, R33 ;  /* 0x0000002100217308 */ /* 0x000fe40000000800 */
[----:B------:R-:W-:Y:S02]  /*70b0*/  FADD.FTZ R6, -R69, R6 ;  /* 0x0000000645067221 */ /* 0x000fe40000010100 */
[----:B------:R-:W0:Y:S02]  /*70c0*/  SHFL.BFLY PT, R11, R10, 0x2, 0x1f ;  /* 0x0c401f000a0b7f89 */ /* 0x000e2400000e0000 */
[----:B------:R-:W-:-:S02]  /*70d0*/  FMUL.FTZ R6, R6, UR33 ;  /* 0x0000002106067c20 */ /* 0x000fc40008410000 */
[----:B------:R-:W-:Y:S08]  /*70e0*/  MUFU.EX2 R69, R85 ;  /* 0x0000005500457308 */ /* 0x000ff00000000800 */
[----:B------:R-:W1:Y:S08]  /*70f0*/  MUFU.EX2 R6, R6 ;  /* 0x0000000600067308 */ /* 0x000e700000000800 */
[----:B------:R-:W-:Y:S01]  /*7100*/  MUFU.EX2 R37, R37 ;  /* 0x0000002500257308 */ /* 0x000fe20000000800 */
[----:B0-----:R-:W-:-:S07]  /*7110*/  FMNMX.FTZ R11, R10, R11, !PT ;  /* 0x0000000b0a0b7209 */ /* 0x001fce0007810000 */
[----:B------:R-:W-:Y:S01]  /*7120*/  MUFU.EX2 R41, R41 ;  /* 0x0000002900297308 */ /* 0x000fe20000000800 */
[----:B------:R-:W0:Y:S07]  /*7130*/  SHFL.BFLY PT, R10, R11, 0x1, 0x1f ;  /* 0x0c201f000b0a7f89 */ /* 0x000e2e00000e0000 */
[----:B------:R-:W-:Y:S08]  /*7140*/  MUFU.EX2 R44, R44 ;  /* 0x0000002c002c7308 */ /* 0x000ff00000000800 */
[----:B------:R-:W-:Y:S08]  /*7150*/  MUFU.EX2 R45, R45 ;  /* 0x0000002d002d7308 */ /* 0x000ff00000000800 */
[----:B------:R-:W-:Y:S01]  /*7160*/  MUFU.EX2 R48, R48 ;  /* 0x0000003000307308 */ /* 0x000fe20000000800 */
[----:B0-----:R-:W-:-:S04]  /*7170*/  FMNMX.FTZ R4, R11, R10, !PT ;  /* 0x0000000a0b047209 */ /* 0x001fc80007810000 */
[C---:B------:R-:W-:Y:S01]  /*7180*/  FSETP.NEU.FTZ.AND P1, PT, R4.reuse, -INF , PT ;  /* 0xff8000000400780b */ /* 0x040fe20003f3d000 */
[----:B------:R-:W-:Y:S02]  /*7190*/  FMUL.FTZ R72, R4, UR33 ;  /* 0x0000002104487c20 */ /* 0x000fe40008410000 */
[----:B------:R-:W-:Y:S03]  /*71a0*/  MUFU.EX2 R49, R49 ;  /* 0x0000003100317308 */ /* 0x000fe60000000800 */
[----:B------:R-:W-:-:S05]  /*71b0*/  FSEL R72, R72, RZ, P1 ;  /* 0x000000ff48487208 */ /* 0x000fca0000800000 */
[--C-:B------:R-:W-:Y:S01]  /*71c0*/  FFMA.FTZ R80, R27, UR33, -R72.reuse ;  /* 0x000000211b507c23 */ /* 0x100fe20008010848 */
[--C-:B------:R-:W-:Y:S01]  /*71d0*/  FFMA.FTZ R27, R46, UR33, -R72.reuse ;  /* 0x000000212e1b7c23 */ /* 0x100fe20008010848 */
[----:B------:R-:W-:Y:S01]  /*71e0*/  FSEL R46, R4, RZ, P1 ;  /* 0x000000ff042e7208 */ /* 0x000fe20000800000 */
[--C-:B------:R-:W-:Y:S01]  /*71f0*/  FFMA.FTZ R10, R26, UR33, -R72.reuse ;  /* 0x000000211a0a7c23 */ /* 0x100fe20008010848 */
[--C-:B------:R-:W-:Y:S01]  /*7200*/  FFMA.FTZ R11, R30, UR33, -R72.reuse ;  /* 0x000000211e0b7c23 */ /* 0x100fe20008010848 */
[--C-:B------:R-:W-:Y:S01]  /*7210*/  FFMA.FTZ R77, R31, UR33, -R72.reuse ;  /* 0x000000211f4d7c23 */ /* 0x100fe20008010848 */
[----:B------:R-:W-:Y:S01]  /*7220*/  MUFU.EX2 R80, R80 ;  /* 0x0000005000507308 */ /* 0x000fe20000000800 */
[----:B------:R-:W-:Y:S01]  /*7230*/  FADD.FTZ R46, -R46, R5 ;  /* 0x000000052e2e7221 */ /* 0x000fe20000010100 */
[--C-:B------:R-:W-:Y:S01]  /*7240*/  FFMA.FTZ R34, R34, UR33, -R72.reuse ;  /* 0x0000002122227c23 */ /* 0x100fe20008010848 */
[--C-:B------:R-:W-:Y:S01]  /*7250*/  FFMA.FTZ R76, R35, UR33, -R72.reuse ;  /* 0x00000021234c7c23 */ /* 0x100fe20008010848 */
[----:B------:R-:W-:Y:S01]  /*7260*/  FFMA.FTZ R30, R50, UR33, -R72 ;  /* 0x00000021321e7c23 */ /* 0x000fe20008010848 */
[----:B------:R-:W-:Y:S01]  /*7270*/  FMUL.FTZ R5, R46, UR33 ;  /* 0x000000212e057c20 */ /* 0x000fe20008410000 */
[----:B-1----:R-:W-:Y:S01]  /*7280*/  FFMA.FTZ R50, R6, R3, R8 ;  /* 0x0000000306327223 */ /* 0x002fe20000010008 */
[--C-:B------:R-:W-:Y:S01]  /*7290*/  FFMA.FTZ R31, R38, UR33, -R72.reuse ;  /* 0x00000021261f7c23 */ /* 0x100fe20008010848 */
[----:B------:R-:W-:Y:S01]  /*72a0*/  MUFU.EX2 R10, R10 ;  /* 0x0000000a000a7308 */ /* 0x000fe20000000800 */
[--C-:B------:R-:W-:Y:S01]  /*72b0*/  FFMA.FTZ R73, R39, UR33, -R72.reuse ;  /* 0x0000002127497c23 */ /* 0x100fe20008010848 */
[----:B------:R-:W-:Y:S01]  /*72c0*/  FFMA.FTZ R39, R47, UR33, -R72 ;  /* 0x000000212f277c23 */ /* 0x000fe20008010848 */
[----:B------:R-:W-:Y:S01]  /*72d0*/  FADD.FTZ R47, R9, R50 ;  /* 0x00000032092f7221 */ /* 0x000fe20000010000 */
[--C-:B------:R-:W-:Y:S01]  /*72e0*/  FFMA.FTZ R26, R42, UR33, -R72.reuse ;  /* 0x000000212a1a7c23 */ /* 0x100fe20008010848 */
[--C-:B------:R-:W-:Y:S01]  /*72f0*/  FFMA.FTZ R38, R51, UR33, -R72.reuse ;  /* 0x0000002133267c23 */ /* 0x100fe20008010848 */
[--C-:B------:R-:W-:Y:S01]  /*7300*/  FFMA.FTZ R42, R43, UR33, -R72.reuse ;  /* 0x000000212b2a7c23 */ /* 0x100fe20008010848 */
[----:B------:R-:W-:Y:S01]  /*7310*/  FADD.FTZ R50, R12, R47 ;  /* 0x0000002f0c327221 */ /* 0x000fe20000010000 */
        /* <DEDUP_REMOVED lines=9> */
[--C-:B------:R-:W-:Y:S01]  /*73b0*/  FFMA.FTZ R63, R71, UR33, -R72.reuse ;  /* 0x00000021473f7c23 */ /* 0x100fe20008010848 */
[--C-:B------:R-:W-:Y:S01]  /*73c0*/  FFMA.FTZ R62, R75, UR33, -R72.reuse ;  /* 0x000000214b3e7c23 */ /* 0x100fe20008010848 */
[----:B------:R-:W-:-:S05]  /*73d0*/  FFMA.FTZ R59, R79, UR33, -R72 ;  /* 0x000000214f3b7c23 */ /* 0x000fca0008010848 */
[----:B------:R-:W2:Y:S01]  /*73e0*/  MUFU.EX2 R77, R77 ;  /* 0x0000004d004d7308 */ /* 0x000ea20000000800 */
[----:B0-----:R-:W-:-:S04]  /*73f0*/  FFMA.FTZ R3, R5, R2, R10 ;  /* 0x0000000205037223 */ /* 0x001fc8000001000a */
[----:B------:R-:W-:Y:S01]  /*7400*/  FADD.FTZ R2, R80, R3 ;  /* 0x0000000350027221 */ /* 0x000fe20000010000 */
[----:B------:R-:W-:Y:S01]  /*7410*/  FADD.FTZ R3, R13, R50 ;  /* 0x000000320d037221 */ /* 0x000fe20000010000 */
[----:B------:R-:W-:Y:S01]  /*7420*/  FFMA.FTZ R50, R67, UR33, -R72 ;  /* 0x0000002143327c23 */ /* 0x000fe20008010848 */
[----:B------:R-:W0:Y:S01]  /*7430*/  MUFU.EX2 R34, R34 ;  /* 0x0000002200227308 */ /* 0x000e220000000800 */
[----:B-1----:R-:W-:-:S07]  /*7440*/  FADD.FTZ R2, R11, R2 ;  /* 0x000000020b027221 */ /* 0x002fce0000010000 */
[----:B------:R-:W1:Y:S01]  /*7450*/  MUFU.EX2 R76, R76 ;  /* 0x0000004c004c7308 */ /* 0x000e620000000800 */
[----:B--2---:R-:W-:Y:S01]  /*7460*/  FADD.FTZ R51, R77, R2 ;  /* 0x000000024d337221 */ /* 0x004fe20000010000 */
[----:B------:R-:W-:-:S04]  /*7470*/  FADD.FTZ R2, R14, R3 ;  /* 0x000000030e027221 */ /* 0x000fc80000010000 */
[----:B------:R-:W-:Y:S02]  /*7480*/  FADD.FTZ R3, R15, R2 ;  /* 0x000000020f037221 */ /* 0x000fe40000010000 */
[----:B------:R-:W2:Y:S01]  /*7490*/  MUFU.EX2 R31, R31 ;  /* 0x0000001f001f7308 */ /* 0x000ea20000000800 */
[----:B0-----:R-:W-:Y:S01]  /*74a0*/  FADD.FTZ R51, R34, R51 ;  /* 0x0000003322337221 */ /* 0x001fe20000010000 */
[----:B------:R-:W-:-:S04]  /*74b0*/  FADD.FTZ R54, R20, R3 ;  /* 0x0000000314367221 */ /* 0x000fc80000010000 */
[----:B------:R-:W-:Y:S02]  /*74c0*/  FADD.FTZ R3, R21, R54 ;  /* 0x0000003615037221 */ /* 0x000fe40000010000 */
[----:B------:R-:W0:Y:S01]  /*74d0*/  MUFU.EX2 R73, R73 ;  /* 0x0000004900497308 */ /* 0x000e220000000800 */
[----:B-1----:R-:W-:Y:S01]  /*74e0*/  FADD.FTZ R2, R76, R51 ;  /* 0x000000334c027221 */ /* 0x002fe20000010000 */
[----:B------:R-:W-:-:S06]  /*74f0*/  FFMA.FTZ R51, R70, UR33, -R72 ;  /* 0x0000002146337c23 */ /* 0x000fcc0008010848 */
[----:B------:R-:W1:Y:S01]  /*7500*/  MUFU.EX2 R26, R26 ;  /* 0x0000001a001a7308 */ /* 0x000e620000000800 */
[----:B--2---:R-:W-:-:S07]  /*7510*/  FADD.FTZ R2, R31, R2 ;  /* 0x000000021f027221 */ /* 0x004fce0000010000 */
[----:B------:R-:W2:Y:S01]  /*7520*/  MUFU.EX2 R42, R42 ;  /* 0x0000002a002a7308 */ /* 0x000ea20000000800 */
[----:B0-----:R-:W-:Y:S01]  /*7530*/  FADD.FTZ R55, R73, R2 ;  /* 0x0000000249377221 */ /* 0x001fe20000010000 */
[----:B------:R-:W-:-:S04]  /*7540*/  FADD.FTZ R2, R24, R3 ;  /* 0x0000000318027221 */ /* 0x000fc80000010000 */
[----:B------:R-:W-:Y:S02]  /*7550*/  FADD.FTZ R3, R25, R2 ;  /* 0x0000000219037221 */ /* 0x000fe40000010000 */
[----:B------:R-:W0:Y:S01]  /*7560*/  MUFU.EX2 R27, R27 ;  /* 0x0000001b001b7308 */ /* 0x000e220000000800 */
[----:B-1----:R-:W-:Y:S01]  /*7570*/  FADD.FTZ R55, R26, R55 ;  /* 0x000000371a377221 */ /* 0x002fe20000010000 */
[----:B------:R-:W-:-:S04]  /*7580*/  FADD.FTZ R54, R28, R3 ;  /* 0x000000031c367221 */ /* 0x000fc80000010000 */
[----:B------:R-:W-:Y:S01]  /*7590*/  FADD.FTZ R3, R29, R54 ;  /* 0x000000361d037221 */ /* 0x000fe20000010000 */
[----:B------:R-:W-:Y:S01]  /*75a0*/  FFMA.FTZ R54, R74, UR33, -R72 ;  /* 0x000000214a367c23 */ /* 0x000fe20008010848 */
[----:B------:R-:W1:Y:S01]  /*75b0*/  MUFU.EX2 R39, R39 ;  /* 0x0000002700277308 */ /* 0x000e620000000800 */
[----:B--2---:R-:W-:-:S07]  /*75c0*/  FADD.FTZ R2, R42, R55 ;  /* 0x000000372a027221 */ /* 0x004fce0000010000 */
[----:B------:R-:W2:Y:S01]  /*75d0*/  MUFU.EX2 R30, R30 ;  /* 0x0000001e001e7308 */ /* 0x000ea20000000800 */
[----:B0-----:R-:W-:-:S07]  /*75e0*/  FADD.FTZ R2, R27, R2 ;  /* 0x000000021b027221 */ /* 0x001fce0000010000 */
[----:B------:R-:W0:Y:S01]  /*75f0*/  MUFU.EX2 R38, R38 ;  /* 0x0000002600267308 */ /* 0x000e220000000800 */
[----:B-1----:R-:W-:Y:S01]  /*7600*/  FADD.FTZ R55, R39, R2 ;  /* 0x0000000227377221 */ /* 0x002fe20000010000 */
[----:B------:R-:W-:-:S04]  /*7610*/  FADD.FTZ R2, R32, R3 ;  /* 0x0000000320027221 */ /* 0x000fc80000010000 */
[----:B------:R-:W-:Y:S02]  /*7620*/  FADD.FTZ R3, R33, R2 ;  /* 0x0000000221037221 */ /* 0x000fe40000010000 */
[----:B------:R-:W1:Y:S01]  /*7630*/  MUFU.EX2 R35, R35 ;  /* 0x0000002300237308 */ /* 0x000e620000000800 */
[----:B--2---:R-:W-:Y:S01]  /*7640*/  FADD.FTZ R55, R30, R55 ;  /* 0x000000371e377221 */ /* 0x004fe20000010000 */
[----:B------:R-:W-:-:S04]  /*7650*/  FADD.FTZ R58, R36, R3 ;  /* 0x00000003243a7221 */ /* 0x000fc80000010000 */
[----:B------:R-:W-:Y:S02]  /*7660*/  FADD.FTZ R3, R37, R58 ;  /* 0x0000003a25037221 */ /* 0x000fe40000010000 */
[----:B------:R-:W2:Y:S01]  /*7670*/  MUFU.EX2 R85, R85 ;  /* 0x0000005500557308 */ /* 0x000ea20000000800 */
[----:B0-----:R-:W-:Y:S01]  /*7680*/  FADD.FTZ R2, R38, R55 ;  /* 0x0000003726027221 */ /* 0x001fe20000010000 */
[----:B------:R-:W-:Y:S01]  /*7690*/  FADD.FTZ R58, R40, R3 ;  /* 0x00000003283a7221 */ /* 0x000fe20000010000 */
[----:B------:R-:W-:-:S03]  /*76a0*/  FFMA.FTZ R55, R78, UR33, -R72 ;  /* 0x000000214e377c23 */ /* 0x000fc60008010848 */
[----:B------:R-:W-:Y:S02]  /*76b0*/  FADD.FTZ R67, R41, R58 ;  /* 0x0000003a29437221 */ /* 0x000fe40000010000 */
[----:B------:R-:W0:Y:S01]  /*76c0*/  MUFU.EX2 R43, R43 ;  /* 0x0000002b002b7308 */ /* 0x000e220000000800 */
[----:B-1----:R-:W-:-:S07]  /*76d0*/  FADD.FTZ R2, R35, R2 ;  /* 0x0000000223027221 */ /* 0x002fce0000010000 */
[----:B------:R-:W1:Y:S01]  /*76e0*/  MUFU.EX2 R84, R84 ;  /* 0x0000005400547308 */ /* 0x000e620000000800 */
[----:B--2---:R-:W-:-:S07]  /*76f0*/  FADD.FTZ R2, R85, R2 ;  /* 0x0000000255027221 */ /* 0x004fce0000010000 */
[----:B------:R-:W2:Y:S01]  /*7700*/  MUFU.EX2 R46, R46 ;  /* 0x0000002e002e7308 */ /* 0x000ea20000000800 */
[----:B0-----:R-:W-:Y:S01]  /*7710*/  FADD.FTZ R3, R43, R2 ;  /* 0x000000022b037221 */ /* 0x001fe20000010000 */
[----:B------:R-:W-:-:S06]  /*7720*/  FADD.FTZ R2, R44, R67 ;  /* 0x000000432c027221 */ /* 0x000fcc0000010000 */
        /* <DEDUP_REMOVED lines=8> */
[----:B------:R-:W-:Y:S01]  /*77b0*/  FADD.FTZ R67, R49, R66 ;  /* 0x0000004231437221 */ /* 0x000fe20000010000 */
[--C-:B------:R-:W-:Y:S01]  /*77c0*/  FFMA.FTZ R58, R82, UR33, -R72.reuse ;  /* 0x00000021523a7c23 */ /* 0x100fe20008010848 */
[----:B------:R-:W-:-:S04]  /*77d0*/  FFMA.FTZ R66, R83, UR33, -R72 ;  /* 0x0000002153427c23 */ /* 0x000fc80008010848 */
[----:B------:R-:W0:Y:S01]  /*77e0*/  MUFU.EX2 R52, R52 ;  /* 0x0000003400347308 */ /* 0x000e220000000800 */
[----:B-1----:R-:W-:-:S07]  /*77f0*/  FADD.FTZ R3, R47, R2 ;  /* 0x000000022f037221 */ /* 0x002fce0000010000 */
[----:B------:R-:W1:Y:S01]  /*7800*/  MUFU.EX2 R51, R51 ;  /* 0x0000003300337308 */ /* 0x000e620000000800 */
[----:B--2---:R-:W-:-:S07]  /*7810*/  FADD.FTZ R2, R50, R3 ;  /* 0x0000000332027221 */ /* 0x004fce0000010000 */
[----:B------:R-:W2:Y:S01]  /*7820*/  MUFU.EX2 R53, R53 ;  /* 0x0000003500357308 */ /* 0x000ea20000000800 */
[----:B0-----:R-:W-:Y:S01]  /*7830*/  FADD.FTZ R70, R52, R67 ;  /* 0x0000004334467221 */ /* 0x001fe20000010000 */
[----:B------:R-:W-:-:S06]  /*7840*/  FFMA.FTZ R67, R86, UR33, -R72 ;  /* 0x0000002156437c23 */ /* 0x000fcc0008010848 */
[----:B------:R-:W0:Y:S01]  /*7850*/  MUFU.EX2 R63, R63 ;  /* 0x0000003f003f7308 */ /* 0x000e220000000800 */
[----:B-1----:R-:W-:-:S07]  /*7860*/  FADD.FTZ R2, R51, R2 ;  /* 0x0000000233027221 */ /* 0x002fce0000010000 */
[----:B------:R-:W1:Y:S01]  /*7870*/  MUFU.EX2 R56, R56 ;  /* 0x0000003800387308 */ /* 0x000e620000000800 */
[----:B--2---:R-:W-:Y:S01]  /*7880*/  FADD.FTZ R3, R53, R70 ;  /* 0x0000004635037221 */ /* 0x004fe20000010000 */
[----:B------:R-:W-:-:S06]  /*7890*/  FFMA.FTZ R70, R87, UR33, -R72 ;  /* 0x0000002157467c23 */ /* 0x000fcc0008010848 */
        /* <DEDUP_REMOVED lines=27> */
[----:B-1----:R-:W-:-:S04]  /*7a50*/  FADD.FTZ R72, R68, R3 ;  /* 0x0000000344487221 */ /* 0x002fc80000010000 */
[----:B------:R-:W-:Y:S01]  /*7a60*/  FADD.FTZ R3, R69, R72 ;  /* 0x0000004845037221 */ /* 0x000fe20000010000 */
[----:B--2---:R-:W-:-:S04]  /*7a70*/  FADD.FTZ R71, R67, R2 ;  /* 0x0000000243477221 */ /* 0x004fc80000010000 */
[----:B0-----:R-:W-:Y:S01]  /*7a80*/  FADD.FTZ R2, R70, R71 ;  /* 0x0000004746027221 */ /* 0x001fe20000010000 */
[----:B------:R-:W-:Y:S06]  /*7a90*/  @!P0 BRA `(.L_x_857) ;  /* 0x0000000000048947 */ /* 0x000fec0003800000 */
[----:B------:R-:W-:Y:S01]  /*7aa0*/  BPT.TRAP 0x1 ;  /* 0x000000040000795c */ /* 0x000fe20000300000 */
.L_x_857:
        /* <DEDUP_REMOVED lines=12> */
[----:B------:R-:W-:Y:S01]  /*7b70*/  FMUL.FTZ R89, R89, R6 ;  /* 0x0000000659597220 */ /* 0x000fe20000410000 */
[----:B------:R-:W-:Y:S01]  /*7b80*/  F2FP.BF16.F32.PACK_AB R13, R76, R34 ;  /* 0x000000224c0d723e */ /* 0x000fe200000010ff */
[----:B------:R-:W-:Y:S01]  /*7b90*/  FMUL.FTZ R92, R92, R6 ;  /* 0x000000065c5c7220 */ /* 0x000fe20000410000 */
[----:B------:R-:W-:Y:S01]  /*7ba0*/  F2FP.BF16.F32.PACK_AB R14, R21, R20 ;  /* 0x00000014150e723e */ /* 0x000fe200000010ff */
[----:B------:R-:W-:Y:S01]  /*7bb0*/  FMUL.FTZ R93, R93, R6 ;  /* 0x000000065d5d7220 */ /* 0x000fe20000410000 */
[----:B------:R-:W-:Y:S01]  /*7bc0*/  F2FP.BF16.F32.PACK_AB R15, R73, R31 ;  /* 0x0000001f490f723e */ /* 0x000fe200000010ff */
[----:B------:R-:W-:Y:S01]  /*7bd0*/  SYNCS.ARRIVE.TRANS64.RED.A1T0 RZ, [UR6], RZ ;  /* 0x000000ffffff79a7 */ /* 0x000fe20008100406 */
[----:B------:R-:W-:Y:S01]  /*7be0*/  F2FP.BF16.F32.PACK_AB R25, R42, R26 ;  /* 0x0000001a2a19723e */ /* 0x000fe200000010ff */
[----:B------:R0:W-:Y:S01]  /*7bf0*/  STSM.16.M88.4 [R17+0x21800], R8 ;  /* 0x0218000811007844 */ /* 0x0001e20000000200 */
[----:B------:R-:W-:Y:S01]  /*7c00*/  F2FP.BF16.F32.PACK_AB R26, R29, R28 ;  /* 0x0000001c1d1a723e */ /* 0x000fe200000010ff */
[----:B------:R-:W-:Y:S01]  /*7c10*/  FMUL.FTZ R96, R96, R6 ;  /* 0x0000000660607220 */ /* 0x000fe20000410000 */
        /* <DEDUP_REMOVED lines=42> */
[----:B------:R-:W-:Y:S01]  /*7ec0*/  ISETP.GT.AND P1, PT, R7, UR56, PT ;  /* 0x0000003807007c0c */ /* 0x000fe2000bf24270 */
[-C--:B------:R-:W-:Y:S01]  /*7ed0*/  FMUL.FTZ R128, R128, R6.reuse ;  /* 0x0000000680807220 */ /* 0x080fe20000410000 */
        /* <DEDUP_REMOVED lines=10> */
[----:B-1----:R-:W1:Y:S01]  /*7f80*/  FENCE.VIEW.ASYNC.S ;  /* 0x00000000000073c6 */ /* 0x002e620000000000 */
        /* <DEDUP_REMOVED lines=25> */
[----:B------:R-:W-:Y:S01]  /*8120*/  IMAD.MOV.U32 R6, RZ, RZ, R0 ;  /* 0x000000ffff067224 */ /* 0x000fe200078e0000 */
[----:B-1----:R-:W-:Y:S01]  /*8130*/  NOP ;  /* 0x0000000000007918 */ /* 0x002fe20000000000 */
[----:B0-----:R-:W-:Y:S05]  /*8140*/  @P1 BRA `(.L_x_858) ;  /* 0xffffffcc007c1947 */ /* 0x001fea000383ffff */
.L_x_839:
[----:B------:R-:W-:Y:S01]  /*8150*/  UISETP.NE.AND UP1, UPT, UR51, URZ, UPT ;  /* 0x0000003f3300728c */ /* 0x000fe2000bf25270 */
[----:B------:R-:W-:Y:S01]  /*8160*/  IADD3 R139, -R139, 0x1, RZ ;  /* 0x000000018b8b7810 */ /* 0x000fe20007ffe1ff */
[----:B------:R-:W-:Y:S02]  /*8170*/  UISETP.NE.AND UP0, UPT, UR50, URZ, UPT ;  /* 0x0000003f3200728c */ /* 0x000fe4000bf05270 */
[----:B------:R-:W-:Y:S02]  /*8180*/  UIADD3 UR10, UR39, 0xbf, URZ ;  /* 0x000000bf270a7890 */ /* 0x000fe4000fffe03f */
[----:B------:R-:W-:Y:S02]  /*8190*/  IMAD R5, R138, UR44, R139 ;  /* 0x0000002c8a057c24 */ /* 0x000fe4000f8e028b */
[----:B------:R-:W-:-:S03]  /*81a0*/  PLOP3.LUT P1, PT, PT, PT, UP0, 0x40, 0x0 ;  /* 0x000000000000781c */ /* 0x000fc60003f2e808 */
[----:B------:R-:W-:Y:S01]  /*81b0*/  @UP1 ULDC UR6, c[0x0][0x44c] ;  /* 0x0001130000061ab9 */ /* 0x000fe20000000800 */
[----:B------:R-:W-:Y:S01]  /*81c0*/  @UP1 ULDC UR11, c[0x0][0x450] ;  /* 0x00011400000b1ab9 */ /* 0x000fe20000000800 */
[----:B------:R-:W-:-:S04]  /*81d0*/  UIMAD.WIDE.U32 UR6, UR10, UR6, URZ ;  /* 0x000000060a0672a5 */ /* 0x000fc8000f8e003f */
[----:B------:R-:W-:-:S06]  /*81e0*/  @UP1 USHF.R.U32.HI UR10, URZ, UR11, UR7 ;  /* 0x0000000b3f0a1299 */ /* 0x000fcc0008011607 */
[----:B------:R-:W-:-:S04]  /*81f0*/  VIADD R5, R5, UR10 ;  /* 0x0000000a05057c36 */ /* 0x000fc80008000000 */
[----:B------:R-:W-:Y:S01]  /*8200*/  VIADD R6, R5, -UR35 ;  /* 0x8000002305067c36 */ /* 0x000fe20008000000 */
[----:B------:R-:W-:Y:S06]  /*8210*/  @P1 BRA `(.L_x_859) ;  /* 0x0000000000441947 */ /* 0x000fec0003800000 */
[----:B------:R-:W-:-:S13]  /*8220*/  ISETP.GT.AND P1, PT, R5, -0x1, PT ;  /* 0xffffffff0500780c */ /* 0x000fda0003f24270 */
[----:B------:R-:W-:Y:S05]  /*8230*/  @P1 BRA `(.L_x_860) ;  /* 0x0000000000201947 */ /* 0x000fea0003800000 */
[----:B----4-:R-:W0:Y:S01]  /*8240*/  LDC R10, c[0x0][0x9e4] ;  /* 0x00027900ff0a7b82 */ /* 0x010e220000000800 */
[----:B------:R-:W-:Y:S02]  /*8250*/  LOP3.LUT R5, RZ, R5, RZ, 0x33, !PT ;  /* 0x00000005ff057212 */ /* 0x000fe400078e33ff */
[----:B0-----:R-:W-:-:S13]  /*8260*/  ISETP.NE.AND P1, PT, R10, 0x1, PT ;  /* 0x000000010a00780c */ /* 0x001fda0003f25270 */
[----:B------:R-:W0:Y:S02]  /*8270*/  @P1 LDC.64 R8, c[0x0][0x9e8] ;  /* 0x00027a00ff081b82 */ /* 0x000e240000000a00 */
[----:B0-----:R-:W-:-:S05]  /*8280*/  @P1 IMAD.HI.U32 R8, R5, R8, RZ ;  /* 0x0000000805081227 */ /* 0x001fca00078e00ff */
[----:B------:R-:W-:-:S04]  /*8290*/  @P1 SHF.R.U32.HI R5, RZ, R9, R8 ;  /* 0x00000009ff051219 */ /* 0x000fc80000011608 */
[----:B------:R-:W-:Y:S01]  /*82a0*/  LOP3.LUT R5, RZ, R5, RZ, 0x33, !PT ;  /* 0x00000005ff057212 */ /* 0x000fe200078e33ff */
[----:B------:R-:W-:Y:S06]  /*82b0*/  BRA `(.L_x_861) ;  /* 0x0000000000147947 */ /* 0x000fec0003800000 */
.L_x_860:
[----:B----4-:R-:W0:Y:S02]  /*82c0*/  LDC R10, c[0x0][0x9e4] ;  /* 0x00027900ff0a7b82 */ /* 0x010e240000000800 */
[----:B0-----:R-:W-:-:S13]  /*82d0*/  ISETP.NE.AND P1, PT, R10, 0x1, PT ;  /* 0x000000010a00780c */ /* 0x001fda0003f25270 */
[----:B------:R-:W0:Y:S02]  /*82e0*/  @P1 LDC.64 R8, c[0x0][0x9e8] ;  /* 0x00027a00ff081b82 */ /* 0x000e240000000a00 */
[----:B0-----:R-:W-:-:S05]  /*82f0*/  @P1 IMAD.HI.U32 R8, R5, R8, RZ ;  /* 0x0000000805081227 */ /* 0x001fca00078e00ff */
[----:B------:R-:W-:-:S07]  /*8300*/  @P1 SHF.R.U32.HI R5, RZ, R9, R8 ;  /* 0x00000009ff051219 */ /* 0x000fce0000011608 */
.L_x_861:
[----:B------:R-:W-:-:S05]  /*8310*/  IMAD R5, R5, R10, RZ ;  /* 0x0000000a05057224 */ /* 0x000fca00078e02ff */
[----:B------:R-:W-:-:S07]  /*8320*/  VIMNMX R6, R6, R5, !PT ;  /* 0x0000000506067248 */ /* 0x000fce0007fe0100 */
.L_x_859:
[----:B------:R-:W-:-:S05]  /*8330*/  VIADD R6, R6, 0x7f ;  /* 0x0000007f06067836 */ /* 0x000fca0000000000 */
[----:B------:R-:W-:-:S04]  /*8340*/  SHF.R.S32.HI R5, RZ, 0x1f, R6 ;  /* 0x0000001fff057819 */ /* 0x000fc80000011406 */
[----:B------:R-:W-:-:S04]  /*8350*/  LEA.HI R5, R5, R6, RZ, 0x7 ;  /* 0x0000000605057211 */ /* 0x000fc800078f38ff */
[----:B------:R-:W-:-:S04]  /*8360*/  SHF.R.S32.HI R5, RZ, 0x7, R5 ;  /* 0x00000007ff057819 */ /* 0x000fc80000011405 */
[----:B----4-:R-:W-:-:S04]  /*8370*/  VIMNMX R8, R5, UR37, !PT ;  /* 0x0000002505087c48 */ /* 0x010fc8000ffe0100 */
[----:B------:R-:W-:-:S13]  /*8380*/  ISETP.GE.AND P1, PT, R7, R8, PT ;  /* 0x000000080700720c */ /* 0x000fda0003f26270 */
[----:B------:R-:W-:Y:S05]  /*8390*/  @!P1 BRA `(.L_x_862) ;  /* 0x0000002000449947 */ /* 0x000fea0003800000 */
[----:B------:R-:W-:Y:S01]  /*83a0*/  IMAD.MOV.U32 R11, RZ, RZ, R4 ;  /* 0x000000ffff0b7224 */ /* 0x000fe200078e0004 */
[----:B------:R-:W-:Y:S01]  /*83b0*/  UMOV UR28, UR47 ;  /* 0x0000002f001c7c82 */ /* 0x000fe20008000000 */
[----:B------:R-:W-:Y:S01]  /*83c0*/  IMAD.MOV.U32 R9, RZ, RZ, R0 ;  /* 0x000000ffff097224 */ /* 0x000fe200078e0000 */
[----:B------:R-:W-:Y:S01]  /*83d0*/  UMOV UR34, UR46 ;  /* 0x0000002e00227c82 */ /* 0x000fe20008000000 */
[----:B------:R-:W-:Y:S01]  /*83e0*/  IMAD.MOV.U32 R5, RZ, RZ, R7 ;  /* 0x000000ffff057224 */ /* 0x000fe200078e0007 */
[----:B------:R-:W-:-:S06]  /*83f0*/  ULDC UR33, c[0x0][0x988] ;  /* 0x0002620000217ab9 */ /* 0x000fcc0000000800 */
.L_x_873:
[----:B------:R-:W-:Y:S01]  /*8400*/  ISETP.NE.AND P2, PT, RZ, UR43, PT ;  /* 0x0000002bff007c0c */ /* 0x000fe2000bf45270 */
[----:B------:R-:W-:-:S04]  /*8410*/  UISETP.NE.AND UP0, UPT, UR34, 0x1, UPT ;  /* 0x000000012200788c */ /* 0x000fc8000bf05270 */
[----:B------:R-:W-:-:S04]  /*8420*/  USEL UR47, URZ, 0x1, UP0 ;  /* 0x000000013f2f7887 */ /* 0x000fc80008000000 */
[----:B------:R-:W-:-:S04]  /*8430*/  ULOP3.LUT UR47, UR28, UR47, URZ, 0x3c, !UPT ;  /* 0x0000002f1c2f7292 */ /* 0x000fc8000f8e3c3f */
[----:B------:R-:W-:Y:S08]  /*8440*/  @P2 BRA `(.L_x_863) ;  /* 0x0000000000382947 */ /* 0x000ff00003800000 */
[----:B------:R-:W-:Y:S05]  /*8450*/  @!P0 BRA `(.L_x_864) ;  /* 0x0000000000048947 */ /* 0x000fea0003800000 */
[----:B------:R-:W-:Y:S01]  /*8460*/  BPT.TRAP 0x1 ;  /* 0x000000040000795c */ /* 0x000fe20000300000 */
.L_x_864:
        /* <DEDUP_REMOVED lines=9> */
.L_x_865:
[----:B-1----:R-:W-:Y:S05]  /*8500*/  @P1 BRA `(.L_x_863) ;  /* 0x0000000000081947 */ /* 0x002fea0003800000 */
[----:B------:R-:W1:Y:S02]  /*8510*/  SYNCS.PHASECHK.TRANS64.TRYWAIT P1, [UR6+0x2d830], R0 ;  /* 0x02d83000ff0075a7 */ /* 0x000e640008020146 */
[----:B-1----:R-:W-:Y:S05]  /*8520*/  @!P1 BRA `(.L_x_866) ;  /* 0x000000b800b49947 */ /* 0x002fea0003800000 */
.L_x_863:
        /* <DEDUP_REMOVED lines=40> */
.L_x_868:
[----:B------:R-:W-:Y:S01]  /*87b0*/  ULEA UR6, UR34, UR40, 0x3 ;  /* 0x0000002822067291 */ /* 0x000fe2000f8e183f */
[----:B------:R-:W-:-:S05]  /*87c0*/  IMAD.U32 R0, RZ, RZ, UR28 ;  /* 0x0000001cff007e24 */ /* 0x000fca000f8e00ff */
[----:B------:R-:W-:-:S04]  /*87d0*/  SHF.L.U32 R0, R0, 0x1f, RZ ;  /* 0x0000001f00007819 */ /* 0x000fc800000006ff */
[----:B------:R0:W1:Y:S01]  /*87e0*/  SYNCS.PHASECHK.TRANS64.TRYWAIT P1, [UR6+0x2d850], R0 ;  /* 0x02d85000ff0075a7 */ /* 0x0000620008020146 */
[----:B------:R-:W-:Y:S05]  /*87f0*/  @!P0 BRA `(.L_x_869) ;  /* 0x0000000000048947 */ /* 0x000fea0003800000 */
[----:B------:R-:W-:Y:S01]  /*8800*/  BPT.TRAP 0x1 ;  /* 0x000000040000795c */ /* 0x000fe20000300000 */
.L_x_869:
[----:B-1----:R-:W-:Y:S05]  /*8810*/  @P1 BRA `(.L_x_867) ;  /* 0x0000000000081947 */ /* 0x002fea0003800000 */
[----:B------:R-:W1:Y:S02]  /*8820*/  SYNCS.PHASECHK.TRANS64.TRYWAIT P1, [UR6+0x2d850], R0 ;  /* 0x02d85000ff0075a7 */ /* 0x000e640008020146 */
[----:B-1----:R-:W-:Y:S05]  /*8830*/  @!P1 BRA `(.L_x_870) ;  /* 0x000000b800089947 */ /* 0x002fea0003800000 */
.L_x_867:
[----:B------:R-:W-:Y:S01]  /*8840*/  UIADD3 UR6, UR40, 0x400, URZ ;  /* 0x0000040028067890 */ /* 0x000fe2000fffe03f */
[----:B------:R-:W-:Y:S01]  /*8850*/  WARPGROUP.ARRIVE ;  /* 0x00000000000079c5 */ /* 0x000fe20000000000 */
[----:B------:R-:W-:Y:S01]  /*8860*/  UMOV UR29, 0x40000040 ;  /* 0x40000040001d7882 */ /* 0x000fe20000000000 */
[----:B------:R-:W-:Y:S01]  /*8870*/  UMOV UR31, 0x80000020 ;  /* 0x80000020001f7882 */ /* 0x000fe20000000000 */
[----:B------:R-:W-:-:S03]  /*8880*/  USHF.R.U32.HI UR6, URZ, 0x4, UR6 ;  /* 0x000000043f067899 */ /* 0x000fc60008011606 */
[----:B------:R-:W2:Y:S01]  /*8890*/  S2R R6, SR_TID.X ;  /* 0x0000000000067919 */ /* 0x000ea20000002100 */
        /* <DEDUP_REMOVED lines=64> */
.L_x_871:
        /* <DEDUP_REMOVED lines=76> */
[----:B------:R-:W-:-:S04]  /*9160*/  FADD.FTZ R9, -R0, R9 ;  /* 0x0000000900097221 */ /* 0x000fc80000010100 */
[----:B------:R-:W-:Y:S01]  /*9170*/  FMUL.FTZ R14, R9, UR33 ;  /* 0x00000021090e7c20 */ /* 0x000fe20008410000 */
[----:B------:R-:W-:Y:S01]  /*9180*/  FMUL.FTZ R9, R0, UR33 ;  /* 0x0000002100097c20 */ /* 0x000fe20008410000 */
[----:B------:R-:W-:Y:S02]  /*9190*/  FADD.FTZ R6, -R4, R11 ;  /* 0x0000000b04067221 */ /* 0x000fe40000010100 */
[----:B------:R0:W-:Y:S01]  /*91a0*/  MUFU.EX2 R7, R14 ;  /* 0x0000000e00077308 */ /* 0x0001e20000000800 */
[--C-:B------:R-:W-:Y:S01]  /*91b0*/  FFMA.FTZ R10, R24, UR33, -R9.reuse ;  /* 0x00000021180a7c23 */ /* 0x100fe20008010809 */
[--C-:B------:R-:W-:Y:S01]  /*91c0*/  FFMA.FTZ R15, R33, UR33, -R9.reuse ;  /* 0x00000021210f7c23 */ /* 0x100fe20008010809 */
[----:B------:R-:W-:Y:S01]  /*91d0*/  FMUL.FTZ R6, R6, UR33 ;  /* 0x0000002106067c20 */ /* 0x000fe20008410000 */
[--C-:B------:R-:W-:Y:S01]  /*91e0*/  FFMA.FTZ R11, R25, UR33, -R9.reuse ;  /* 0x00000021190b7c23 */ /* 0x100fe20008010809 */
[--C-:B------:R-:W-:Y:S01]  /*91f0*/  FFMA.FTZ R12, R28, UR33, -R9.reuse ;  /* 0x000000211c0c7c23 */ /* 0x100fe20008010809 */
[--C-:B------:R-:W-:Y:S01]  /*9200*/  FFMA.FTZ R13, R29, UR33, -R9.reuse ;  /* 0x000000211d0d7c23 */ /* 0x100fe20008010809 */
[--C-:B------:R-:W-:Y:S01]  /*9210*/  FFMA.FTZ R20, R36, UR33, -R9.reuse ;  /* 0x0000002124147c23 */ /* 0x100fe20008010809 */
[----:B------:R-:W1:Y:S01]  /*9220*/  MUFU.EX2 R10, R10 ;  /* 0x0000000a000a7308 */ /* 0x000e620000000800 */
[--C-:B0-----:R-:W-:Y:S01]  /*9230*/  FFMA.FTZ R14, R32, UR33, -R9.reuse ;  /* 0x00000021200e7c23 */ /* 0x101fe20008010809 */
[----:B------:R-:W-:Y:S01]  /*9240*/  FMUL.FTZ R32, R4, UR33 ;  /* 0x0000002104207c20 */ /* 0x000fe20008410000 */
        /* <DEDUP_REMOVED lines=21> */
[----:B------:R-:W2:Y:S01]  /*93a0*/  MUFU.EX2 R11, R11 ;  /* 0x0000000b000b7308 */ /* 0x000ea20000000800 */
[--C-:B------:R-:W-:Y:S01]  /*93b0*/  FFMA.FTZ R53, R65, UR33, -R9.reuse ;  /* 0x0000002141357c23 */ /* 0x100fe20008010809 */
[--C-:B------:R-:W-:Y:S01]  /*93c0*/  FFMA.FTZ R56, R68, UR33, -R9.reuse ;  /* 0x0000002144387c23 */ /* 0x100fe20008010809 */
[--C-:B------:R-:W-:Y:S01]  /*93d0*/  FFMA.FTZ R57, R69, UR33, -R9.reuse ;  /* 0x0000002145397c23 */ /* 0x100fe20008010809 */
[--C-:B------:R-:W-:Y:S01]  /*93e0*/  FFMA.FTZ R60, R72, UR33, -R9.reuse ;  /* 0x00000021483c7c23 */ /* 0x100fe20008010809 */
[--C-:B------:R-:W-:Y:S01]  /*93f0*/  FFMA.FTZ R61, R73, UR33, -R9.reuse ;  /* 0x00000021493d7c23 */ /* 0x100fe20008010809 */
[--C-:B------:R-:W-:Y:S01]  /*9400*/  FFMA.FTZ R64, R76, UR33, -R9.reuse ;  /* 0x000000214c407c23 */ /* 0x100fe20008010809 */
[--C-:B------:R-:W-:Y:S01]  /*9410*/  FFMA.FTZ R65, R77, UR33, -R9.reuse ;  /* 0x000000214d417c23 */ /* 0x100fe20008010809 */
[----:B------:R-:W3:Y:S01]  /*9420*/  MUFU.EX2 R139, R139 ;  /* 0x0000008b008b7308 */ /* 0x000ee20000000800 */
[--C-:B------:R-:W-:Y:S01]  /*9430*/  FFMA.FTZ R68, R80, UR33, -R9.reuse ;  /* 0x0000002150447c23 */ /* 0x100fe20008010809 */
[--C-:B------:R-:W-:Y:S01]  /*9440*/  FFMA.FTZ R69, R81, UR33, -R9.reuse ;  /* 0x0000002151457c23 */ /* 0x100fe20008010809 */
[--C-:B------:R-:W-:Y:S01]  /*9450*/  FFMA.FTZ R72, R84, UR33, -R9.reuse ;  /* 0x0000002154487c23 */ /* 0x100fe20008010809 */
[----:B------:R-:W-:Y:S01]  /*9460*/  FFMA.FTZ R9, R85, UR33, -R9 ;  /* 0x0000002155097c23 */ /* 0x000fe20008010809 */
[----:B------:R-:W-:Y:S01]  /*9470*/  FFMA.FTZ R85, R35, UR33, -R32 ;  /* 0x0000002123557c23 */ /* 0x000fe20008010820 */
[----:B-1----:R-:W-:Y:S01]  /*9480*/  FFMA.FTZ R34, R7, R3, R10 ;  /* 0x0000000307227223 */ /* 0x002fe2000001000a */
[----:B0-----:R-:W-:Y:S01]  /*9490*/  FFMA.FTZ R2, R6, R2, R33 ;  /* 0x0000000206027223 */ /* 0x001fe20000010021 */
[----:B------:R-:W0:Y:S01]  /*94a0*/  MUFU.EX2 R12, R12 ;  /* 0x0000000c000c7308 */ /* 0x000e220000000800 */
[----:B------:R-:W-:Y:S01]  /*94b0*/  FFMA.FTZ R30, R38, UR33, -R32 ;  /* 0x00000021261e7c23 */ /* 0x000fe20008010820 */
[----:B--2---:R-:W-:Y:S01]  /*94c0*/  FADD.FTZ R3, R11, R34 ;  /* 0x000000220b037221 */ /* 0x004fe20000010000 */
[--C-:B------:R-:W-:Y:S01]  /*94d0*/  FFMA.FTZ R84, R39, UR33, -R32.reuse ;  /* 0x0000002127547c23 */ /* 0x100fe20008010820 */
[--C-:B------:R-:W-:Y:S01]  /*94e0*/  FFMA.FTZ R31, R42, UR33, -R32.reuse ;  /* 0x000000212a1f7c23 */ /* 0x100fe20008010820 */
[--C-:B------:R-:W-:Y:S01]  /*94f0*/  FFMA.FTZ R81, R43, UR33, -R32.reuse ;  /* 0x000000212b517c23 */ /* 0x100fe20008010820 */
[--C-:B------:R-:W-:Y:S01]  /*9500*/  FFMA.FTZ R38, R46, UR33, -R32.reuse ;  /* 0x000000212e267c23 */ /* 0x100fe20008010820 */
[----:B------:R-:W-:Y:S01]  /*9510*/  FFMA.FTZ R80, R47, UR33, -R32 ;  /* 0x000000212f507c23 */ /* 0x000fe20008010820 */
[----:B------:R-:W1:Y:S01]  /*9520*/  MUFU.EX2 R26, R26 ;  /* 0x0000001a001a7308 */ /* 0x000e620000000800 */
[----:B---3--:R-:W-:Y:S01]  /*9530*/  FADD.FTZ R35, R139, R2 ;  /* 0x000000028b237221 */ /* 0x008fe20000010000 */
[--C-:B------:R-:W-:Y:S01]  /*9540*/  FFMA.FTZ R39, R50, UR33, -R32.reuse ;  /* 0x0000002132277c23 */ /* 0x100fe20008010820 */
[--C-:B------:R-:W-:Y:S01]  /*9550*/  FFMA.FTZ R77, R51, UR33, -R32.reuse ;  /* 0x00000021334d7c23 */ /* 0x100fe20008010820 */
[--C-:B------:R-:W-:Y:S01]  /*9560*/  FFMA.FTZ R42, R54, UR33, -R32.reuse ;  /* 0x00000021362a7c23 */ /* 0x100fe20008010820 */
[--C-:B------:R-:W-:Y:S01]  /*9570*/  FFMA.FTZ R76, R55, UR33, -R32.reuse ;  /* 0x00000021374c7c23 */ /* 0x100fe20008010820 */
[--C-:B------:R-:W-:Y:S01]  /*9580*/  FFMA.FTZ R43, R58, UR33, -R32.reuse ;  /* 0x000000213a2b7c23 */ /* 0x100fe20008010820 */
[--C-:B------:R-:W-:Y:S01]  /*9590*/  FFMA.FTZ R46, R59, UR33, -R32.reuse ;  /* 0x000000213b2e7c23 */ /* 0x100fe20008010820 */
[----:B------:R-:W2:Y:S01]  /*95a0*/  MUFU.EX2 R13, R13 ;  /* 0x0000000d000d7308 */ /* 0x000ea20000000800 */
[----:B0-----:R-:W-:Y:S01]  /*95b0*/  FADD.FTZ R2, R12, R3 ;  /* 0x000000030c027221 */ /* 0x001fe20000010000 */
[--C-:B------:R-:W-:Y:S01]  /*95c0*/  FFMA.FTZ R47, R62, UR33, -R32.reuse ;  /* 0x000000213e2f7c23 */ /* 0x100fe20008010820 */
[--C-:B------:R-:W-:Y:S01]  /*95d0*/  FFMA.FTZ R73, R63, UR33, -R32.reuse ;  /* 0x000000213f497c23 */ /* 0x100fe20008010820 */
[--C-:B------:R-:W-:Y:S01]  /*95e0*/  FFMA.FTZ R50, R66, UR33, -R32.reuse ;  /* 0x0000002142327c23 */ /* 0x100fe20008010820 */
[--C-:B------:R-:W-:Y:S01]  /*95f0*/  FFMA.FTZ R54, R67, UR33, -R32.reuse ;  /* 0x0000002143367c23 */ /* 0x100fe20008010820 */
[--C-:B------:R-:W-:Y:S01]  /*9600*/  FFMA.FTZ R55, R70, UR33, -R32.reuse ;  /* 0x0000002146377c23 */ /* 0x100fe20008010820 */
[--C-:B------:R-:W-:Y:S01]  /*9610*/  FFMA.FTZ R66, R71, UR33, -R32.reuse ;  /* 0x0000002147427c23 */ /* 0x100fe20008010820 */
[----:B------:R-:W0:Y:S01]  /*9620*/  MUFU.EX2 R138, R138 ;  /* 0x0000008a008a7308 */ /* 0x000e220000000800 */
[----:B-1----:R-:W-:Y:S01]  /*9630*/  FADD.FTZ R35, R26, R35 ;  /* 0x000000231a237221 */ /* 0x002fe20000010000 */
[--C-:B------:R-:W-:Y:S01]  /*9640*/  FFMA.FTZ R51, R74, UR33, -R32.reuse ;  /* 0x000000214a337c23 */ /* 0x100fe20008010820 */
[--C-:B------:R-:W-:Y:S01]  /*9650*/  FFMA.FTZ R62, R75, UR33, -R32.reuse ;  /* 0x000000214b3e7c23 */ /* 0x100fe20008010820 */
[--C-:B------:R-:W-:Y:S01]  /*9660*/  FFMA.FTZ R58, R78, UR33, -R32.reuse ;  /* 0x000000214e3a7c23 */ /* 0x100fe20008010820 */
[--C-:B------:R-:W-:Y:S01]  /*9670*/  FFMA.FTZ R63, R79, UR33, -R32.reuse ;  /* 0x000000214f3f7c23 */ /* 0x100fe20008010820 */
[--C-:B------:R-:W-:Y:S01]  /*9680*/  FFMA.FTZ R59, R82, UR33, -R32.reuse ;  /* 0x00000021523b7c23 */ /* 0x100fe20008010820 */
[----:B------:R-:W-:Y:S01]  /*9690*/  FFMA.FTZ R67, R83, UR33, -R32 ;  /* 0x0000002153437c23 */ /* 0x000fe20008010820 */
[----:B------:R-:W1:Y:S01]  /*96a0*/  MUFU.EX2 R14, R14 ;  /* 0x0000000e000e7308 */ /* 0x000e620000000800 */
[----:B--2---:R-:W-:Y:S01]  /*96b0*/  FADD.FTZ R3, R13, R2 ;  /* 0x000000020d037221 */ /* 0x004fe20000010000 */
[--C-:B------:R-:W-:Y:S01]  /*96c0*/  FFMA.FTZ R70, R86, UR33, -R32.reuse ;  /* 0x0000002156467c23 */ /* 0x100fe20008010820 */
[----:B------:R-:W-:-:S05]  /*96d0*/  FFMA.FTZ R71, R87, UR33, -R32 ;  /* 0x0000002157477c23 */ /* 0x000fca0008010820 */
        /* <DEDUP_REMOVED lines=109> */
[----:B0-----:R-:W-:Y:S01]  /*9db0*/  FADD.FTZ R32, R70, R35 ;  /* 0x0000002346207221 */ /* 0x001fe20000010000 */
[----:B-1----:R-:W-:-:S03]  /*9dc0*/  FADD.FTZ R3, R9, R2 ;  /* 0x0000000209037221 */ /* 0x002fc60000010000 */
[----:B--2---:R-:W-:Y:S01]  /*9dd0*/  FADD.FTZ R2, R71, R32 ;  /* 0x0000002047027221 */ /* 0x004fe20000010000 */
[----:B------:R-:W-:Y:S06]  /*9de0*/  @!P0 BRA `(.L_x_872) ;  /* 0x0000000000048947 */ /* 0x000fec0003800000 */
[----:B------:R-:W-:Y:S01]  /*9df0*/  BPT.TRAP 0x1 ;  /* 0x000000040000795c */ /* 0x000fe20000300000 */
.L_x_872:
        /* <DEDUP_REMOVED lines=22> */
[-C--:B------:R-:W-:Y:S01]  /*9f60*/  FMUL.FTZ R96, R96, R7.reuse ;  /* 0x0000000760607220 */ /* 0x080fe20000410000 */
[----:B------:R-:W-:Y:S01]  /*9f70*/  F2FP.BF16.F32.PACK_AB R26, R29, R28 ;  /* 0x0000001c1d1a723e */ /* 0x000fe200000010ff */
[----:B------:R0:W-:Y:S01]  /*9f80*/  STSM.16.M88.4 [R23], R12 ;  /* 0x0000000c17007844 */ /* 0x0001e20000000200 */
[----:B------:R-:W-:Y:S01]  /*9f90*/  F2FP.BF16.F32.PACK_AB R27, R80, R38 ;  /* 0x00000026501b723e */ /* 0x000fe200000010ff */
[----:B------:R-:W-:Y:S01]  /*9fa0*/  FMUL.FTZ R97, R97, R7 ;  /* 0x0000000761617220 */ /* 0x000fe20000410000 */
[----:B------:R-:W-:Y:S01]  /*9fb0*/  F2FP.BF16.F32.PACK_AB R37, R77, R39 ;  /* 0x000000274d25723e */ /* 0x000fe200000010ff */
[-C--:B------:R-:W-:Y:S01]  /*9fc0*/  FMUL.FTZ R100, R100, R7.reuse ;  /* 0x0000000764647220 */ /* 0x080fe20000410000 */
[----:B------:R-:W-:Y:S01]  /*9fd0*/  F2FP.BF16.F32.PACK_AB R44, R45, R44 ;  /* 0x0000002c2d2c723e */ /* 0x000fe200000010ff */
[----:B------:R1:W-:Y:S01]  /*9fe0*/  STSM.16.M88.4 [R22], R24 ;  /* 0x0000001816007844 */ /* 0x0003e20000000200 */
[----:B------:R-:W-:Y:S01]  /*9ff0*/  F2FP.BF16.F32.PACK_AB R38, R41, R40 ;  /* 0x000000282926723e */ /* 0x000fe200000010ff */
[-C--:B------:R-:W-:Y:S01]  /*a000*/  FMUL.FTZ R101, R101, R7.reuse ;  /* 0x0000000765657220 */ /* 0x080fe20000410000 */
[----:B------:R-:W-:Y:S01]  /*a010*/  F2FP.BF16.F32.PACK_AB R39, R76, R42 ;  /* 0x0000002a4c27723e */ /* 0x000fe200000010ff */
[----:B------:R-:W-:Y:S01]  /*a020*/  FMUL.FTZ R104, R104, R7 ;  /* 0x0000000768687220 */ /* 0x000fe20000410000 */
        /* <DEDUP_REMOVED lines=9> */
[-C--:B------:R-:W-:Y:S01]  /*a0c0*/  FMUL.FTZ R112, R112, R7.reuse ;  /* 0x0000000770707220 */ /* 0x080fe20000410000 */
[----:B------:R-:W-:Y:S01]  /*a0d0*/  F2FP.BF16.F32.PACK_AB R60, R61, R60 ;  /* 0x0000003c3d3c723e */ /* 0x000fe200000010ff */
[----:B------:R1:W-:Y:S01]  /*a0e0*/  STSM.16.M88.4 [R17+0x27800], R44 ;  /* 0x0278002c11007844 */ /* 0x0003e20000000200 */
[----:B------:R-:W-:Y:S01]  /*a0f0*/  F2FP.BF16.F32.PACK_AB R54, R57, R56 ;  /* 0x000000383936723e */ /* 0x000fe200000010ff */
[----:B------:R-:W-:Y:S01]  /*a100*/  FMUL.FTZ R113, R113, R7 ;  /* 0x0000000771717220 */ /* 0x000fe20000410000 */
        /* <DEDUP_REMOVED lines=8> */
[----:B0-----:R-:W-:Y:S01]  /*a190*/  F2FP.BF16.F32.PACK_AB R12, R69, R68 ;  /* 0x00000044450c723e */ /* 0x001fe200000010ff */
[----:B------:R-:W-:Y:S01]  /*a1a0*/  FMUL.FTZ R121, R121, R7 ;  /* 0x0000000779797220 */ /* 0x000fe20000410000 */
[----:B------:R-:W-:Y:S01]  /*a1b0*/  F2FP.BF16.F32.PACK_AB R13, R67, R59 ;  /* 0x0000003b430d723e */ /* 0x000fe200000010ff */
[----:B------:R1:W-:Y:S01]  /*a1c0*/  STSM.16.M88.4 [R22+0x6000], R60 ;  /* 0x0060003c16007844 */ /* 0x0003e20000000200 */
[----:B------:R-:W-:Y:S01]  /*a1d0*/  F2FP.BF16.F32.PACK_AB R14, R9, R72 ;  /* 0x00000048090e723e */ /* 0x000fe200000010ff */
[-C--:B------:R-:W-:Y:S01]  /*a1e0*/  FMUL.FTZ R124, R124, R7.reuse ;  /* 0x000000077c7c7220 */ /* 0x080fe20000410000 */
[----:B------:R-:W-:Y:S01]  /*a1f0*/  F2FP.BF16.F32.PACK_AB R15, R71, R70 ;  /* 0x00000046470f723e */ /* 0x000fe200000010ff */
[-C--:B------:R-:W-:Y:S01]  /*a200*/  FMUL.FTZ R125, R125, R7.reuse ;  /* 0x000000077d7d7220 */ /* 0x080fe20000410000 */
[----:B------:R-:W-:Y:S01]  /*a210*/  ISETP.GT.AND P1, PT, R5, R8, PT ;  /* 0x000000080500720c */ /* 0x000fe20003f24270 */
        /* <DEDUP_REMOVED lines=38> */
[----:B0-----:R-:W-:Y:S01]  /*a480*/  NOP ;  /* 0x0000000000007918 */ /* 0x001fe20000000000 */
[----:B-1----:R-:W-:Y:S05]  /*a490*/  @P1 BRA `(.L_x_873) ;  /* 0xffffffdc00d81947 */ /* 0x002fea000383ffff */
[----:B------:R-:W-:-:S07]  /*a4a0*/  IMAD.MOV.U32 R7, RZ, RZ, R5 ;  /* 0x000000ffff077224 */ /* 0x000fce00078e0005 */
.L_x_862:
[----:B------:R-:W-:-:S13]  /*a4b0*/  ISETP.GE.AND P1, PT, R7, UR37, PT ;  /* 0x0000002507007c0c */ /* 0x000fda000bf26270 */
[----:B------:R-:W-:Y:S05]  /*a4c0*/  @!P1 BRA `(.L_x_874) ;  /* 0x0000003000949947 */ /* 0x000fea0003800000 */
[----:B------:R-:W-:Y:S01]  /*a4d0*/  IMAD.MOV.U32 R5, RZ, RZ, R4 ;  /* 0x000000ffff057224 */ /* 0x000fe200078e0004 */
[----:B------:R-:W-:Y:S01]  /*a4e0*/  UMOV UR28, UR47 ;  /* 0x0000002f001c7c82 */ /* 0x000fe20008000000 */
[----:B------:R-:W-:Y:S01]  /*a4f0*/  IMAD.MOV.U32 R6, RZ, RZ, R0 ;  /* 0x000000ffff067224 */ /* 0x000fe200078e0000 */
[----:B------:R-:W-:Y:S01]  /*a500*/  UMOV UR56, UR46 ;  /* 0x0000002e00387c82 */ /* 0x000fe20008000000 */
[----:B------:R-:W-:Y:S01]  /*a510*/  ULDC UR34, c[0x0][0x9e4] ;  /* 0x0002790000227ab9 */ /* 0x000fe20000000800 */
[----:B------:R-:W-:Y:S01]  /*a520*/  ULDC UR55, c[0x0][0x9dc] ;  /* 0x0002770000377ab9 */ /* 0x000fe20000000800 */
[----:B------:R-:W-:Y:S01]  /*a530*/  ULDC UR54, c[0x0][0x288] ;  /* 0x0000a20000367ab9 */ /* 0x000fe20000000800 */
[----:B------:R-:W-:Y:S01]  /*a540*/  ULDC UR33, c[0x0][0x988] ;  /* 0x0002620000217ab9 */ /* 0x000fe20000000800 */
[----:B------:R-:W-:-:S05]  /*a550*/  ULDC UR35, c[0x0][0x9e0] ;  /* 0x0002780000237ab9 */ /* 0x000fca0000000800 */
.L_x_893:
[----:B------:R-:W-:Y:S01]  /*a560*/  ISETP.NE.AND P2, PT, RZ, UR43, PT ;  /* 0x0000002bff007c0c */ /* 0x000fe2000bf45270 */
[----:B------:R-:W-:-:S04]  /*a570*/  UISETP.NE.AND UP0, UPT, UR56, 0x1, UPT ;  /* 0x000000013800788c */ /* 0x000fc8000bf05270 */
[----:B------:R-:W-:-:S04]  /*a580*/  USEL UR47, URZ, 0x1, UP0 ;  /* 0x000000013f2f7887 */ /* 0x000fc80008000000 */
[----:B------:R-:W-:-:S04]  /*a590*/  ULOP3.LUT UR47, UR28, UR47, URZ, 0x3c, !UPT ;  /* 0x0000002f1c2f7292 */ /* 0x000fc8000f8e3c3f */
[----:B------:R-:W-:Y:S08]  /*a5a0*/  @P2 BRA `(.L_x_875) ;  /* 0x0000000000382947 */ /* 0x000ff00003800000 */
[----:B------:R-:W-:Y:S05]  /*a5b0*/  @!P0 BRA `(.L_x_876) ;  /* 0x0000000000048947 */ /* 0x000fea0003800000 */
[----:B------:R-:W-:Y:S01]  /*a5c0*/  BPT.TRAP 0x1 ;  /* 0x000000040000795c */ /* 0x000fe20000300000 */
.L_x_876:
        /* <DEDUP_REMOVED lines=9> */
.L_x_877:
[----:B-1----:R-:W-:Y:S05]  /*a660*/  @P1 BRA `(.L_x_875) ;  /* 0x0000000000081947 */ /* 0x002fea0003800000 */
[----:B------:R-:W1:Y:S02]  /*a670*/  SYNCS.PHASECHK.TRANS64.TRYWAIT P1, [UR6+0x2d830], R0 ;  /* 0x02d83000ff0075a7 */ /* 0x000e640008020146 */
[----:B-1----:R-:W-:Y:S05]  /*a680*/  @!P1 BRA `(.L_x_878) ;  /* 0x00000098008c9947 */ /* 0x002fea0003800000 */
.L_x_875:
        /* <DEDUP_REMOVED lines=40> */
.L_x_880:
[----:B------:R-:W-:Y:S01]  /*a910*/  ULEA UR6, UR56, UR40, 0x3 ;  /* 0x0000002838067291 */ /* 0x000fe2000f8e183f */
[----:B------:R-:W-:-:S05]  /*a920*/  IMAD.U32 R0, RZ, RZ, UR28 ;  /* 0x0000001cff007e24 */ /* 0x000fca000f8e00ff */
[----:B------:R-:W-:-:S04]  /*a930*/  SHF.L.U32 R0, R0, 0x1f, RZ ;  /* 0x0000001f00007819 */ /* 0x000fc800000006ff */
[----:B------:R0:W1:Y:S01]  /*a940*/  SYNCS.PHASECHK.TRANS64.TRYWAIT P1, [UR6+0x2d850], R0 ;  /* 0x02d85000ff0075a7 */ /* 0x0000620008020146 */
[----:B------:R-:W-:Y:S05]  /*a950*/  @!P0 BRA `(.L_x_881) ;  /* 0x0000000000048947 */ /* 0x000fea0003800000 */
[----:B------:R-:W-:Y:S01]  /*a960*/  BPT.TRAP 0x1 ;  /* 0x000000040000795c */ /* 0x000fe20000300000 */
.L_x_881:
[----:B-1----:R-:W-:Y:S05]  /*a970*/  @P1 BRA `(.L_x_879) ;  /* 0x0000000000081947 */ /* 0x002fea0003800000 */
[----:B------:R-:W1:Y:S02]  /*a980*/  SYNCS.PHASECHK.TRANS64.TRYWAIT P1, [UR6+0x2d850], R0 ;  /* 0x02d85000ff0075a7 */ /* 0x000e640008020146 */
[----:B-1----:R-:W-:Y:S05]  /*a990*/  @!P1 BRA `(.L_x_882) ;  /* 0x0000009400e09947 */ /* 0x002fea0003800000 */
.L_x_879:
        /* <DEDUP_REMOVED lines=70> */
.L_x_883:
[----:B------:R-:W-:Y:S01]  /*ae00*/  UISETP.NE.AND UP1, UPT, UR51, URZ, UPT ;  /* 0x0000003f3300728c */ /* 0x000fe2000bf25270 */
[----:B------:R-:W-:Y:S01]  /*ae10*/  VIADD R4, R137, UR39 ;  /* 0x0000002789047c36 */ /* 0x000fe20008000000 */
[----:B------:R-:W1:Y:S01]  /*ae20*/  LDC R12, c[0x0][0x2f0] ;  /* 0x0000bc00ff0c7b82 */ /* 0x000e620000000800 */
[----:B------:R-:W-:Y:S02]  /*ae30*/  ULEA UR6, UR46, UR40, 0x3 ;  /* 0x000000282e067291 */ /* 0x000fe4000f8e183f */
[----:B------:R-:W-:Y:S01]  /*ae40*/  UISETP.NE.AND UP0, UPT, UR50, URZ, UPT ;  /* 0x0000003f3200728c */ /* 0x000fe2000bf05270 */
[----:B------:R-:W-:Y:S01]  /*ae50*/  PLOP3.LUT P1, PT, PT, PT, UP1, 0x80, 0x0 ;  /* 0x000000000000781c */ /* 0x000fe20003f2f018 */
[----:B------:R-:W-:Y:S01]  /*ae60*/  UIADD3 UR6, UR6, 0x2d840, URZ ;  /* 0x0002d84006067890 */ /* 0x000fe2000fffe03f */
[----:B------:R-:W-:-:S03]  /*ae70*/  PLOP3.LUT P2, PT, PT, PT, UP1, 0x80, 0x0 ;  /* 0x000000000000781c */ /* 0x000fc60003f4f018 */
        /* <DEDUP_REMOVED lines=13> */
[----:B------:R-:W-:-:S04]  /*af50*/  VIADD R9, R9, -UR54 ;  /* 0x8000003609097c36 */ /* 0x000fc80008000000 */
[C---:B------:R-:W-:Y:S02]  /*af60*/  VIADD R11, R9.reuse, UR35 ;  /* 0x00000023090b7c36 */ /* 0x040fe40008000000 */
[----:B------:R-:W-:Y:S02]  /*af70*/  VIADD R10, R9, UR6 ;  /* 0x00000006090a7c36 */ /* 0x000fe40008000000 */
[----:B0-----:R-:W-:Y:S02]  /*af80*/  IMAD.IADD R9, R11, 0x1, R13 ;  /* 0x000000010b097824 */ /* 0x001fe400078e020d */
[----:B------:R-:W-:Y:S01]  /*af90*/  IMAD.IADD R8, R13, 0x1, R10 ;  /* 0x000000010d087824 */ /* 0x000fe200078e020a */
[----:B------:R-:W-:Y:S06]  /*afa0*/  @P1 BRA `(.L_x_884) ;  /* 0x00000000005c1947 */ /* 0x000fec0003800000 */
[----:B------:R-:W-:Y:S01]  /*afb0*/  IMAD R13, R12, UR44, R13 ;  /* 0x0000002c0c0d7c24 */ /* 0x000fe2000f8e020d */
[----:B------:R-:W-:Y:S03]  /*afc0*/  BSSY B0, `(.L_x_885) ;  /* 0x0000011000007945 */ /* 0x000fe60003800000 */
[----:B------:R-:W-:-:S05]  /*afd0*/  VIADD R13, R13, -UR54 ;  /* 0x800000360d0d7c36 */ /* 0x000fca0008000000 */
        /* <DEDUP_REMOVED lines=10> */
.L_x_886:
[----:B------:R-:W-:-:S05]  /*b080*/  IMAD.U32 R20, RZ, RZ, UR34 ;  /* 0x00000022ff147e24 */ /* 0x000fca000f8e00ff */
[----:B------:R-:W-:-:S13]  /*b090*/  ISETP.NE.AND P1, PT, R20, 0x1, PT ;  /* 0x000000011400780c */ /* 0x000fda0003f25270 */
[----:B------:R-:W0:Y:S02]  /*b0a0*/  @P1 LDC.64 R14, c[0x0][0x9e8] ;  /* 0x00027a00ff0e1b82 */ /* 0x000e240000000a00 */
[----:B0-----:R-:W-:-:S05]  /*b0b0*/  @P1 IMAD.HI.U32 R14, R13, R14, RZ ;  /* 0x0000000e0d0e1227 */ /* 0x001fca00078e00ff */
[----:B------:R-:W-:-:S07]  /*b0c0*/  @P1 SHF.R.U32.HI R13, RZ, R15, R14 ;  /* 0x0000000fff0d1219 */ /* 0x000fce000001160e */
.L_x_887:
[----:B------:R-:W-:Y:S05]  /*b0d0*/  BSYNC B0 ;  /* 0x0000000000007941 */ /* 0x000fea0003800000 */
.L_x_885:
[----:B------:R-:W-:-:S04]  /*b0e0*/  IMAD R13, R13, R20, -R0 ;  /* 0x000000140d0d7224 */ /* 0x000fc800078e0a00 */
[----:B------:R-:W-:-:S05]  /*b0f0*/  IMAD R13, R16, -0x2, R13 ;  /* 0xfffffffe100d7824 */ /* 0x000fca00078e020d */
[----:B------:R-:W-:Y:S02]  /*b100*/  VIADDMNMX R9, R13, R20, R9, PT ;  /* 0x000000140d097246 */ /* 0x000fe40003800109 */
[----:B------:R-:W-:-:S07]  /*b110*/  VIMNMX R8, R8, R13, !PT ;  /* 0x0000000d08087248 */ /* 0x000fce0007fe0100 */
.L_x_884:
        /* <DEDUP_REMOVED lines=116> */
.L_x_890:
[----:B------:R-:W-:-:S05]  /*b860*/  IMAD.U32 R4, RZ, RZ, UR34 ;  /* 0x00000022ff047e24 */ /* 0x000fca000f8e00ff */
[----:B------:R-:W-:-:S13]  /*b870*/  ISETP.NE.AND P2, PT, R4, 0x1, PT ;  /* 0x000000010400780c */ /* 0x000fda0003f45270 */
[----:B------:R-:W0:Y:S02]  /*b880*/  @P2 LDC.64 R8, c[0x0][0x9e8] ;  /* 0x00027a00ff082b82 */ /* 0x000e240000000a00 */
[----:B0-----:R-:W-:-:S05]  /*b890*/  @P2 IMAD.HI.U32 R8, R13, R8, RZ ;  /* 0x000000080d082227 */ /* 0x001fca00078e00ff */
[----:B------:R-:W-:-:S07]  /*b8a0*/  @P2 SHF.R.U32.HI R13, RZ, R9, R8 ;  /* 0x00000009ff0d2219 */ /* 0x000fce0000011608 */
.L_x_891:
[----:B------:R-:W-:Y:S05]  /*b8b0*/  BSYNC B0 ;  /* 0x0000000000007941 */ /* 0x000fea0003800000 */
.L_x_889:
[----:B------:R-:W-:-:S04]  /*b8c0*/  IMAD R13, R13, R4, -R0 ;  /* 0x000000040d0d7224 */ /* 0x000fc800078e0a00 */
[----:B------:R-:W-:-:S05]  /*b8d0*/  IMAD R13, R16, -0x2, R13 ;  /* 0xfffffffe100d7824 */ /* 0x000fca00078e020d */
[----:B------:R-:W-:Y:S02]  /*b8e0*/  VIADDMNMX R11, R13, R4, R11, PT ;  /* 0x000000040d0b7246 */ /* 0x000fe4000380010b */
[----:B------:R-:W-:-:S07]  /*b8f0*/  VIMNMX R10, R10, R13, !PT ;  /* 0x0000000d0a0a7248 */ /* 0x000fce0007fe0100 */
.L_x_888:
        /* <DEDUP_REMOVED lines=115> */
[----:B------:R0:W-:Y:S01]  /*c030*/  MUFU.EX2 R20, R36 ;  /* 0x0000002400147308 */ /* 0x0001e20000000800 */
        /* <DEDUP_REMOVED lines=23> */
[----:B------:R-:W-:Y:S01]  /*c1b0*/  MUFU.EX2 R28, R44 ;  /* 0x0000002c001c7308 */ /* 0x000fe20000000800 */
[----:B------:R-:W-:Y:S02]  /*c1c0*/  ISETP.LT.OR P5, PT, R11, 0x59, P5 ;  /* 0x000000590b00780c */ /* 0x000fe40002fa1670 */
[----:B------:R-:W-:Y:S02]  /*c1d0*/  FMNMX.FTZ R32, R54, R33, !PT ;  /* 0x0000002136207209 */ /* 0x000fe40007810000 */
[----:B------:R-:W-:-:S02]  /*c1e0*/  FSEL R67, R67, -INF , !P3 ;  /* 0xff80000043437808 */ /* 0x000fc40005800000 */
[----:B------:R-:W-:Y:S01]  /*c1f0*/  FMNMX.FTZ R33, R55, R32, !PT ;  /* 0x0000002037217209 */ /* 0x000fe20007810000 */
[----:B------:R-:W-:Y:S01]  /*c200*/  MUFU.EX2 R9, R9 ;  /* 0x0000000900097308 */ /* 0x000fe20000000800 */
[----:B------:R-:W-:Y:S02]  /*c210*/  ISETP.GT.AND P2, PT, R10, 0x60, P1 ;  /* 0x000000600a00780c */ /* 0x000fe40000f44270 */
[----:B0-----:R-:W-:Y:S01]  /*c220*/  FMNMX.FTZ R36, R58, R33, !PT ;  /* 0x000000213a247209 */ /* 0x001fe20007810000 */
[--C-:B------:R-:W-:Y:S01]  /*c230*/  FFMA.FTZ R33, R49, UR33, -R4.reuse ;  /* 0x0000002131217c23 */ /* 0x100fe20008010804 */
[----:B------:R-:W-:Y:S01]  /*c240*/  FSEL R70, R70, -INF , !P5 ;  /* 0xff80000046467808 */ /* 0x000fe20006800000 */
[--C-:B------:R-:W-:Y:S01]  /*c250*/  FFMA.FTZ R49, R65, UR33, -R4.reuse ;  /* 0x0000002141317c23 */ /* 0x100fe20008010804 */
[----:B------:R-:W-:Y:S01]  /*c260*/  FMNMX.FTZ R37, R59, R36, !PT ;  /* 0x000000243b257209 */ /* 0x000fe20007810000 */
[----:B------:R0:W-:Y:S01]  /*c270*/  MUFU.EX2 R32, R48 ;  /* 0x0000003000207308 */ /* 0x0001e20000000800 */
[----:B------:R-:W-:Y:S01]  /*c280*/  ISETP.LT.OR P4, PT, R11, 0x5a, P4 ;  /* 0x0000005a0b00780c */ /* 0x000fe20002781670 */
[----:B------:R-:W-:Y:S01]  /*c290*/  FFMA.FTZ R65, R81, UR33, -R4 ;  /* 0x0000002151417c23 */ /* 0x000fe20008010804 */
[----:B------:R-:W-:-:S02]  /*c2a0*/  FMNMX.FTZ R36, R62, R37, !PT ;  /* 0x000000253e247209 */ /* 0x000fc40007810000 */
[----:B------:R-:W-:Y:S02]  /*c2b0*/  ISETP.GT.AND P3, PT, R10, 0x61, P1 ;  /* 0x000000610a00780c */ /* 0x000fe40000f64270 */
[----:B------:R-:W-:Y:S01]  /*c2c0*/  FMNMX.FTZ R37, R63, R36, !PT ;  /* 0x000000243f257209 */ /* 0x000fe20007810000 */
[----:B------:R-:W-:Y:S01]  /*c2d0*/  MUFU.EX2 R12, R12 ;  /* 0x0000000c000c7308 */ /* 0x000fe20000000800 */
[----:B------:R-:W-:Y:S01]  /*c2e0*/  ISETP.LT.OR P2, PT, R11, 0x61, P2 ;  /* 0x000000610b00780c */ /* 0x000fe20001741670 */
[--C-:B0-----:R-:W-:Y:S01]  /*c2f0*/  FFMA.FTZ R48, R64, UR33, -R4.reuse ;  /* 0x0000002140307c23 */ /* 0x101fe20008010804 */
[----:B------:R-:W-:Y:S01]  /*c300*/  FMNMX.FTZ R40, R66, R37, !PT ;  /* 0x0000002542287209 */ /* 0x000fe20007810000 */
[--C-:B------:R-:W-:Y:S01]  /*c310*/  FFMA.FTZ R37, R53, UR33, -R4.reuse ;  /* 0x0000002135257c23 */ /* 0x100fe20008010804 */
[----:B------:R-:W-:Y:S01]  /*c320*/  FSEL R71, R71, -INF , !P4 ;  /* 0xff80000047477808 */ /* 0x000fe20006000000 */
[--C-:B------:R-:W-:Y:S01]  /*c330*/  FFMA.FTZ R53, R69, UR33, -R4.reuse ;  /* 0x0000002145357c23 */ /* 0x100fe20008010804 */
[----:B------:R-:W-:Y:S01]  /*c340*/  FMNMX.FTZ R41, R67, R40, !PT ;  /* 0x0000002843297209 */ /* 0x000fe20007810000 */
[----:B------:R0:W-:Y:S01]  /*c350*/  MUFU.EX2 R36, R52 ;  /* 0x0000003400247308 */ /* 0x0001e20000000800 */
[----:B------:R-:W-:Y:S01]  /*c360*/  ISETP.GT.AND P5, PT, R10, 0x68, P1 ;  /* 0x000000680a00780c */ /* 0x000fe20000fa4270 */
[----:B------:R-:W-:Y:S01]  /*c370*/  FFMA.FTZ R64, R80, UR33, -R4 ;  /* 0x0000002150407c23 */ /* 0x000fe20008010804 */
[----:B------:R-:W-:-:S02]  /*c380*/  FMNMX.FTZ R40, R70, R41, !PT ;  /* 0x0000002946287209 */ /* 0x000fc40007810000 */
[----:B------:R-:W-:Y:S02]  /*c390*/  FSEL R74, R74, -INF , !P2 ;  /* 0xff8000004a4a7808 */ /* 0x000fe40005000000 */
[----:B------:R-:W-:Y:S01]  /*c3a0*/  ISETP.LT.OR P3, PT, R11, 0x62, P3 ;  /* 0x000000620b00780c */ /* 0x000fe20001f61670 */
[----:B------:R-:W-:Y:S01]  /*c3b0*/  MUFU.EX2 R13, R13 ;  /* 0x0000000d000d7308 */ /* 0x000fe20000000800 */
[----:B------:R-:W-:Y:S01]  /*c3c0*/  FMNMX.FTZ R41, R71, R40, !PT ;  /* 0x0000002847297209 */ /* 0x000fe20007810000 */
[--C-:B0-----:R-:W-:Y:S01]  /*c3d0*/  FFMA.FTZ R52, R68, UR33, -R4.reuse ;  /* 0x0000002144347c23 */ /* 0x101fe20008010804 */
[----:B------:R-:W-:Y:S01]  /*c3e0*/  ISETP.GT.AND P4, PT, R10, 0x69, P1 ;  /* 0x000000690a00780c */ /* 0x000fe20000f84270 */
[--C-:B------:R-:W-:Y:S01]  /*c3f0*/  FFMA.FTZ R68, R84, UR33, -R4.reuse ;  /* 0x0000002154447c23 */ /* 0x100fe20008010804 */
[----:B------:R-:W-:Y:S02]  /*c400*/  ISETP.LT.OR P5, PT, R11, 0x69, P5 ;  /* 0x000000690b00780c */ /* 0x000fe40002fa1670 */
[----:B------:R-:W-:Y:S01]  /*c410*/  FSEL R75, R75, -INF , !P3 ;  /* 0xff8000004b4b7808 */ /* 0x000fe20005800000 */
[----:B------:R0:W-:Y:S01]  /*c420*/  MUFU.EX2 R40, R56 ;  /* 0x0000003800287308 */ /* 0x0001e20000000800 */
[----:B------:R-:W-:Y:S01]  /*c430*/  FMNMX.FTZ R44, R74, R41, !PT ;  /* 0x000000294a2c7209 */ /* 0x000fe20007810000 */
[--C-:B------:R-:W-:Y:S01]  /*c440*/  FFMA.FTZ R41, R57, UR33, -R4.reuse ;  /* 0x0000002139297c23 */ /* 0x100fe20008010804 */
[----:B------:R-:W-:Y:S01]  /*c450*/  ISETP.GT.AND P2, PT, R10, 0x70, P1 ;  /* 0x000000700a00780c */ /* 0x000fe20000f44270 */
[----:B------:R-:W-:Y:S01]  /*c460*/  FFMA.FTZ R57, R73, UR33, -R4 ;  /* 0x0000002149397c23 */ /* 0x000fe20008010804 */
[----:B------:R-:W-:-:S02]  /*c470*/  FSEL R78, R78, -INF , !P5 ;  /* 0xff8000004e4e7808 */ /* 0x000fc40006800000 */
[----:B------:R-:W-:Y:S01]  /*c480*/  ISETP.LT.OR P4, PT, R11, 0x6a, P4 ;  /* 0x0000006a0b00780c */ /* 0x000fe20002781670 */
[----:B------:R-:W-:Y:S01]  /*c490*/  MUFU.EX2 R14, R14 ;  /* 0x0000000e000e7308 */ /* 0x000fe20000000800 */
[----:B------:R-:W-:Y:S01]  /*c4a0*/  FMNMX.FTZ R45, R75, R44, !PT ;  /* 0x0000002c4b2d7209 */ /* 0x000fe20007810000 */
[--C-:B------:R-:W-:Y:S01]  /*c4b0*/  FFMA.FTZ R44, R60, UR33, -R4.reuse ;  /* 0x000000213c2c7c23 */ /* 0x100fe20008010804 */
[----:B------:R-:W-:Y:S01]  /*c4c0*/  ISETP.GT.AND P3, PT, R10, 0x71, P1 ;  /* 0x000000710a00780c */ /* 0x000fe20000f64270 */
[--C-:B0-----:R-:W-:Y:S01]  /*c4d0*/  FFMA.FTZ R56, R72, UR33, -R4.reuse ;  /* 0x0000002148387c23 */ /* 0x101fe20008010804 */
[----:B------:R-:W-:Y:S01]  /*c4e0*/  ISETP.GT.AND P5, PT, R10, 0x78, P1 ;  /* 0x000000780a00780c */ /* 0x000fe20000fa4270 */
[----:B------:R-:W-:Y:S01]  /*c4f0*/  FFMA.FTZ R60, R76, UR33, -R4 ;  /* 0x000000214c3c7c23 */ /* 0x000fe20008010804 */
[----:B------:R-:W-:Y:S01]  /*c500*/  ISETP.GT.AND P1, PT, R10, 0x79, P1 ;  /* 0x000000790a00780c */ /* 0x000fe20000f24270 */
        /* <DEDUP_REMOVED lines=183> */
.L_x_892:
        /* <DEDUP_REMOVED lines=106> */
.L_x_874:
[----:B------:R-:W-:Y:S06]  /*d720*/  BAR.ARV 0x8, 0x200 ;  /* 0x0208000000007b1d */ /* 0x000fec0000002000 */
[----:B------:R-:W-:Y:S05]  /*d730*/  @!P0 BRA `(.L_x_894) ;  /* 0x0000000000048947 */ /* 0x000fea0003800000 */
[----:B------:R-:W-:Y:S01]  /*d740*/  BPT.TRAP 0x1 ;  /* 0x000000040000795c */ /* 0x000fe20000300000 */
.L_x_894:
[----:B------:R-:W-:Y:S01]  /*d750*/  ULEA UR8, UR46, UR40, 0x3 ;  /* 0x000000282e087291 */ /* 0x000fe2000f8e183f */
[----:B------:R-:W-:-:S05]  /*d760*/  IMAD.U32 R5, RZ, RZ, UR47 ;  /* 0x0000002fff057e24 */ /* 0x000fca000f8e00ff */
[----:B------:R-:W-:-:S04]  /*d770*/  SHF.L.U32 R5, R5, 0x1f, RZ ;  /* 0x0000001f05057819 */ /* 0x000fc800000006ff */
[----:B------:R0:W1:Y:S01]  /*d780*/  SYNCS.PHASECHK.TRANS64.TRYWAIT P1, [UR8+0x2d850], R5 ;  /* 0x02d85005ff0075a7 */ /* 0x0000620008020148 */
[----:B------:R-:W-:Y:S05]  /*d790*/  @!P0 BRA `(.L_x_895) ;  /* 0x0000000000048947 */ /* 0x000fea0003800000 */
[----:B------:R-:W-:Y:S01]  /*d7a0*/  BPT.TRAP 0x1 ;  /* 0x000000040000795c */ /* 0x000fe20000300000 */
.L_x_895:
[----:B-1----:R-:W-:Y:S05]  /*d7b0*/  @P1 BRA `(.L_x_896) ;  /* 0x0000000000081947 */ /* 0x002fea0003800000 */
[----:B------:R-:W1:Y:S02]  /*d7c0*/  SYNCS.PHASECHK.TRANS64.TRYWAIT P1, [UR8+0x2d850], R5 ;  /* 0x02d85005ff0075a7 */ /* 0x000e640008020148 */
[----:B-1----:R-:W-:Y:S05]  /*d7d0*/  @!P1 BRA `(.L_x_897) ;  /* 0x0000006800689947 */ /* 0x002fea0003800000 */
.L_x_896:
        /* <DEDUP_REMOVED lines=11> */
[----:B------:R-:W-:Y:S01]  /*d890*/  IMAD.U32 R12, RZ, RZ, UR33 ;  /* 0x00000021ff0c7e24 */ /* 0x000fe2000f8e00ff */
[----:B------:R-:W-:Y:S01]  /*d8a0*/  ULOP3.LUT UR9, UR40, 0x2000000, URZ, 0xfc, !UPT ;  /* 0x0200000028097892 */ /* 0x000fe2000f8efc3f */
[----:B------:R-:W-:-:S02]  /*d8b0*/  IMAD.MOV.U32 R36, RZ, RZ, -0x800000 ;  /* 0xff800000ff247424 */ /* 0x000fc400078e00ff */
[----:B------:R-:W-:Y:S01]  /*d8c0*/  IMAD.MOV.U32 R37, RZ, RZ, -0x800000 ;  /* 0xff800000ff257424 */ /* 0x000fe200078e00ff */
[----:B------:R-:W-:-:S07]  /*d8d0*/  UIMAD UR9, UR46, 0x600, UR9 ;  /* 0x000006002e0978a4 */ /* 0x000fce000f8e0209 */
[----:B------:R-:W-:Y:S02]  /*d8e0*/  UMOV UR6, UR9 ;  /* 0x0000000900067c82 */ /* 0x000fe40008000000 */
[----:B------:R-:W-:Y:S01]  /*d8f0*/  HGMMA.64x96x16.F32.BF16 R88, gdesc[UR4].tnspB, R88, gsb0 ;  /* 0x41600000045879f0 */ /* 0x000fe20008001858 */
[----:B------:R-:W-:Y:S01]  /*d900*/  UIADD3 UR4, UR36, 0x2, URZ ;  /* 0x0000000224047890 */ /* 0x000fe2000fffe03f */
[----:B-1----:R-:W-:Y:S01]  /*d910*/  FADD.FTZ R6, R6, R3 ;  /* 0x0000000306067221 */ /* 0x002fe20000010000 */
[----:B------:R-:W-:Y:S01]  /*d920*/  UIADD3 UR6, UR9, 0x40, URZ ;  /* 0x0000004009067890 */ /* 0x000fe2000fffe03f */
[----:B------:R-:W-:Y:S01]  /*d930*/  IMAD.U32 R3, RZ, RZ, UR33 ;  /* 0x00000021ff037e24 */ /* 0x000fe2000f8e00ff */
[----:B------:R-:W-:Y:S01]  /*d940*/  UMOV UR5, 0x40000040 ;  /* 0x4000004000057882 */ /* 0x000fe20000000000 */
[----:B------:R-:W-:Y:S01]  /*d950*/  UMOV UR7, 0x80000020 ;  /* 0x8000002000077882 */ /* 0x000fe20000000000 */
[----:B0-----:R-:W-:Y:S01]  /*d960*/  FADD.FTZ R7, R5, R2 ;  /* 0x0000000205077221 */ /* 0x001fe20000010000 */
[----:B------:R-:W-:Y:S01]  /*d970*/  IMAD.MOV.U32 R2, RZ, RZ, RZ ;  /* 0x000000ffff027224 */ /* 0x000fe200078e00ff */
[----:B------:R-:W0:Y:S04]  /*d980*/  SHFL.BFLY PT, R5, R6, 0x1, 0x1f ;  /* 0x0c201f0006057f89 */ /* 0x000e2800000e0000 */
[----:B------:R-:W1:Y:S01]  /*d990*/  SHFL.BFLY PT, R8, R7, 0x1, 0x1f ;  /* 0x0c201f0007087f89 */ /* 0x000e6200000e0000 */
[----:B0-----:R-:W-:Y:S01]  /*d9a0*/  FADD.FTZ R9, R6, R5 ;  /* 0x0000000506097221 */ /* 0x001fe20000010000 */
[----:B-1----:R-:W-:-:S04]  /*d9b0*/  FADD.FTZ R10, R7, R8 ;  /* 0x00000008070a7221 */ /* 0x002fc80000010000 */
[----:B------:R-:W-:Y:S02]  /*d9c0*/  FSETP.NE.FTZ.AND P1, PT, R9, RZ, PT ;  /* 0x000000ff0900720b */ /* 0x000fe40003f35000 */
[----:B------:R-:W-:-:S11]  /*d9d0*/  FSETP.NE.FTZ.AND P2, PT, R10, RZ, PT ;  /* 0x000000ff0a00720b */ /* 0x000fd60003f55000 */
[----:B------:R-:W0:Y:S01]  /*d9e0*/  @P1 MUFU.LG2 R5, R9 ;  /* 0x0000000900051308 */ /* 0x000e220000000c00 */
[----:B------:R-:W-:Y:S01]  /*d9f0*/  @P1 FMUL.FTZ R3, R3, 0.69314718246459960938 ;  /* 0x3f31721803031820 */ /* 0x000fe20000410000 */
[----:B------:R-:W-:-:S06]  /*da00*/  @P2 FMUL.FTZ R12, R12, 0.69314718246459960938 ;  /* 0x3f3172180c0c2820 */ /* 0x000fcc0000410000 */
        /* <DEDUP_REMOVED lines=55> */
.L_x_898:
        /* <DEDUP_REMOVED lines=23> */
[----:B------:R-:W-:Y:S01]  /*def0*/  USEL UR4, URZ, 0x1, UP0 ;  /* 0x000000013f047887 */ /* 0x000fe20008000000 */
        /* <DEDUP_REMOVED lines=29> */
[----:B------:R-:W-:Y:S01]  /*e0d0*/  PLOP3.LUT P0, PT, PT, PT, PT, 0x8, 0x0 ;  /* 0x000000000000781c */ /* 0x000fe20003f0e170 */
[----:B------:R-:W-:Y:S01]  /*e0e0*/  FMUL.FTZ R48, R135, R48 ;  /* 0x0000003087307220 */ /* 0x000fe20000410000 */
[----:B------:R-:W-:-:S02]  /*e0f0*/  UIADD3 UR48, UR48, 0x1, URZ ;  /* 0x0000000130307890 */ /* 0x000fc4000fffe03f */
[----:B------:R-:W-:Y:S02]  /*e100*/  USEL UR46, UR46, URZ, UP0 ;  /* 0x0000003f2e2e7287 */ /* 0x000fe40008000000 */
[----:B------:R-:W-:-:S12]  /*e110*/  ULOP3.LUT UR47, UR47, UR4, URZ, 0x3c, !UPT ;  /* 0x000000042f2f7292 */ /* 0x000fd8000f8e3c3f */
.L_x_820:
[----:B------:R-:W0:Y:S08]  /*e120*/  S2UR UR41, SR_CgaCtaId ;  /* 0x00000000002979c3 */ /* 0x000e300000008800 */
[----:B------:R-:W-:Y:S06]  /*e130*/  BAR.SYNC.DEFER_BLOCKING 0x5, 0x200 ;  /* 0x0148000000007b1d */ /* 0x000fec0000010000 */
[----:B------:R-:W-:Y:S01]  /*e140*/  UMOV UR40, 0x400 ;  /* 0x0000040000287882 */ /* 0x000fe20000000000 */
[----:B------:R-:W-:Y:S01]  /*e150*/  BSSY B0, `(.L_x_899) ;  /* 0x0000170000007945 */ /* 0x000fe20003800000 */
[----:B0-----:R-:W-:-:S09]  /*e160*/  ULEA UR40, UR41, UR40, 0x18 ;  /* 0x0000002829287291 */ /* 0x001fd2000f8ec03f */
[----:B------:R-:W0:Y:S02]  /*e170*/  LDS R0, [UR40+0x2d8d0] ;  /* 0x02d8d028ff007984 */ /* 0x000e240008000800 */
[----:B0-----:R-:W-:Y:S01]  /*e180*/  R2UR UR4, R0 ;  /* 0x00000000000472ca */ /* 0x001fe200000e0000 */
[----:B------:R-:W-:Y:S06]  /*e190*/  BAR.ARV 0x4, 0x200 ;  /* 0x0108000000007b1d */ /* 0x000fec0000002000 */
[----:B------:R-:W-:Y:S08]  /*e1a0*/  @P0 BRA `(.L_x_900) ;  /* 0x0000000c00bc0947 */ /* 0x000ff00003800000 */
[----:B------:R-:W0:Y:S01]  /*e1b0*/  S2UR UR5, SR_SWINHI ;  /* 0x00000000000579c3 */ /* 0x000e220000002f00 */
[----:B------:R-:W-:-:S07]  /*e1c0*/  IMAD R3, R144, 0x20, R140 ;  /* 0x0000002090037824 */ /* 0x000fce00078e028c */
[----:B------:R-:W-:Y:S01]  /*e1d0*/  BAR.SYNC.DEFER_BLOCKING 0x1, 0x180 ;  /* 0x0046000000007b1d */ /* 0x000fe20000010000 */
[----:B------:R-:W-:Y:S01]  /*e1e0*/  USHF.R.S32.HI UR10, URZ, 0x1f, UR38 ;  /* 0x0000001f3f0a7899 */ /* 0x000fe20008011426 */
[----:B------:R-:W-:Y:S01]  /*e1f0*/  VIADD R52, R137, UR39 ;  /* 0x0000002789347c36 */ /* 0x000fe20008000000 */
[----:B------:R-:W-:Y:S01]  /*e200*/  USHF.R.S32.HI UR12, URZ, 0x1f, UR45 ;  /* 0x0000001f3f0c7899 */ /* 0x000fe2000801142d */
[----:B------:R-:W-:-:S04]  /*e210*/  F2FP.BF16.F32.PACK_AB R6, R93, R6 ;  /* 0x000000065d06723e */ /* 0x000fc800000010ff */
[----:B------:R-:W1:Y:S01]  /*e220*/  LDC R0, c[0x0][0xbe8] ;  /* 0x0002fa00ff007b82 */ /* 0x000e620000000800 */
[----:B------:R-:W-:Y:S01]  /*e230*/  ULDC.64 UR8, c[0x0][0xb90] ;  /* 0x0002e40000087ab9 */ /* 0x000fe20000000a00 */
[----:B------:R-:W-:Y:S02]  /*e240*/  F2FP.BF16.F32.PACK_AB R26, R125, R26 ;  /* 0x0000001a7d1a723e */ /* 0x000fe400000010ff */
[----:B------:R-:W-:Y:S02]  /*e250*/  F2FP.BF16.F32.PACK_AB R27, R46, R27 ;  /* 0x0000001b2e1b723e */ /* 0x000fe400000010ff */
[----:B------:R-:W-:Y:S02]  /*e260*/  F2FP.BF16.F32.PACK_AB R28, R129, R28 ;  /* 0x0000001c811c723e */ /* 0x000fe400000010ff */
[----:B------:R-:W-:Y:S02]  /*e270*/  F2FP.BF16.F32.PACK_AB R29, R44, R29 ;  /* 0x0000001d2c1d723e */ /* 0x000fe400000010ff */
[----:B------:R-:W-:-:S02]  /*e280*/  F2FP.BF16.F32.PACK_AB R30, R133, R30 ;  /* 0x0000001e851e723e */ /* 0x000fc400000010ff */
[----:B------:R-:W-:Y:S01]  /*e290*/  F2FP.BF16.F32.PACK_AB R31, R48, R31 ;  /* 0x0000001f301f723e */ /* 0x000fe200000010ff */
[----:B------:R-:W-:Y:S01]  /*e2a0*/  UMOV UR6, UR40 ;  /* 0x0000002800067c82 */ /* 0x000fe20008000000 */
[----:B0-----:R-:W-:Y:S01]  /*e2b0*/  UMOV UR7, UR5 ;  /* 0x0000000500077c82 */ /* 0x001fe20008000000 */
[----:B------:R-:W-:Y:S01]  /*e2c0*/  UIMAD UR5, UR10, UR8, URZ ;  /* 0x000000080a0572a4 */ /* 0x000fe2000f8e023f */
[----:B------:R-:W-:Y:S02]  /*e2d0*/  IMAD.U32 R40, RZ, RZ, UR6 ;  /* 0x00000006ff287e24 */ /* 0x000fe4000f8e00ff */
[----:B------:R-:W-:Y:S01]  /*e2e0*/  IMAD.U32 R41, RZ, RZ, UR7 ;  /* 0x00000007ff297e24 */ /* 0x000fe2000f8e00ff */
[----:B------:R-:W-:Y:S02]  /*e2f0*/  UIMAD.WIDE.U32 UR6, UR38, UR8, URZ ;  /* 0x00000008260672a5 */ /* 0x000fe4000f8e003f */
[----:B------:R-:W-:Y:S01]  /*e300*/  UIMAD UR5, UR38, UR9, UR5 ;  /* 0x00000009260572a4 */ /* 0x000fe2000f8e0205 */
[----:B------:R-:W-:-:S02]  /*e310*/  IMAD.WIDE R4, R148, 0x2, R40 ;  /* 0x0000000294047825 */ /* 0x000fc400078e0228 */
[----:B------:R-:W-:Y:S01]  /*e320*/  ULDC.64 UR8, c[0x0][0xb98] ;  /* 0x0002e60000087ab9 */ /* 0x000fe20000000a00 */
[----:B------:R-:W-:Y:S01]  /*e330*/  UIADD3 UR7, UR7, UR5, URZ ;  /* 0x0000000507077290 */ /* 0x000fe2000fffe03f */
[----:B------:R-:W-:Y:S01]  /*e340*/  IMAD.WIDE R40, R3, 0x2, R40 ;  /* 0x0000000203287825 */ /* 0x000fe200078e0228 */
[C---:B------:R-:W-:Y:S01]  /*e350*/  IADD3 R35, P1, R4.reuse, 0x6000, RZ ;  /* 0x0000600004237810 */ /* 0x040fe20007f3e0ff */
[----:B------:R-:W-:Y:S01]  /*e360*/  UIMAD UR5, UR12, UR8, URZ ;  /* 0x000000080c0572a4 */ /* 0x000fe2000f8e023f */
[C---:B------:R-:W-:Y:S01]  /*e370*/  LOP3.LUT R3, R4.reuse, 0x180, RZ, 0xc0, !PT ;  /* 0x0000018004037812 */ /* 0x040fe200078ec0ff */
[----:B------:R-:W-:Y:S01]  /*e380*/  UIMAD.WIDE.U32 UR6, UR45, UR8, UR6 ;  /* 0x000000082d0672a5 */ /* 0x000fe2000f8e0006 */
[----:B------:R-:W-:Y:S01]  /*e390*/  IADD3 R8, P3, R4, 0x3000, RZ ;  /* 0x0000300004087810 */ /* 0x000fe20007f7e0ff */
[--C-:B------:R-:W-:Y:S01]  /*e3a0*/  IMAD.X R25, RZ, RZ, R5.reuse, P1 ;  /* 0x000000ffff197224 */ /* 0x100fe200008e0605 */
[----:B-1----:R-:W-:Y:S01]  /*e3b0*/  ISETP.NE.AND P1, PT, R0, 0x1, PT ;  /* 0x000000010000780c */ /* 0x002fe20003f25270 */
[----:B------:R-:W-:Y:S01]  /*e3c0*/  UIMAD UR5, UR45, UR9, UR5 ;  /* 0x000000092d0572a4 */ /* 0x000fe2000f8e0205 */
[----:B------:R-:W-:Y:S01]  /*e3d0*/  SHF.R.U64 R3, R3, 0x3, RZ ;  /* 0x0000000303037819 */ /* 0x000fe200000012ff */
[----:B------:R-:W-:Y:S01]  /*e3e0*/  IMAD.X R13, RZ, RZ, R5, P3 ;  /* 0x000000ffff0d7224 */ /* 0x000fe200018e0605 */
[C---:B------:R-:W-:Y:S01]  /*e3f0*/  IADD3 R21, P4, R4.reuse, 0x20, RZ ;  /* 0x0000002004157810 */ /* 0x040fe20007f9e0ff */
[----:B------:R-:W-:Y:S01]  /*e400*/  ULDC.64 UR8, c[0x0][0xae8] ;  /* 0x0002ba0000087ab9 */ /* 0x000fe20000000a00 */
[----:B------:R-:W-:-:S02]  /*e410*/  IADD3 R15, P0, R4, 0x6020, RZ ;  /* 0x00006020040f7810 */ /* 0x000fc40007f1e0ff */
[----:B------:R-:W-:Y:S01]  /*e420*/  IADD3 R33, P2, R4, 0x3020, RZ ;  /* 0x0000302004217810 */ /* 0x000fe20007f5e0ff */
[--C-:B------:R-:W-:Y:S01]  /*e430*/  IMAD.X R9, RZ, RZ, R5.reuse, P4 ;  /* 0x000000ffff097224 */ /* 0x100fe200020e0605 */
[----:B------:R-:W-:Y:S02]  /*e440*/  LOP3.LUT R4, R3, R4, RZ, 0x3c, !PT ;  /* 0x0000000403047212 */ /* 0x000fe400078e3cff */
[----:B------:R-:W-:Y:S01]  /*e450*/  LOP3.LUT R12, R35, 0x180, RZ, 0xc0, !PT ;  /* 0x00000180230c7812 */ /* 0x000fe200078ec0ff */
[----:B------:R-:W0:Y:S01]  /*e460*/  @P1 LDC R45, c[0x0][0xbec] ;  /* 0x0002fb00ff2d1b82 */ /* 0x000e220000000800 */
[----:B------:R-:W-:Y:S01]  /*e470*/  LOP3.LUT R3, R8, 0x180, RZ, 0xc0, !PT ;  /* 0x0000018008037812 */ /* 0x000fe200078ec0ff */
[----:B------:R-:W-:Y:S01]  /*e480*/  IMAD.X R11, RZ, RZ, R5, P2 ;  /* 0x000000ffff0b7224 */ /* 0x000fe200010e0605 */
[----:B------:R-:W-:Y:S02]  /*e490*/  LOP3.LUT R2, R21, 0x180, RZ, 0xc0, !PT ;  /* 0x0000018015027812 */ /* 0x000fe400078ec0ff */
[----:B------:R-:W-:-:S02]  /*e4a0*/  SHF.R.U64 R12, R12, 0x3, RZ ;  /* 0x000000030c0c7819 */ /* 0x000fc400000012ff */
[----:B------:R-:W-:Y:S01]  /*e4b0*/  SHF.R.U64 R3, R3, 0x3, RZ ;  /* 0x0000000303037819 */ /* 0x000fe200000012ff */
[----:B------:R-:W1:Y:S01]  /*e4c0*/  @P1 LDC R50, c[0x0][0xbf0] ;  /* 0x0002fc00ff321b82 */ /* 0x000e620000000800 */
[----:B------:R-:W-:Y:S02]  /*e4d0*/  SHF.R.U64 R2, R2, 0x3, RZ ;  /* 0x0000000302027819 */ /* 0x000fe400000012ff */
[----:B------:R-:W-:Y:S02]  /*e4e0*/  IADD3 R43, P5, R40, 0x7800, RZ ;  /* 0x00007800282b7810 */ /* 0x000fe40007fbe0ff */
[----:B------:R-:W-:Y:S02]  /*e4f0*/  LOP3.LUT R24, R12, R35, RZ, 0x3c, !PT ;  /* 0x000000230c187212 */ /* 0x000fe400078e3cff */
[----:B------:R-:W-:Y:S02]  /*e500*/  LOP3.LUT R14, R15, 0x180, RZ, 0xc0, !PT ;  /* 0x000001800f0e7812 */ /* 0x000fe400078ec0ff */
[----:B------:R-:W-:-:S02]  /*e510*/  LOP3.LUT R12, R3, R8, RZ, 0x3c, !PT ;  /* 0x00000008030c7212 */ /* 0x000fc400078e3cff */
[----:B------:R-:W-:Y:S02]  /*e520*/  LOP3.LUT R8, R2, R21, RZ, 0x3c, !PT ;  /* 0x0000001502087212 */ /* 0x000fe400078e3cff */
[----:B------:R-:W-:Y:S02]  /*e530*/  LOP3.LUT R2, R43, 0x180, RZ, 0xc0, !PT ;  /* 0x000001802b027812 */ /* 0x000fe400078ec0ff */
[----:B------:R-:W-:Y:S01]  /*e540*/  SHF.R.U64 R14, R14, 0x3, RZ ;  /* 0x000000030e0e7819 */ /* 0x000fe200000012ff */
[----:B0-----:R-:W-:Y:S01]  /*e550*/  @P1 IMAD.HI.U32 R45, R52, R45, RZ ;  /* 0x0000002d342d1227 */ /* 0x001fe200078e00ff */
[----:B------:R-:W-:Y:S02]  /*e560*/  SHF.R.U64 R2, R2, 0x3, RZ ;  /* 0x0000000302027819 */ /* 0x000fe400000012ff */
[----:B------:R-:W-:Y:S01]  /*e570*/  LOP3.LUT R14, R14, R15, RZ, 0x3c, !PT ;  /* 0x0000000f0e0e7212 */ /* 0x000fe200078e3cff */
[----:B------:R-:W-:Y:S01]  /*e580*/  IMAD.X R15, RZ, RZ, R5, P0 ;  /* 0x000000ffff0f7224 */ /* 0x000fe200000e0605 */
[----:B------:R-:W-:-:S02]  /*e590*/  IADD3 R39, P0, R40, 0x1800, RZ ;  /* 0x0000180028277810 */ /* 0x000fc40007f1e0ff */
[----:B------:R-:W-:Y:S01]  /*e5a0*/  LOP3.LUT R2, R2, R43, RZ, 0x3c, !PT ;  /* 0x0000002b02027212 */ /* 0x000fe200078e3cff */
[----:B------:R-:W-:Y:S01]  /*e5b0*/  IMAD.MOV.U32 R43, RZ, RZ, R52 ;  /* 0x000000ffff2b7224 */ /* 0x000fe200078e0034 */
[----:B-1----:R-:W-:Y:S02]  /*e5c0*/  @P1 SHF.R.U32.HI R43, RZ, R50, R45 ;  /* 0x00000032ff2b1219 */ /* 0x002fe4000001162d */
[----:B------:R-:W-:Y:S02]  /*e5d0*/  LOP3.LUT R38, R39, 0x180, RZ, 0xc0, !PT ;  /* 0x0000018027267812 */ /* 0x000fe400078ec0ff */
[----:B------:R-:W-:Y:S01]  /*e5e0*/  MOV R47, R4 ;  /* 0x00000004002f7202 */ /* 0x000fe20000000f00 */
[----:B------:R-:W-:Y:S01]  /*e5f0*/  IMAD.MOV R45, RZ, RZ, -R43 ;  /* 0x000000ffff2d7224 */ /* 0x000fe200078e0a2b */
[----:B------:R-:W-:Y:S02]  /*e600*/  LOP3.LUT R10, R33, 0x180, RZ, 0xc0, !PT ;  /* 0x00000180210a7812 */ /* 0x000fe400078ec0ff */
[----:B------:R-:W-:-:S02]  /*e610*/  F2FP.BF16.F32.PACK_AB R4, R42, R7 ;  /* 0x000000072a04723e */ /* 0x000fc400000010ff */
[----:B------:R-:W-:Y:S02]  /*e620*/  SHF.R.U64 R38, R38, 0x3, RZ ;  /* 0x0000000326267819 */ /* 0x000fe400000012ff */
[----:B------:R-:W-:Y:S02]  /*e630*/  F2FP.BF16.F32.PACK_AB R5, R91, R90 ;  /* 0x0000005a5b05723e */ /* 0x000fe400000010ff */
[----:B------:R-:W-:Y:S02]  /*e640*/  F2FP.BF16.F32.PACK_AB R7, R95, R94 ;  /* 0x0000005e5f07723e */ /* 0x000fe400000010ff */
[----:B------:R-:W-:Y:S01]  /*e650*/  MOV R57, R14 ;  /* 0x0000000e00397202 */ /* 0x000fe20000000f00 */
[----:B------:R-:W-:Y:S01]  /*e660*/  IMAD R15, R0, R45, R52 ;  /* 0x0000002d000f7224 */ /* 0x000fe200078e0234 */
[----:B------:R-:W-:Y:S01]  /*e670*/  SHF.R.U64 R10, R10, 0x3, RZ ;  /* 0x000000030a0a7819 */ /* 0x000fe200000012ff */
[----:B------:R0:W-:Y:S01]  /*e680*/  STSM.16.M88.4 [R47], R4 ;  /* 0x000000042f007844 */ /* 0x0001e20000000200 */
[----:B------:R-:W-:Y:S01]  /*e690*/  LOP3.LUT R38, R38, R39, RZ, 0x3c, !PT ;  /* 0x0000002726267212 */ /* 0x000fe200078e3cff */
[----:B------:R-:W-:Y:S01]  /*e6a0*/  IMAD.X R39, RZ, RZ, R41, P0 ;  /* 0x000000ffff277224 */ /* 0x000fe200000e0629 */
[----:B------:R-:W-:Y:S01]  /*e6b0*/  MOV R62, R24 ;  /* 0x00000018003e7202 */ /* 0x000fe20000000f00 */
[----:B------:R-:W-:Y:S01]  /*e6c0*/  IMAD.U32 R25, RZ, RZ, UR5 ;  /* 0x00000005ff197e24 */ /* 0x000fe2000f8e00ff */
[----:B------:R-:W-:Y:S01]  /*e6d0*/  SHF.R.S32.HI R14, RZ, 0x1f, R43 ;  /* 0x0000001fff0e7819 */ /* 0x000fe2000001142b */
[----:B------:R-:W-:Y:S01]  /*e6e0*/  ULDC UR5, c[0x0][0xa88] ;  /* 0x0002a20000057ab9 */ /* 0x000fe20000000800 */
[----:B------:R-:W-:Y:S01]  /*e6f0*/  LOP3.LUT R10, R10, R33, RZ, 0x3c, !PT ;  /* 0x000000210a0a7212 */ /* 0x000fe200078e3cff */
[----:B------:R-:W-:Y:S01]  /*e700*/  IMAD R56, R0, UR5, RZ ;  /* 0x0000000500387c24 */ /* 0x000fe2000f8e02ff */
[----:B------:R-:W-:-:S02]  /*e710*/  IADD3 R33, P3, R40, 0x4800, RZ ;  /* 0x0000480028217810 */ /* 0x000fc40007f7e0ff */
[----:B------:R-:W-:Y:S02]  /*e720*/  IADD3 R35, P2, R40, 0x3000, RZ ;  /* 0x0000300028237810 */ /* 0x000fe40007f5e0ff */
[----:B------:R-:W-:Y:S02]  /*e730*/  LOP3.LUT R32, R33, 0x180, RZ, 0xc0, !PT ;  /* 0x0000018021207812 */ /* 0x000fe400078ec0ff */
[----:B------:R-:W-:Y:S02]  /*e740*/  LOP3.LUT R34, R35, 0x180, RZ, 0xc0, !PT ;  /* 0x0000018023227812 */ /* 0x000fe400078ec0ff */
[----:B0-----:R-:W-:Y:S02]  /*e750*/  IADD3 R4, P0, R43, UR6, RZ ;  /* 0x000000062b047c10 */ /* 0x001fe4000ff1e0ff */
[----:B------:R-:W-:Y:S02]  /*e760*/  SHF.R.S32.HI R6, RZ, 0x1f, R15 ;  /* 0x0000001fff067819 */ /* 0x000fe4000001140f */
[----:B------:R-:W-:Y:S01]  /*e770*/  IADD3.X R5, R14, UR7, R25, P0, !PT ;  /* 0x000000070e057c10 */ /* 0x000fe200087fe419 */
[----:B------:R-:W-:Y:S01]  /*e780*/  ULDC.64 UR6, c[0x0][0xb88] ;  /* 0x0002e20000067ab9 */ /* 0x000fe20000000a00 */
[----:B------:R-:W-:Y:S01]  /*e790*/  SHF.R.U64 R32, R32, 0x3, RZ ;  /* 0x0000000320207819 */ /* 0x000fe200000012ff */
[----:B------:R-:W-:Y:S01]  /*e7a0*/  IMAD R6, R6, UR6, RZ ;  /* 0x0000000606067c24 */ /* 0x000fe2000f8e02ff */
[----:B------:R-:W-:Y:S01]  /*e7b0*/  MOV R63, R10 ;  /* 0x0000000a003f7202 */ /* 0x000fe20000000f00 */
[----:B------:R-:W-:Y:S01]  /*e7c0*/  IMAD.WIDE.U32 R4, R15, UR6, R4 ;  /* 0x000000060f047c25 */ /* 0x000fe2000f8e0004 */
[----:B------:R-:W-:-:S02]  /*e7d0*/  SHF.R.U64 R34, R34, 0x3, RZ ;  /* 0x0000000322227819 */ /* 0x000fc400000012ff */
[----:B------:R-:W-:Y:S01]  /*e7e0*/  LOP3.LUT R32, R32, R33, RZ, 0x3c, !PT ;  /* 0x0000002120207212 */ /* 0x000fe200078e3cff */
[----:B------:R-:W-:Y:S01]  /*e7f0*/  IMAD R15, R15, UR7, R6 ;  /* 0x000000070f0f7c24 */ /* 0x000fe2000f8e0206 */
[----:B------:R-:W-:Y:S01]  /*e800*/  ULDC.64 UR6, c[0x0][0xb50] ;  /* 0x0002d40000067ab9 */ /* 0x000fe20000000a00 */
[----:B------:R-:W-:Y:S01]  /*e810*/  VIADD R11, R147, UR39 ;  /* 0x00000027930b7c36 */ /* 0x000fe20008000000 */
[----:B------:R-:W-:Y:S01]  /*e820*/  LOP3.LUT P0, RZ, R145, 0x3, RZ, 0xc0, !PT ;  /* 0x0000000391ff7812 */ /* 0x000fe2000780c0ff */
[----:B------:R-:W-:Y:S01]  /*e830*/  IMAD.X R33, RZ, RZ, R41, P3 ;  /* 0x000000ffff217224 */ /* 0x000fe200018e0629 */
[----:B------:R-:W-:Y:S01]  /*e840*/  LEA R42, P3, R4, UR6, 0x2 ;  /* 0x00000006042a7c11 */ /* 0x000fe2000f8610ff */
[----:B------:R-:W-:Y:S01]  /*e850*/  VIADD R7, R11, 0x8 ;  /* 0x000000080b077836 */ /* 0x000fe20000000000 */
[----:B------:R-:W-:Y:S01]  /*e860*/  LOP3.LUT R34, R34, R35, RZ, 0x3c, !PT ;  /* 0x0000002322227212 */ /* 0x000fe200078e3cff */
[----:B------:R-:W-:Y:S01]  /*e870*/  IMAD.IADD R5, R5, 0x1, R15 ;  /* 0x0000000105057824 */ /* 0x000fe200078e020f */
[----:B------:R-:W-:Y:S01]  /*e880*/  MOV R53, R8 ;  /* 0x0000000800357202 */ /* 0x000fe20000000f00 */
[----:B------:R-:W-:Y:S01]  /*e890*/  IMAD.X R35, RZ, RZ, R41, P2 ;  /* 0x000000ffff237224 */ /* 0x000fe200010e0629 */
[-C--:B------:R-:W-:Y:S01]  /*e8a0*/  ISETP.GE.OR P2, PT, R11, R56.reuse, P0 ;  /* 0x000000380b00720c */ /* 0x080fe20000746670 */
[----:B------:R-:W-:Y:S01]  /*e8b0*/  SHFL.IDX PT, R58, R42, RZ, 0x1c1f ;  /* 0x001c1fff2a3a7589 */ /* 0x000fe200000e0000 */
[----:B------:R-:W-:-:S02]  /*e8c0*/  ISETP.GE.OR P0, PT, R7, R56, P0 ;  /* 0x000000380700720c */ /* 0x000fc40000706670 */
[----:B------:R-:W-:Y:S01]  /*e8d0*/  LEA.HI.X R43, R4, UR7, R5, 0x2, P3 ;  /* 0x00000007042b7c11 */ /* 0x000fe200098f1405 */
[----:B------:R-:W-:Y:S01]  /*e8e0*/  SHFL.IDX PT, R60, R42, 0x1, 0x1c1f ;  /* 0x003c1f002a3c7f89 */ /* 0x000fe200000e0000 */
[----:B------:R-:W-:Y:S02]  /*e8f0*/  F2FP.BF16.F32.PACK_AB R4, R97, R96 ;  /* 0x000000606104723e */ /* 0x000fe400000010ff */
[----:B------:R-:W-:Y:S01]  /*e900*/  F2FP.BF16.F32.PACK_AB R5, R99, R98 ;  /* 0x000000626305723e */ /* 0x000fe200000010ff */
[----:B------:R-:W0:Y:S01]  /*e910*/  SHFL.IDX PT, R59, R43, RZ, 0x1c1f ;  /* 0x001c1fff2b3b7589 */ /* 0x000e2200000e0000 */
[----:B------:R-:W-:Y:S02]  /*e920*/  F2FP.BF16.F32.PACK_AB R6, R101, R100 ;  /* 0x000000646506723e */ /* 0x000fe400000010ff */
[----:B------:R-:W-:Y:S01]  /*e930*/  F2FP.BF16.F32.PACK_AB R7, R103, R102 ;  /* 0x000000666707723e */ /* 0x000fe200000010ff */
[----:B------:R-:W1:Y:S01]  /*e940*/  SHFL.IDX PT, R61, R43, 0x1, 0x1c1f ;  /* 0x003c1f002b3d7f89 */ /* 0x000e6200000e0000 */
[----:B------:R-:W-:-:S02]  /*e950*/  MOV R52, R12 ;  /* 0x0000000c00347202 */ /* 0x000fc40000000f00 */
[----:B------:R-:W-:Y:S01]  /*e960*/  F2FP.BF16.F32.PACK_AB R8, R105, R104 ;  /* 0x000000686908723e */ /* 0x000fe200000010ff */
[----:B------:R-:W-:Y:S01]  /*e970*/  STSM.16.M88.4 [R53], R4 ;  /* 0x0000000435007844 */ /* 0x000fe20000000200 */
[----:B------:R-:W-:Y:S02]  /*e980*/  F2FP.BF16.F32.PACK_AB R9, R107, R106 ;  /* 0x0000006a6b09723e */ /* 0x000fe400000010ff */
[----:B------:R-:W-:Y:S02]  /*e990*/  F2FP.BF16.F32.PACK_AB R10, R109, R108 ;  /* 0x0000006c6d0a723e */ /* 0x000fe400000010ff */
[----:B------:R-:W-:Y:S02]  /*e9a0*/  F2FP.BF16.F32.PACK_AB R11, R111, R110 ;  /* 0x0000006e6f0b723e */ /* 0x000fe400000010ff */
[----:B------:R-:W-:Y:S02]  /*e9b0*/  F2FP.BF16.F32.PACK_AB R12, R113, R112 ;  /* 0x00000070710c723e */ /* 0x000fe400000010ff */
[----:B------:R-:W-:Y:S01]  /*e9c0*/  F2FP.BF16.F32.PACK_AB R13, R115, R114 ;  /* 0x00000072730d723e */ /* 0x000fe200000010ff */
[----:B------:R-:W-:Y:S01]  /*e9d0*/  STSM.16.M88.4 [R52], R8 ;  /* 0x0000000834007844 */ /* 0x000fe20000000200 */
[----:B------:R-:W-:-:S02]  /*e9e0*/  F2FP.BF16.F32.PACK_AB R14, R117, R116 ;  /* 0x00000074750e723e */ /* 0x000fc400000010ff */
[----:B------:R-:W-:Y:S02]  /*e9f0*/  F2FP.BF16.F32.PACK_AB R15, R119, R118 ;  /* 0x00000076770f723e */ /* 0x000fe400000010ff */
[----:B------:R-:W-:Y:S02]  /*ea00*/  F2FP.BF16.F32.PACK_AB R24, R121, R120 ;  /* 0x000000787918723e */ /* 0x000fe400000010ff */
[----:B------:R-:W-:Y:S01]  /*ea10*/  F2FP.BF16.F32.PACK_AB R25, R123, R122 ;  /* 0x0000007a7b19723e */ /* 0x000fe200000010ff */
[----:B------:R2:W-:Y:S01]  /*ea20*/  STSM.16.M88.4 [R63], R12 ;  /* 0x0000000c3f007844 */ /* 0x0005e20000000200 */
[C---:B------:R-:W-:Y:S02]  /*ea30*/  LOP3.LUT R3, R40.reuse, 0x180, RZ, 0xc0, !PT ;  /* 0x0000018028037812 */ /* 0x040fe400078ec0ff */
[----:B------:R-:W-:Y:S01]  /*ea40*/  IADD3 R21, P4, R40, 0x6000, RZ ;  /* 0x0000600028157810 */ /* 0x000fe20007f9e0ff */
[----:B------:R3:W-:Y:S01]  /*ea50*/  STSM.16.M88.4 [R62], R24 ;  /* 0x000000183e007844 */ /* 0x0007e20000000200 */
[----:B------:R-:W-:Y:S01]  /*ea60*/  SHF.R.U64 R3, R3, 0x3, RZ ;  /* 0x0000000303037819 */ /* 0x000fe200000012ff */
[----:B------:R-:W-:Y:S01]  /*ea70*/  UIMAD UR5, UR10, UR8, URZ ;  /* 0x000000080a0572a4 */ /* 0x000fe2000f8e023f */
[----:B------:R-:W-:Y:S01]  /*ea80*/  LOP3.LUT R20, R21, 0x180, RZ, 0xc0, !PT ;  /* 0x0000018015147812 */ /* 0x000fe200078ec0ff */
[----:B------:R4:W-:Y:S01]  /*ea90*/  STSM.16.M88.4 [R57], R28 ;  /* 0x0000001c39007844 */ /* 0x0009e20000000200 */
[----:B------:R-:W-:Y:S01]  /*eaa0*/  LOP3.LUT R40, R3, R40, RZ, 0x3c, !PT ;  /* 0x0000002803287212 */ /* 0x000fe200078e3cff */
[--C-:B------:R-:W-:Y:S01]  /*eab0*/  IMAD.X R3, RZ, RZ, R41.reuse, P5 ;  /* 0x000000ffff037224 */ /* 0x100fe200028e0629 */
[----:B--2---:R-:W2:Y:S08]  /*eac0*/  @P1 LDC R15, c[0x0][0xbec] ;  /* 0x0002fb00ff0f1b82 */ /* 0x004eb00000000800 */
[----:B------:R-:W-:Y:S08]  /*ead0*/  BAR.SYNC.DEFER_BLOCKING 0x1, 0x180 ;  /* 0x0046000000007b1d */ /* 0x000ff00000010000 */
[----:B---3--:R-:W3:Y:S01]  /*eae0*/  @P1 LDC R25, c[0x0][0xbf0] ;  /* 0x0002fc00ff191b82 */ /* 0x008ee20000000800 */
[----:B------:R-:W-:Y:S01]  /*eaf0*/  IMAD R12, R143, 0x60, R144 ;  /* 0x000000608f0c7824 */ /* 0x000fe200078e0290 */
[----:B------:R-:W-:Y:S01]  /*eb00*/  UIMAD.WIDE.U32 UR6, UR38, UR8, URZ ;  /* 0x00000008260672a5 */ /* 0x000fe2000f8e003f */
[----:B------:R-:W-:Y:S01]  /*eb10*/  SHF.R.U64 R20, R20, 0x3, RZ ;  /* 0x0000000314147819 */ /* 0x000fe200000012ff */
[----:B------:R-:W-:Y:S01]  /*eb20*/  ULDC.64 UR10, c[0x0][0xaf0] ;  /* 0x0002bc00000a7ab9 */ /* 0x000fe20000000a00 */
[----:B------:R-:W-:Y:S01]  /*eb30*/  VIADD R14, R12, UR39 ;  /* 0x000000270c0e7c36 */ /* 0x000fe20008000000 */
[----:B------:R-:W-:Y:S01]  /*eb40*/  UIMAD UR5, UR38, UR9, UR5 ;  /* 0x00000009260572a4 */ /* 0x000fe2000f8e0205 */
[----:B------:R-:W-:Y:S01]  /*eb50*/  LOP3.LUT R20, R20, R21, RZ, 0x3c, !PT ;  /* 0x0000001514147212 */ /* 0x000fe200078e3cff */
[----:B------:R-:W-:Y:S01]  /*eb60*/  UIMAD UR8, UR12, UR10, URZ ;  /* 0x0000000a0c0872a4 */ /* 0x000fe2000f8e023f */
[----:B------:R-:W-:Y:S01]  /*eb70*/  IMAD.MOV.U32 R13, RZ, RZ, R14 ;  /* 0x000000ffff0d7224 */ /* 0x000fe200078e000e */
[----:B------:R-:W-:Y:S01]  /*eb80*/  UIADD3 UR7, UR7, UR5, URZ ;  /* 0x0000000507077290 */ /* 0x000fe2000fffe03f */
[----:B------:R-:W-:Y:S01]  /*eb90*/  IMAD.X R21, RZ, RZ, R41, P4 ;  /* 0x000000ffff157224 */ /* 0x000fe200020e0629 */
[----:B0-----:R4:W-:Y:S04]  /*eba0*/  @!P2 ST.E desc[UR52][R58.64], R36 ;  /* 0x000000243a00a985 */ /* 0x0019e8000c101934 */
[----:B-1----:R4:W-:Y:S04]  /*ebb0*/  @!P0 ST.E desc[UR52][R60.64], R37 ;  /* 0x000000253c008985 */ /* 0x0029e8000c101934 */
[----:B------:R2:W5:Y:S01]  /*ebc0*/  LD.E.128 R8, desc[UR52][R2.64] ;  /* 0x0000003402087980 */ /* 0x000562000c101d00 */
[----:B------:R-:W-:-:S02]  /*ebd0*/  UIMAD UR5, UR45, UR11, UR8 ;  /* 0x0000000b2d0572a4 */ /* 0x000fc4000f8e0208 */
[----:B------:R-:W-:Y:S01]  /*ebe0*/  UIMAD.WIDE.U32 UR6, UR45, UR10, UR6 ;  /* 0x0000000a2d0672a5 */ /* 0x000fe2000f8e0006 */
[----:B------:R-:W5:Y:S01]  /*ebf0*/  LD.E.128 R40, desc[UR52][R40.64] ;  /* 0x0000003428287980 */ /* 0x000f62000c101d00 */
[----:B------:R-:W-:-:S03]  /*ec00*/  ULDC.64 UR8, c[0x0][0xae0] ;  /* 0x0002b80000087ab9 */ /* 0x000fc60000000a00 */
[----:B------:R-:W5:Y:S01]  /*ec10*/  LD.E.128 R44, desc[UR52][R38.64] ;  /* 0x00000034262c7980 */ /* 0x000f62000c101d00 */
[----:B--2---:R-:W-:-:S03]  /*ec20*/  @P1 IMAD.HI.U32 R2, R14, R15, RZ ;  /* 0x0000000f0e021227 */ /* 0x004fc600078e00ff */
[----:B------:R-:W5:Y:S02]  /*ec30*/  LD.E.128 R48, desc[UR52][R34.64] ;  /* 0x0000003422307980 */ /* 0x000f64000c101d00 */
[----:B---3--:R-:W-:Y:S01]  /*ec40*/  @P1 SHF.R.U32.HI R13, RZ, R25, R2 ;  /* 0x00000019ff0d1219 */ /* 0x008fe20000011602 */
[----:B------:R-:W-:Y:S01]  /*ec50*/  UIADD3 UR5, UR7, UR5, URZ ;  /* 0x0000000507057290 */ /* 0x000fe2000fffe03f */
[----:B------:R-:W5:Y:S02]  /*ec60*/  LD.E.128 R4, desc[UR52][R32.64] ;  /* 0x0000003420047980 */ /* 0x000f64000c101d00 */
[--C-:B------:R-:W-:Y:S01]  /*ec70*/  SHF.R.S32.HI R12, RZ, 0x1f, R13.reuse ;  /* 0x0000001fff0c7819 */ /* 0x100fe2000001140d */
[----:B------:R-:W-:Y:S01]  /*ec80*/  IMAD.MOV R15, RZ, RZ, -R13 ;  /* 0x000000ffff0f7224 */ /* 0x000fe200078e0a0d */
[----:B------:R0:W5:Y:S01]  /*ec90*/  LD.E.128 R52, desc[UR52][R20.64] ;  /* 0x0000003414347980 */ /* 0x000162000c101d00 */
[----:B------:R-:W-:Y:S02]  /*eca0*/  IMAD.U32 R3, RZ, RZ, UR7 ;  /* 0x00000007ff037e24 */ /* 0x000fe4000f8e00ff */
[----:B------:R-:W-:Y:S01]  /*ecb0*/  IMAD R15, R0, R15, R14 ;  /* 0x0000000f000f7224 */ /* 0x000fe200078e020e */
[----:B------:R-:W-:Y:S01]  /*ecc0*/  @!PT LDS RZ, [RZ] ;  /* 0x00000000fffff984 */ /* 0x000fe20000000800 */
[----:B------:R-:W-:Y:S01]  /*ecd0*/  @!PT LDS RZ, [RZ] ;  /* 0x00000000fffff984 */ /* 0x000fe20000000800 */
[----:B------:R-:W-:Y:S01]  /*ece0*/  @!PT LDS RZ, [RZ] ;  /* 0x00000000fffff984 */ /* 0x000fe20000000800 */
[----:B------:R-:W-:Y:S01]  /*ecf0*/  @!PT LDS RZ, [RZ] ;  /* 0x00000000fffff984 */ /* 0x000fe20000000800 */
[----:B------:R1:W-:Y:S06]  /*ed00*/  MEMBAR.ALL.CTA ;  /* 0x0000000000007992 */ /* 0x0003ec0000008000 */
[----:B-1----:R-:W1:Y:S01]  /*ed10*/  FENCE.VIEW.ASYNC.S ;  /* 0x00000000000073c6 */ /* 0x002e620000000000 */
[----:B------:R-:W-:Y:S01]  /*ed20*/  IMAD.U32 R2, RZ, RZ, UR6 ;  /* 0x00000006ff027e24 */ /* 0x000fe2000f8e00ff */
[----:B------:R-:W-:Y:S01]  /*ed30*/  ULDC.64 UR6, c[0x0][0xad8] ;  /* 0x0002b60000067ab9 */ /* 0x000fe20000000a00 */
[----:B------:R-:W-:-:S02]  /*ed40*/  IMAD.U32 R3, RZ, RZ, UR5 ;  /* 0x00000005ff037e24 */ /* 0x000fc4000f8e00ff */
[----:B------:R-:W-:Y:S01]  /*ed50*/  IMAD R12, R12, UR8, RZ ;  /* 0x000000080c0c7c24 */ /* 0x000fe2000f8e02ff */
[----:B------:R-:W-:Y:S01]  /*ed60*/  SHF.R.S32.HI R0, RZ, 0x1f, R15 ;  /* 0x0000001fff007819 */ /* 0x000fe2000001140f */
[----:B------:R-:W-:-:S04]  /*ed70*/  IMAD.WIDE.U32 R2, R13, UR8, R2 ;  /* 0x000000080d027c25 */ /* 0x000fc8000f8e0002 */
[----:B0-----:R-:W-:Y:S02]  /*ed80*/  IMAD R21, R13, UR9, R12 ;  /* 0x000000090d157c24 */ /* 0x001fe4000f8e020c */
[----:B------:R-:W-:Y:S02]  /*ed90*/  IMAD R0, R0, UR6, RZ ;  /* 0x0000000600007c24 */ /* 0x000fe4000f8e02ff */
[----:B------:R-:W-:Y:S02]  /*eda0*/  IMAD.IADD R3, R3, 0x1, R21 ;  /* 0x0000000103037824 */ /* 0x000fe400078e0215 */
[----:B------:R-:W-:Y:S01]  /*edb0*/  VIADD R25, R144, UR39 ;  /* 0x0000002790197c36 */ /* 0x000fe20008000000 */
[----:B------:R-:W-:Y:S01]  /*edc0*/  UIADD3 UR5, UR40, 0x2d820, URZ ;  /* 0x0002d82028057890 */ /* 0x000fe2000fffe03f */
[C---:B------:R-:W-:Y:S02]  /*edd0*/  IMAD R13, R15.reuse, UR7, R0 ;  /* 0x000000070f0d7c24 */ /* 0x040fe4000f8e0200 */
[----:B------:R-:W-:Y:S01]  /*ede0*/  IMAD.WIDE.U32 R2, R15, UR6, R2 ;  /* 0x000000060f027c25 */ /* 0x000fe2000f8e0002 */
[----:B------:R-:W-:Y:S01]  /*edf0*/  ISETP.GE.AND P0, PT, R25, R56, PT ;  /* 0x000000381900720c */ /* 0x000fe20003f06270 */
[----:B------:R-:W-:Y:S01]  /*ee00*/  ULDC.64 UR6, c[0x0][0xa80] ;  /* 0x0002a00000067ab9 */ /* 0x000fe20000000a00 */
[----:B------:R-:W-:Y:S01]  /*ee10*/  UPRMT UR5, URZ, 0x654, UR5 ;  /* 0x000006543f057896 */ /* 0x000fe20008000005 */
[----:B------:R-:W-:Y:S01]  /*ee20*/  IMAD.IADD R3, R3, 0x1, R13 ;  /* 0x0000000103037824 */ /* 0x000fe200078e020d */
[----:B------:R-:W-:-:S04]  /*ee30*/  LEA R0, P1, R2, UR6, 0x1 ;  /* 0x0000000602007c11 */ /* 0x000fc8000f8208ff */
[----:B------:R-:W-:Y:S01]  /*ee40*/  LEA.HI.X R24, R2, UR7, R3, 0x1, P1 ;  /* 0x0000000702187c11 */ /* 0x000fe200088f0c03 */
[----:B-1----:R4:W0:Y:S01]  /*ee50*/  SHFL.IDX PT, R12, R0, RZ, 0x1c1f ;  /* 0x001c1fff000c7589 */ /* 0x00282200000e0000 */
[----:B------:R-:W-:Y:S01]  /*ee60*/  BSSY B1, `(.L_x_901) ;  /* 0x0000010000017945 */ /* 0x000fe20003800000 */
[----:B------:R-:W-:Y:S02]  /*ee70*/  SYNCS.ARRIVE.TRANS64.RED.A1T0 RZ, [UR5], RZ ;  /* 0x000000ffffff79a7 */ /* 0x000fe40008100405 */
[----:B------:R4:W1:Y:S01]  /*ee80*/  SHFL.IDX PT, R13, R24, RZ, 0x1c1f ;  /* 0x001c1fff180d7589 */ /* 0x00086200000e0000 */
[----:B------:R-:W-:Y:S05]  /*ee90*/  @P0 BRA `(.L_x_902) ;  /* 0x0000000000300947 */ /* 0x000fea0003800000 */
[----:B------:R-:W-:Y:S02]  /*eea0*/  ULDC UR5, c[0x0][0xac8] ;  /* 0x0002b20000057ab9 */ /* 0x000fe40000000800 */
[----:B------:R-:W-:Y:S02]  /*eeb0*/  ISETP.GE.AND P1, PT, R141, UR5, PT ;  /* 0x000000058d007c0c */ /* 0x000fe4000bf26270 */
[----:B------:R-:W-:Y:S02]  /*eec0*/  ISETP.GE.AND P2, PT, R142, UR5, PT ;  /* 0x000000058e007c0c */ /* 0x000fe4000bf46270 */
[----:B------:R-:W-:-:S09]  /*eed0*/  ISETP.GE.AND P0, PT, R140, UR5, PT ;  /* 0x000000058c007c0c */ /* 0x000fd2000bf06270 */
[CC--:B0-----:R-:W-:Y:S02]  /*eee0*/  @!P1 LEA R14, P3, R141.reuse, R12.reuse, 0x1 ;  /* 0x0000000c8d0e9211 */ /* 0x0c1fe400078608ff */
[----:B------:R-:W-:Y:S02]  /*eef0*/  @!P2 LEA R20, P4, R142, R12, 0x1 ;  /* 0x0000000c8e14a211 */ /* 0x000fe400078808ff */
[----:B-1----:R-:W-:Y:S01]  /*ef00*/  @!P0 IMAD.WIDE R2, R140, 0x2, R12 ;  /* 0x000000028c028825 */ /* 0x002fe200078e020c */
[-C--:B------:R-:W-:Y:S02]  /*ef10*/  @!P1 LEA.HI.X R15, R141, R13.reuse, R150, 0x1, P3 ;  /* 0x0000000d8d0f9211 */ /* 0x080fe400018f0c96 */
[----:B------:R-:W-:Y:S02]  /*ef20*/  @!P2 LEA.HI.X R21, R142, R13, R149, 0x1, P4 ;  /* 0x0000000d8e15a211 */ /* 0x000fe400020f0c95 */
[----:B-----5:R2:W-:Y:S04]  /*ef30*/  @!P0 ST.E.128 desc[UR52][R2.64], R40 ;  /* 0x0000002802008985 */ /* 0x0205e8000c101d34 */
[----:B------:R2:W-:Y:S04]  /*ef40*/  @!P1 ST.E.128 desc[UR52][R14.64], R48 ;  /* 0x000000300e009985 */ /* 0x0005e8000c101d34 */
[----:B------:R2:W-:Y:S02]  /*ef50*/  @!P2 ST.E.128 desc[UR52][R20.64], R52 ;  /* 0x000000341400a985 */ /* 0x0005e4000c101d34 */
.L_x_902:
[----:B------:R-:W-:Y:S05]  /*ef60*/  BSYNC B1 ;  /* 0x0000000000017941 */ /* 0x000fea0003800000 */
.L_x_901:
[----:B--2---:R-:W-:Y:S01]  /*ef70*/  VIADD R3, R25, 0x60 ;  /* 0x0000006019037836 */ /* 0x004fe20000000000 */
[----:B-1----:R1:W2:Y:S04]  /*ef80*/  SHFL.IDX PT, R13, R24, 0x1, 0x1c1f ;  /* 0x003c1f00180d7f89 */ /* 0x0022a800000e0000 */
[----:B------:R-:W-:Y:S01]  /*ef90*/  ISETP.GE.AND P0, PT, R3, R56, PT ;  /* 0x000000380300720c */ /* 0x000fe20003f06270 */
[----:B0-----:R1:W0:-:S12]  /*efa0*/  SHFL.IDX PT, R12, R0, 0x1, 0x1c1f ;  /* 0x003c1f00000c7f89 */ /* 0x00121800000e0000 */
[----:B-1----:R-:W-:Y:S05]  /*efb0*/  @P0 BRA `(.L_x_903) ;  /* 0x0000000800240947 */ /* 0x002fea0003800000 */
[----:B------:R-:W-:Y:S02]  /*efc0*/  ULDC UR5, c[0x0][0xac8] ;  /* 0x0002b20000057ab9 */ /* 0x000fe40000000800 */
[----:B------:R-:W-:Y:S02]  /*efd0*/  ISETP.GE.AND P2, PT, R141, UR5, PT ;  /* 0x000000058d007c0c */ /* 0x000fe4000bf46270 */
[----:B------:R-:W-:-:S11]  /*efe0*/  ISETP.GE.AND P1, PT, R140, UR5, PT ;  /* 0x000000058c007c0c */ /* 0x000fd6000bf26270 */
[C---:B0-----:R-:W-:Y:S02]  /*eff0*/  @!P2 LEA R14, P0, R141.reuse, R12, 0x1 ;  /* 0x0000000c8d0ea211 */ /* 0x041fe400078008ff */
[----:B--2---:R-:W-:Y:S02]  /*f000*/  @!P1 IMAD.WIDE R2, R140, 0x2, R12 ;  /* 0x000000028c029825 */ /* 0x004fe400078e020c */
[----:B------:R-:W-:Y:S02]  /*f010*/  @!P2 LEA.HI.X R15, R141, R13, R150, 0x1, P0 ;  /* 0x0000000d8d0fa211 */ /* 0x000fe400000f0c96 */
[----:B------:R-:W-:Y:S01]  /*f020*/  ISETP.GE.AND P0, PT, R142, UR5, PT ;  /* 0x000000058e007c0c */ /* 0x000fe2000bf06270 */
[----:B-----5:R1:W-:Y:S04]  /*f030*/  @!P1 ST.E.128 desc[UR52][R2.64], R44 ;  /* 0x0000002c02009985 */ /* 0x0203e8000c101d34 */
[----:B------:R1:W-:Y:S08]  /*f040*/  @!P2 ST.E.128 desc[UR52][R14.64], R4 ;  /* 0x000000040e00a985 */ /* 0x0003f0000c101d34 */
[----:B------:R-:W-:Y:S05]  /*f050*/  @P0 BRA `(.L_x_903) ;  /* 0x0000000400fc0947 */ /* 0x000fea0003800000 */
[----:B-1----:R-:W-:-:S04]  /*f060*/  LEA R2, P0, R142, R12, 0x1 ;  /* 0x0000000c8e027211 */ /* 0x002fc800078008ff */
[----:B------:R-:W-:-:S05]  /*f070*/  LEA.HI.X R3, R142, R13, R149, 0x1, P0 ;  /* 0x0000000d8e037211 */ /* 0x000fca00000f0c95 */
[----:B------:R3:W-:Y:S01]  /*f080*/  ST.E.128 desc[UR52][R2.64], R8 ;  /* 0x0000000802007985 */ /* 0x0007e2000c101d34 */
[----:B------:R-:W-:Y:S05]  /*f090*/  BRA `(.L_x_903) ;  /* 0x0000000400ec7947 */ /* 0x000fea0003800000 */
.L_x_900:
[----:B------:R-:W0:Y:S01]  /*f0a0*/  LDC R8, c[0x0][0xbe8] ;  /* 0x0002fa00ff087b82 */ /* 0x000e220000000800 */
[----:B------:R-:W-:Y:S01]  /*f0b0*/  ISETP.GE.AND P0, PT, R151, 0xc0, PT ;  /* 0x000000c09700780c */ /* 0x000fe20003f06270 */
[----:B------:R-:W-:Y:S01]  /*f0c0*/  USHF.R.S32.HI UR8, URZ, 0x1f, UR38 ;  /* 0x0000001f3f087899 */ /* 0x000fe20008011426 */
[----:B------:R-:W-:Y:S01]  /*f0d0*/  BSSY B1, `(.L_x_904) ;  /* 0x000002f000017945 */ /* 0x000fe20003800000 */
[----:B------:R-:W-:Y:S01]  /*f0e0*/  USHF.R.S32.HI UR9, URZ, 0x1f, UR45 ;  /* 0x0000001f3f097899 */ /* 0x000fe2000801142d */
[----:B------:R-:W-:Y:S01]  /*f0f0*/  IMAD R6, R143, 0x60, R144 ;  /* 0x000000608f067824 */ /* 0x000fe200078e0290 */
[----:B0-----:R-:W-:-:S13]  /*f100*/  ISETP.NE.AND P1, PT, R8, 0x1, PT ;  /* 0x000000010800780c */ /* 0x001fda0003f25270 */
[----:B------:R-:W0:Y:S08]  /*f110*/  @P1 LDC R9, c[0x0][0xbec] ;  /* 0x0002fb00ff091b82 */ /* 0x000e300000000800 */
[----:B------:R-:W1:Y:S01]  /*f120*/  @P1 LDC R11, c[0x0][0xbf0] ;  /* 0x0002fc00ff0b1b82 */ /* 0x000e620000000800 */
[----:B------:R-:W-:Y:S05]  /*f130*/  @P0 BRA `(.L_x_905) ;  /* 0x0000000000a00947 */ /* 0x000fea0003800000 */
[----:B------:R-:W2:Y:S01]  /*f140*/  S2R R0, SR_TID.X ;  /* 0x0000000000007919 */ /* 0x000ea20000002100 */
[----:B------:R-:W3:Y:S01]  /*f150*/  LDC R3, c[0x0][0xbe8] ;  /* 0x0002fa00ff037b82 */ /* 0x000ee20000000800 */
[----:B------:R-:W-:Y:S01]  /*f160*/  IMAD.U32 R4, RZ, RZ, UR39 ;  /* 0x00000027ff047e24 */ /* 0x000fe2000f8e00ff */
[----:B------:R-:W-:Y:S02]  /*f170*/  ULDC UR5, c[0x0][0xa88] ;  /* 0x0002a20000057ab9 */ /* 0x000fe40000000800 */
[----:B---3--:R-:W-:Y:S02]  /*f180*/  IMAD R5, R3, UR5, RZ ;  /* 0x0000000503057c24 */ /* 0x008fe4000f8e02ff */
[----:B--2---:R-:W-:-:S04]  /*f190*/  IADD3 R4, R4, -0x80, R0 ;  /* 0xffffff8004047810 */ /* 0x004fc80007ffe000 */
[----:B------:R-:W-:-:S13]  /*f1a0*/  ISETP.GE.AND P0, PT, R4, R5, PT ;  /* 0x000000050400720c */ /* 0x000fda0003f06270 */
[----:B------:R-:W-:Y:S05]  /*f1b0*/  @P0 BRA `(.L_x_905) ;  /* 0x0000000000800947 */ /* 0x000fea0003800000 */
[----:B------:R-:W-:Y:S01]  /*f1c0*/  ISETP.NE.AND P0, PT, R3, 0x1, PT ;  /* 0x000000010300780c */ /* 0x000fe20003f05270 */
[----:B------:R-:W-:Y:S01]  /*f1d0*/  ULDC.64 UR10, c[0x0][0xb90] ;  /* 0x0002e400000a7ab9 */ /* 0x000fe20000000a00 */
[----:B------:R-:W-:Y:S01]  /*f1e0*/  IMAD.MOV.U32 R2, RZ, RZ, R4 ;  /* 0x000000ffff027224 */ /* 0x000fe200078e0004 */
[----:B------:R-:W-:Y:S02]  /*f1f0*/  UIMAD UR5, UR8, UR10, URZ ;  /* 0x0000000a080572a4 */ /* 0x000fe4000f8e023f */
[----:B------:R-:W-:Y:S02]  /*f200*/  UIMAD.WIDE.U32 UR6, UR38, UR10, URZ ;  /* 0x0000000a260672a5 */ /* 0x000fe4000f8e003f */
[----:B------:R-:W-:-:S03]  /*f210*/  UIMAD UR5, UR38, UR11, UR5 ;  /* 0x0000000b260572a4 */ /* 0x000fc6000f8e0205 */
[----:B------:R-:W-:Y:S01]  /*f220*/  ULDC.64 UR10, c[0x0][0xb98] ;  /* 0x0002e600000a7ab9 */ /* 0x000fe20000000a00 */
[----:B------:R-:W-:Y:S02]  /*f230*/  UIADD3 UR7, UR7, UR5, URZ ;  /* 0x0000000507077290 */ /* 0x000fe4000fffe03f */
[----:B------:R-:W2:Y:S01]  /*f240*/  @P0 LDC R5, c[0x0][0xbec] ;  /* 0x0002fb00ff050b82 */ /* 0x000ea20000000800 */
[----:B------:R-:W-:Y:S02]  /*f250*/  UIMAD UR5, UR9, UR10, URZ ;  /* 0x0000000a090572a4 */ /* 0x000fe4000f8e023f */
[----:B------:R-:W-:Y:S02]  /*f260*/  UIMAD.WIDE.U32 UR6, UR45, UR10, UR6 ;  /* 0x0000000a2d0672a5 */ /* 0x000fe4000f8e0006 */
[----:B------:R-:W-:-:S03]  /*f270*/  UIMAD UR5, UR45, UR11, UR5 ;  /* 0x0000000b2d0572a4 */ /* 0x000fc6000f8e0205 */
[----:B------:R-:W3:Y:S01]  /*f280*/  @P0 LDC R7, c[0x0][0xbf0] ;  /* 0x0002fc00ff070b82 */ /* 0x000ee20000000800 */
[----:B------:R-:W-:Y:S01]  /*f290*/  ULDC.64 UR10, c[0x0][0xb88] ;  /* 0x0002e200000a7ab9 */ /* 0x000fe20000000a00 */
[----:B--2---:R-:W-:-:S05]  /*f2a0*/  @P0 IMAD.HI.U32 R0, R4, R5, RZ ;  /* 0x0000000504000227 */ /* 0x004fca00078e00ff */
[----:B---3--:R-:W-:-:S05]  /*f2b0*/  @P0 SHF.R.U32.HI R2, RZ, R7, R0 ;  /* 0x00000007ff020219 */ /* 0x008fca0000011600 */
[----:B------:R-:W-:-:S04]  /*f2c0*/  IMAD.MOV R5, RZ, RZ, -R2 ;  /* 0x000000ffff057224 */ /* 0x000fc800078e0a02 */
[----:B------:R-:W-:Y:S01]  /*f2d0*/  IMAD R5, R3, R5, R4 ;  /* 0x0000000503057224 */ /* 0x000fe200078e0204 */
[----:B------:R-:W-:Y:S01]  /*f2e0*/  SHF.R.S32.HI R3, RZ, 0x1f, R2 ;  /* 0x0000001fff037819 */ /* 0x000fe20000011402 */
[----:B------:R-:W-:Y:S01]  /*f2f0*/  IMAD.U32 R4, RZ, RZ, UR5 ;  /* 0x00000005ff047e24 */ /* 0x000fe2000f8e00ff */
[----:B------:R-:W-:Y:S02]  /*f300*/  IADD3 R2, P0, R2, UR6, RZ ;  /* 0x0000000602027c10 */ /* 0x000fe4000ff1e0ff */
[----:B------:R-:W-:Y:S02]  /*f310*/  SHF.R.S32.HI R0, RZ, 0x1f, R5 ;  /* 0x0000001fff007819 */ /* 0x000fe40000011405 */
[----:B------:R-:W-:Y:S01]  /*f320*/  IADD3.X R3, R3, UR7, R4, P0, !PT ;  /* 0x0000000703037c10 */ /* 0x000fe200087fe404 */
[----:B------:R-:W-:Y:S02]  /*f330*/  ULDC.64 UR6, c[0x0][0xb50] ;  /* 0x0002d40000067ab9 */ /* 0x000fe40000000a00 */
[----:B------:R-:W-:-:S02]  /*f340*/  IMAD R0, R0, UR10, RZ ;  /* 0x0000000a00007c24 */ /* 0x000fc4000f8e02ff */
[----:B------:R-:W-:-:S04]  /*f350*/  IMAD.WIDE.U32 R2, R5, UR10, R2 ;  /* 0x0000000a05027c25 */ /* 0x000fc8000f8e0002 */
[----:B------:R-:W-:Y:S01]  /*f360*/  IMAD R7, R5, UR11, R0 ;  /* 0x0000000b05077c24 */ /* 0x000fe2000f8e0200 */
[----:B------:R-:W-:-:S03]  /*f370*/  LEA R4, P0, R2, UR6, 0x2 ;  /* 0x0000000602047c11 */ /* 0x000fc6000f8010ff */
[----:B------:R-:W-:-:S05]  /*f380*/  IMAD.IADD R3, R3, 0x1, R7 ;  /* 0x0000000103037824 */ /* 0x000fca00078e0207 */
[----:B------:R-:W-:Y:S01]  /*f390*/  LEA.HI.X R5, R2, UR7, R3, 0x2, P0 ;  /* 0x0000000702057c11 */ /* 0x000fe200080f1403 */
[----:B------:R-:W-:-:S05]  /*f3a0*/  IMAD.MOV.U32 R3, RZ, RZ, -0x800000 ;  /* 0xff800000ff037424 */ /* 0x000fca00078e00ff */
[----:B------:R2:W-:Y:S02]  /*f3b0*/  STG.E desc[UR52][R4.64], R3 ;  /* 0x0000000304007986 */ /* 0x0005e4000c101934 */
.L_x_905:
[----:B------:R-:W-:Y:S05]  /*f3c0*/  BSYNC B1 ;  /* 0x0000000000017941 */ /* 0x000fea0003800000 */
.L_x_904:
[----:B------:R-:W-:Y:S01]  /*f3d0*/  ULDC.64 UR10, c[0x0][0xae8] ;  /* 0x0002ba00000a7ab9 */ /* 0x000fe20000000a00 */
[----:B------:R-:W-:Y:S01]  /*f3e0*/  VIADD R6, R6, UR39 ;  /* 0x0000002706067c36 */ /* 0x000fe20008000000 */
[----:B------:R-:W-:Y:S01]  /*f3f0*/  UIMAD UR5, UR8, UR10, URZ ;  /* 0x0000000a080572a4 */ /* 0x000fe2000f8e023f */
[----:B------:R-:W-:Y:S01]  /*f400*/  BSSY B1, `(.L_x_906) ;  /* 0x0000033000017945 */ /* 0x000fe20003800000 */
[----:B------:R-:W-:Y:S01]  /*f410*/  UIMAD.WIDE.U32 UR6, UR38, UR10, URZ ;  /* 0x0000000a260672a5 */ /* 0x000fe2000f8e003f */
[----:B0-----:R-:W-:Y:S01]  /*f420*/  @P1 IMAD.HI.U32 R0, R6, R9, RZ ;  /* 0x0000000906001227 */ /* 0x001fe200078e00ff */
[----:B------:R-:W-:-:S03]  /*f430*/  UIMAD UR5, UR38, UR11, UR5 ;  /* 0x0000000b260572a4 */ /* 0x000fc6000f8e0205 */
[----:B------:R-:W-:Y:S01]  /*f440*/  ULDC.64 UR10, c[0x0][0xaf0] ;  /* 0x0002bc00000a7ab9 */ /* 0x000fe20000000a00 */
[----:B------:R-:W-:Y:S01]  /*f450*/  UIADD3 UR7, UR7, UR5, URZ ;  /* 0x0000000507077290 */ /* 0x000fe2000fffe03f */
[----:B--2---:R-:W-:Y:S01]  /*f460*/  IMAD.MOV.U32 R5, RZ, RZ, R6 ;  /* 0x000000ffff057224 */ /* 0x004fe200078e0006 */
[----:B------:R-:W-:Y:S01]  /*f470*/  UIMAD UR5, UR9, UR10, URZ ;  /* 0x0000000a090572a4 */ /* 0x000fe2000f8e023f */
[----:B-1----:R-:W-:Y:S01]  /*f480*/  @P1 SHF.R.U32.HI R5, RZ, R11, R0 ;  /* 0x0000000bff051219 */ /* 0x002fe20000011600 */
[----:B------:R-:W-:Y:S02]  /*f490*/  UIMAD.WIDE.U32 UR6, UR45, UR10, UR6 ;  /* 0x0000000a2d0672a5 */ /* 0x000fe4000f8e0006 */
[----:B------:R-:W-:Y:S01]  /*f4a0*/  UIMAD UR5, UR45, UR11, UR5 ;  /* 0x0000000b2d0572a4 */ /* 0x000fe2000f8e0205 */
[--C-:B------:R-:W-:Y:S01]  /*f4b0*/  SHF.R.S32.HI R0, RZ, 0x1f, R5.reuse ;  /* 0x0000001fff007819 */ /* 0x100fe20000011405 */
[----:B------:R-:W-:Y:S01]  /*f4c0*/  IMAD.MOV R7, RZ, RZ, -R5 ;  /* 0x000000ffff077224 */ /* 0x000fe200078e0a05 */
[----:B------:R-:W-:Y:S01]  /*f4d0*/  ULDC.64 UR8, c[0x0][0xae0] ;  /* 0x0002b80000087ab9 */ /* 0x000fe20000000a00 */
[----:B------:R-:W-:-:S02]  /*f4e0*/  UIADD3 UR5, UR7, UR5, URZ ;  /* 0x0000000507057290 */ /* 0x000fc4000fffe03f */
[----:B------:R-:W-:Y:S02]  /*f4f0*/  IMAD.U32 R3, RZ, RZ, UR7 ;  /* 0x00000007ff037e24 */ /* 0x000fe4000f8e00ff */
[----:B------:R-:W-:Y:S02]  /*f500*/  IMAD R7, R8, R7, R6 ;  /* 0x0000000708077224 */ /* 0x000fe400078e0206 */
[----:B------:R-:W-:Y:S02]  /*f510*/  IMAD R0, R0, UR8, RZ ;  /* 0x0000000800007c24 */ /* 0x000fe4000f8e02ff */
[----:B------:R-:W-:Y:S01]  /*f520*/  IMAD.U32 R2, RZ, RZ, UR6 ;  /* 0x00000006ff027e24 */ /* 0x000fe2000f8e00ff */
[----:B------:R-:W-:Y:S01]  /*f530*/  ULDC.64 UR6, c[0x0][0xad8] ;  /* 0x0002b60000067ab9 */ /* 0x000fe20000000a00 */
[----:B------:R-:W-:Y:S01]  /*f540*/  IMAD.U32 R3, RZ, RZ, UR5 ;  /* 0x00000005ff037e24 */ /* 0x000fe2000f8e00ff */
[----:B------:R-:W-:Y:S01]  /*f550*/  ULDC UR5, c[0x0][0xa88] ;  /* 0x0002a20000057ab9 */ /* 0x000fe20000000800 */
[C---:B------:R-:W-:Y:S01]  /*f560*/  IMAD R9, R5.reuse, UR9, R0 ;  /* 0x0000000905097c24 */ /* 0x040fe2000f8e0200 */
[----:B------:R-:W-:Y:S01]  /*f570*/  SHF.R.S32.HI R0, RZ, 0x1f, R7 ;  /* 0x0000001fff007819 */ /* 0x000fe20000011407 */
[----:B------:R-:W-:-:S04]  /*f580*/  IMAD.WIDE.U32 R2, R5, UR8, R2 ;  /* 0x0000000805027c25 */ /* 0x000fc8000f8e0002 */
[----:B------:R-:W-:Y:S02]  /*f590*/  IMAD R0, R0, UR6, RZ ;  /* 0x0000000600007c24 */ /* 0x000fe4000f8e02ff */
[----:B------:R-:W-:Y:S02]  /*f5a0*/  IMAD.IADD R3, R3, 0x1, R9 ;  /* 0x0000000103037824 */ /* 0x000fe400078e0209 */
[C---:B------:R-:W-:Y:S02]  /*f5b0*/  IMAD R5, R7.reuse, UR7, R0 ;  /* 0x0000000707057c24 */ /* 0x040fe4000f8e0200 */
[----:B------:R-:W-:Y:S01]  /*f5c0*/  IMAD.WIDE.U32 R2, R7, UR6, R2 ;  /* 0x0000000607027c25 */ /* 0x000fe2000f8e0002 */
[----:B------:R-:W-:-:S03]  /*f5d0*/  ULDC.64 UR6, c[0x0][0xa80] ;  /* 0x0002a00000067ab9 */ /* 0x000fc60000000a00 */
[----:B------:R-:W-:Y:S01]  /*f5e0*/  IMAD R7, R8, UR5, RZ ;  /* 0x0000000508077c24 */ /* 0x000fe2000f8e02ff */
[----:B------:R-:W-:Y:S01]  /*f5f0*/  LEA R4, P1, R2, UR6, 0x1 ;  /* 0x0000000602047c11 */ /* 0x000fe2000f8208ff */
[----:B------:R-:W-:Y:S02]  /*f600*/  VIADD R0, R144, UR39 ;  /* 0x0000002790007c36 */ /* 0x000fe40008000000 */
[----:B------:R-:W-:-:S03]  /*f610*/  IMAD.IADD R3, R3, 0x1, R5 ;  /* 0x0000000103037824 */ /* 0x000fc600078e0205 */
[----:B------:R-:W-:Y:S02]  /*f620*/  ISETP.GE.AND P0, PT, R0, R7, PT ;  /* 0x000000070000720c */ /* 0x000fe40003f06270 */
[----:B------:R-:W-:Y:S02]  /*f630*/  LEA.HI.X R5, R2, UR7, R3, 0x1, P1 ;  /* 0x0000000702057c11 */ /* 0x000fe400088f0c03 */
[----:B------:R0:W1:Y:S04]  /*f640*/  SHFL.IDX PT, R2, R4, RZ, 0x1c1f ;  /* 0x001c1fff04027589 */ /* 0x00006800000e0000 */
[----:B------:R0:W2:Y:S05]  /*f650*/  SHFL.IDX PT, R3, R5, RZ, 0x1c1f ;  /* 0x001c1fff05037589 */ /* 0x0000aa00000e0000 */
[----:B------:R-:W-:Y:S05]  /*f660*/  @P0 BRA `(.L_x_907) ;  /* 0x0000000000300947 */ /* 0x000fea0003800000 */
[----:B------:R-:W-:Y:S02]  /*f670*/  ULDC UR5, c[0x0][0xac8] ;  /* 0x0002b20000057ab9 */ /* 0x000fe40000000800 */
[----:B------:R-:W-:Y:S02]  /*f680*/  ISETP.GE.AND P3, PT, R141, UR5, PT ;  /* 0x000000058d007c0c */ /* 0x000fe4000bf66270 */
[----:B------:R-:W-:Y:S02]  /*f690*/  ISETP.GE.AND P4, PT, R142, UR5, PT ;  /* 0x000000058e007c0c */ /* 0x000fe4000bf86270 */
[----:B------:R-:W-:-:S09]  /*f6a0*/  ISETP.GE.AND P2, PT, R140, UR5, PT ;  /* 0x000000058c007c0c */ /* 0x000fd2000bf46270 */
[CC--:B-1----:R-:W-:Y:S02]  /*f6b0*/  @!P3 LEA R10, P0, R141.reuse, R2.reuse, 0x1 ;  /* 0x000000028d0ab211 */ /* 0x0c2fe400078008ff */
[----:B------:R-:W-:Y:S02]  /*f6c0*/  @!P4 LEA R12, P1, R142, R2, 0x1 ;  /* 0x000000028e0cc211 */ /* 0x000fe400078208ff */
[----:B--2---:R-:W-:Y:S01]  /*f6d0*/  @!P2 IMAD.WIDE R8, R140, 0x2, R2 ;  /* 0x000000028c08a825 */ /* 0x004fe200078e0202 */
[-C--:B------:R-:W-:Y:S02]  /*f6e0*/  @!P3 LEA.HI.X R11, R141, R3.reuse, R150, 0x1, P0 ;  /* 0x000000038d0bb211 */ /* 0x080fe400000f0c96 */
[----:B------:R-:W-:Y:S02]  /*f6f0*/  @!P4 LEA.HI.X R13, R142, R3, R149, 0x1, P1 ;  /* 0x000000038e0dc211 */ /* 0x000fe400008f0c95 */
[----:B------:R3:W-:Y:S04]  /*f700*/  @!P2 ST.E.128 desc[UR52][R8.64], RZ ;  /* 0x000000ff0800a985 */ /* 0x0007e8000c101d34 */
[----:B------:R3:W-:Y:S04]  /*f710*/  @!P3 ST.E.128 desc[UR52][R10.64], RZ ;  /* 0x000000ff0a00b985 */ /* 0x0007e8000c101d34 */
[----:B------:R3:W-:Y:S02]  /*f720*/  @!P4 ST.E.128 desc[UR52][R12.64], RZ ;  /* 0x000000ff0c00c985 */ /* 0x0007e4000c101d34 */
.L_x_907:
[----:B------:R-:W-:Y:S05]  /*f730*/  BSYNC B1 ;  /* 0x0000000000017941 */ /* 0x000fea0003800000 */
.L_x_906:
[----:B------:R-:W-:Y:S01]  /*f740*/  VIADD R0, R0, 0x60 ;  /* 0x0000006000007836 */ /* 0x000fe20000000000 */
[----:B--2---:R2:W4:Y:S04]  /*f750*/  SHFL.IDX PT, R3, R5, 0x1, 0x1c1f ;  /* 0x003c1f0005037f89 */ /* 0x00452800000e0000 */
[----:B------:R-:W-:Y:S01]  /*f760*/  ISETP.GE.AND P0, PT, R0, R7, PT ;  /* 0x000000070000720c */ /* 0x000fe20003f06270 */
[----:B-1----:R2:W1:-:S12]  /*f770*/  SHFL.IDX PT, R2, R4, 0x1, 0x1c1f ;  /* 0x003c1f0004027f89 */ /* 0x00245800000e0000 */
[----:B--2---:R-:W-:Y:S05]  /*f780*/  @P0 BRA `(.L_x_903) ;  /* 0x0000000000300947 */ /* 0x004fea0003800000 */
[----:B------:R-:W-:Y:S02]  /*f790*/  ULDC UR5, c[0x0][0xac8] ;  /* 0x0002b20000057ab9 */ /* 0x000fe40000000800 */
[----:B------:R-:W-:Y:S02]  /*f7a0*/  ISETP.GE.AND P3, PT, R141, UR5, PT ;  /* 0x000000058d007c0c */ /* 0x000fe4000bf66270 */
[----:B------:R-:W-:Y:S02]  /*f7b0*/  ISETP.GE.AND P4, PT, R142, UR5, PT ;  /* 0x000000058e007c0c */ /* 0x000fe4000bf86270 */
[----:B------:R-:W-:-:S09]  /*f7c0*/  ISETP.GE.AND P2, PT, R140, UR5, PT ;  /* 0x000000058c007c0c */ /* 0x000fd2000bf46270 */
[CC--:B-1----:R-:W-:Y:S02]  /*f7d0*/  @!P3 LEA R6, P0, R141.reuse, R2.reuse, 0x1 ;  /* 0x000000028d06b211 */ /* 0x0c2fe400078008ff */
[----:B---3--:R-:W-:Y:S02]  /*f7e0*/  @!P4 LEA R8, P1, R142, R2, 0x1 ;  /* 0x000000028e08c211 */ /* 0x008fe400078208ff */
[----:B0---4-:R-:W-:Y:S01]  /*f7f0*/  @!P2 IMAD.WIDE R4, R140, 0x2, R2 ;  /* 0x000000028c04a825 */ /* 0x011fe200078e0202 */
[-C--:B------:R-:W-:Y:S02]  /*f800*/  @!P3 LEA.HI.X R7, R141, R3.reuse, R150, 0x1, P0 ;  /* 0x000000038d07b211 */ /* 0x080fe400000f0c96 */
[----:B------:R-:W-:Y:S02]  /*f810*/  @!P4 LEA.HI.X R9, R142, R3, R149, 0x1, P1 ;  /* 0x000000038e09c211 */ /* 0x000fe400008f0c95 */
[----:B------:R0:W-:Y:S04]  /*f820*/  @!P2 ST.E.128 desc[UR52][R4.64], RZ ;  /* 0x000000ff0400a985 */ /* 0x0001e8000c101d34 */
[----:B------:R0:W-:Y:S04]  /*f830*/  @!P3 ST.E.128 desc[UR52][R6.64], RZ ;  /* 0x000000ff0600b985 */ /* 0x0001e8000c101d34 */
[----:B------:R0:W-:Y:S02]  /*f840*/  @!P4 ST.E.128 desc[UR52][R8.64], RZ ;  /* 0x000000ff0800c985 */ /* 0x0001e4000c101d34 */
.L_x_903:
[----:B------:R-:W-:Y:S05]  /*f850*/  BSYNC B0 ;  /* 0x0000000000007941 */ /* 0x000fea0003800000 */
.L_x_899:
[----:B------:R-:W-:Y:S02]  /*f860*/  ULDC UR5, c[0x0][0xc38] ;  /* 0x00030e0000057ab9 */ /* 0x000fe40000000800 */
[----:B------:R-:W-:-:S06]  /*f870*/  UISETP.GE.AND UP0, UPT, UR4, UR5, UPT ;  /* 0x000000050400728c */ /* 0x000fcc000bf06270 */
[----:B------:R-:W-:-:S13]  /*f880*/  PLOP3.LUT P0, PT, PT, PT, UP0, 0x80, 0x0 ;  /* 0x000000000000781c */ /* 0x000fda0003f0f008 */
[----:B------:R-:W-:Y:S05]  /*f890*/  @!P0 BRA `(.L_x_908) ;  /* 0xffffff14006c8947 */ /* 0x000fea000383ffff */
[----:B------:R-:W-:Y:S05]  /*f8a0*/  EXIT ;  /* 0x000000000000794d */ /* 0x000fea0003800000 */
.L_x_810:
[----:B------:R-:W-:-:S08]  /*f8b0*/  NOP ;  /* 0x0000000000007918 */ /* 0x000fd00000000000 */
[----:B------:R-:W0:-:S00]  /*f8c0*/  USETMAXREG.DEALLOC.CTAPOOL 0x20 ;  /* 0x00000020000079c8 */ /* 0x000e0000080e0500 */
[----:B0-----:R-:W-:-:S06]  /*f8d0*/  LOP3.LUT R0, R0, 0x3, RZ, 0xc0, !PT ;  /* 0x0000000300007812 */ /* 0x001fcc00078ec0ff */
[----:B------:R-:W0:Y:S01]  /*f8e0*/  S2UR UR10, SR_CTAID.X ;  /* 0x00000000000a79c3 */ /* 0x000e220000002500 */
[----:B------:R-:W-:Y:S01]  /*f8f0*/  LOP3.LUT R19, R19, 0xfffff7ff, RZ, 0xc0, !PT ;  /* 0xfffff7ff13137812 */ /* 0x000fe200078ec0ff */
[----:B------:R-:W-:Y:S01]  /*f900*/  STL [R1+0x14], RZ ;  /* 0x000014ff01007387 */ /* 0x000fe20000100800 */
[----:B------:R-:W-:Y:S02]  /*f910*/  IMAD.MOV.U32 R23, RZ, RZ, RZ ;  /* 0x000000ffff177224 */ /* 0x000fe400078e00ff */
[----:B------:R-:W-:Y:S01]  /*f920*/  IMAD.MOV.U32 R26, RZ, RZ, 0x1 ;  /* 0x00000001ff1a7424 */ /* 0x000fe200078e00ff */
[----:B------:R1:W2:Y:S02]  /*f930*/  SHFL.IDX PT, R2, R0, RZ, 0x1f ;  /* 0x00001fff00027589 */ /* 0x0002a400000e0000 */
[----:B-1----:R-:W0:Y:S01]  /*f940*/  LDC R0, c[0x0][0xc38] ;  /* 0x00030e00ff007b82 */ /* 0x002e220000000800 */
[----:B--2---:R-:W-:-:S13]  /*f950*/  ISETP.NE.AND P0, PT, R2, RZ, PT ;  /* 0x000000ff0200720c */ /* 0x004fda0003f05270 */
[----:B------:R-:W-:Y:S01]  /*f960*/  @P0 LOP3.LUT R19, R19, 0x800, RZ, 0xfc, !PT ;  /* 0x0000080013130812 */ /* 0x000fe200078efcff */
[----:B------:R-:W-:Y:S06]  /*f970*/  @P0 BAR.ARV 0x4, 0x200 ;  /* 0x0108000000000b1d */ /* 0x000fec0000002000 */
[----:B0-----:R-:W-:-:S13]  /*f980*/  ISETP.LE.AND P0, PT, R0, UR10, PT ;  /* 0x0000000a00007c0c */ /* 0x001fda000bf03270 */
[----:B------:R-:W-:Y:S05]  /*f990*/  @P0 BRA `(.L_x_909) ;  /* 0x0000004000540947 */ /* 0x000fea0003800000 */
[----:B------:R-:W0:Y:S01]  /*f9a0*/  S2R R7, SR_TID.X ;  /* 0x0000000000077919 */ /* 0x000e220000002100 */
[----:B------:R-:W-:Y:S01]  /*f9b0*/  ULDC.64 UR6, c[0x0][0x2f0] ;  /* 0x0000bc0000067ab9 */ /* 0x000fe20000000a00 */
[----:B------:R-:W-:Y:S01]  /*f9c0*/  ULDC UR9, c[0x0][0x2b8] ;  /* 0x0000ae0000097ab9 */ /* 0x000fe20000000800 */
[----:B------:R-:W-:Y:S01]  /*f9d0*/  LOP3.LUT R19, R19, 0xfffffffd, RZ, 0xc0, !PT ;  /* 0xfffffffd13137812 */ /* 0x000fe200078ec0ff */
[----:B------:R-:W1:Y:S01]  /*f9e0*/  S2UR UR8, SR_CgaCtaId ;  /* 0x00000000000879c3 */ /* 0x000e620000008800 */
[----:B------:R-:W-:Y:S01]  /*f9f0*/  ULDC.64 UR4, c[0x0][0x418] ;  /* 0x0001060000047ab9 */ /* 0x000fe20000000a00 */
[----:B------:R-:W-:Y:S01]  /*fa00*/  ULDC UR38, c[0x0][0x288] ;  /* 0x0000a20000267ab9 */ /* 0x000fe20000000800 */
[----:B------:R-:W-:Y:S01]  /*fa10*/  UISETP.NE.U32.AND UP0, UPT, UR4, URZ, UPT ;  /* 0x0000003f0400728c */ /* 0x000fe2000bf05070 */
[----:B------:R-:W-:Y:S01]  /*fa20*/  IMAD.MOV.U32 R26, RZ, RZ, 0x1 ;  /* 0x00000001ff1a7424 */ /* 0x000fe200078e00ff */
[----:B------:R-:W-:Y:S01]  /*fa30*/  ULDC UR37, c[0x0][0x448] ;  /* 0x0001120000257ab9 */ /* 0x000fe20000000800 */
[----:B------:R-:W-:Y:S01]  /*fa40*/  ULDC UR4, c[0x0][0x424] ;  /* 0x0001090000047ab9 */ /* 0x000fe20000000800 */
[----:B------:R-:W-:Y:S01]  /*fa50*/  UISETP.NE.AND.EX UP0, UPT, UR5, URZ, UPT, UP0 ;  /* 0x0000003f0500728c */ /* 0x000fe2000bf05300 */
[----:B------:R-:W-:Y:S01]  /*fa60*/  IMAD.MOV.U32 R23, RZ, RZ, RZ ;  /* 0x000000ffff177224 */ /* 0x000fe200078e00ff */
[----:B------:R-:W-:Y:S01]  /*fa70*/  UIMAD UR37, UR37, UR38, URZ ;  /* 0x00000026252572a4 */ /* 0x000fe2000f8e023f */
[----:B------:R-:W-:Y:S01]  /*fa80*/  UMOV UR5, 0x400 ;  /* 0x0000040000057882 */ /* 0x000fe20000000000 */
[----:B------:R-:W-:Y:S01]  /*fa90*/  USEL UR4, UR4, 0x1, UP0 ;  /* 0x0000000104047887 */ /* 0x000fe20008000000 */
[----:B------:R-:W-:Y:S01]  /*faa0*/  ULDC UR46, c[0x0][0xc] ;  /* 0x00000300002e7ab9 */ /* 0x000fe20000000800 */
[----:B------:R-:W-:-:S02]  /*fab0*/  ULOP3.LUT UR47, UR42, 0x2, URZ, 0xfc, !UPT ;  /* 0x000000022a2f7892 */ /* 0x000fc4000f8efc3f */
[----:B------:R-:W-:-:S04]  /*fac0*/  UIMAD UR36, UR4, UR6, URZ ;  /* 0x00000006042472a4 */ /* 0x000fc8000f8e023f */
[----:B------:R-:W-:Y:S02]  /*fad0*/  UIADD3 UR4, UR36, 0x7f, URZ ;  /* 0x0000007f24047890 */ /* 0x000fe4000fffe03f */
[----:B------:R-:W-:Y:S02]  /*fae0*/  UIADD3 UR48, UR36, 0x1, -UR38 ;  /* 0x0000000124307890 */ /* 0x000fe4000fffe826 */
[----:B-1----:R-:W-:Y:S02]  /*faf0*/  ULEA UR8, UR8, UR5, 0x18 ;  /* 0x0000000508087291 */ /* 0x002fe4000f8ec03f */
[----:B------:R-:W-:Y:S01]  /*fb00*/  USHF.R.S32.HI UR5, URZ, 0x1f, UR4 ;  /* 0x0000001f3f057899 */ /* 0x000fe20008011404 */
[C---:B0-----:R-:W-:Y:S01]  /*fb10*/  IMAD.SHL.U32 R0, R7.reuse, 0x8, RZ ;  /* 0x0000000807007824 */ /* 0x041fe200078e00ff */
[----:B------:R-:W-:Y:S01]  /*fb20*/  LOP3.LUT R6, R7, 0x7f, RZ, 0xc0, !PT ;  /* 0x0000007f07067812 */ /* 0x000fe200078ec0ff */
[----:B------:R-:W-:Y:S01]  /*fb30*/  UIADD3 UR38, UR36, -UR38, URZ ;  /* 0x8000002624267290 */ /* 0x000fe2000fffe03f */
[----:B------:R-:W-:Y:S01]  /*fb40*/  IMAD.U32 R16, RZ, RZ, UR8 ;  /* 0x00000008ff107e24 */ /* 0x000fe2000f8e00ff */
[----:B------:R-:W-:Y:S01]  /*fb50*/  ULEA.HI UR5, UR5, UR4, URZ, 0x7 ;  /* 0x0000000405057291 */ /* 0x000fe2000f8f383f */
[----:B------:R-:W-:-:S02]  /*fb60*/  LOP3.LUT R2, R0, 0xd8, RZ, 0xc0, !PT ;  /* 0x000000d800027812 */ /* 0x000fc400078ec0ff */
[----:B------:R-:W-:Y:S01]  /*fb70*/  LOP3.LUT R4, R0, 0x18, RZ, 0xc0, !PT ;  /* 0x0000001800047812 */ /* 0x000fe200078ec0ff */
[----:B------:R-:W-:Y:S01]  /*fb80*/  USHF.R.S32.HI UR39, URZ, 0x7, UR5 ;  /* 0x000000073f277899 */ /* 0x000fe20008011405 */
[----:B------:R-:W-:Y:S01]  /*fb90*/  LOP3.LUT R3, R2, 0x18, R7, 0x78, !PT ;  /* 0x0000001802037812 */ /* 0x000fe200078e7807 */
[----:B------:R-:W-:-:S03]  /*fba0*/  IMAD.U32 R2, RZ, RZ, UR10 ;  /* 0x0000000aff027e24 */ /* 0x000fc6000f8e00ff */
[----:B------:R-:W-:Y:S02]  /*fbb0*/  LOP3.LUT R5, R3, 0x320, R0, 0xf8, !PT ;  /* 0x0000032003057812 */ /* 0x000fe400078ef800 */
[----:B------:R-:W-:Y:S01]  /*fbc0*/  LOP3.LUT R0, R4, 0x20, RZ, 0xfc, !PT ;  /* 0x0000002004007812 */ /* 0x000fe200078efcff */
[----:B------:R0:W-:Y:S03]  /*fbd0*/  STL [R1+0x10], R2 ;  /* 0x0000100201007387 */ /* 0x0001e60000100800 */
[C---:B------:R-:W-:Y:S01]  /*fbe0*/  ISETP.GE.AND P0, PT, R0.reuse, UR7, PT ;  /* 0x0000000700007c0c */ /* 0x040fe2000bf06270 */
[----:B------:R1:W-:Y:S01]  /*fbf0*/  STL [R1+0x14], RZ ;  /* 0x000014ff01007387 */ /* 0x0003e20000100800 */
[----:B------:R-:W-:Y:S02]  /*fc00*/  ISETP.GE.AND P1, PT, R0, UR9, PT ;  /* 0x0000000900007c0c */ /* 0x000fe4000bf26270 */
[----:B0-----:R-:W-:-:S09]  /*fc10*/  SHF.R.U32.HI R2, RZ, 0x2, R6 ;  /* 0x00000002ff027819 */ /* 0x001fd20000011606 */
[----:B------:R-:W-:Y:S02]  /*fc20*/  @P0 LOP3.LUT R19, R19, 0x2, RZ, 0xfc, !PT ;  /* 0x0000000213130812 */ /* 0x000fe400078efcff */
[----:B------:R-:W-:Y:S02]  /*fc30*/  ISETP.GE.AND P0, PT, R0, UR7, PT ;  /* 0x0000000700007c0c */ /* 0x000fe4000bf06270 */
[----:B------:R-:W-:Y:S02]  /*fc40*/  LOP3.LUT R19, R19, 0xfffffdff, RZ, 0xc0, !PT ;  /* 0xfffffdff13137812 */ /* 0x000fe400078ec0ff */
[----:B------:R-:W-:Y:S02]  /*fc50*/  LOP3.LUT R0, R4, 0x40, RZ, 0xfc, !PT ;  /* 0x0000004004007812 */ /* 0x000fe400078efcff */
[----:B------:R-:W-:Y:S02]  /*fc60*/  @P1 LOP3.LUT R19, R19, 0x200, RZ, 0xfc, !PT ;  /* 0x0000020013131812 */ /* 0x000fe400078efcff */
[----:B------:R-:W-:-:S02]  /*fc70*/  ISETP.GE.AND P2, PT, R0, UR7, PT ;  /* 0x0000000700007c0c */ /* 0x000fc4000bf46270 */
[----:B------:R-:W-:Y:S02]  /*fc80*/  LOP3.LUT R19, R19, 0xffffffef, RZ, 0xc0, !PT ;  /* 0xffffffef13137812 */ /* 0x000fe400078ec0ff */
[C---:B------:R-:W-:Y:S02]  /*fc90*/  ISETP.GE.AND P1, PT, R0.reuse, UR9, PT ;  /* 0x0000000900007c0c */ /* 0x040fe4000bf26270 */
[----:B------:R-:W-:Y:S02]  /*fca0*/  @P0 LOP3.LUT R19, R19, 0x10, RZ, 0xfc, !PT ;  /* 0x0000001013130812 */ /* 0x000fe400078efcff */
[----:B------:R-:W-:Y:S01]  /*fcb0*/  ISETP.GE.AND P0, PT, R0, UR7, PT ;  /* 0x0000000700007c0c */ /* 0x000fe2000bf06270 */
[----:B------:R-:W-:Y:S01]  /*fcc0*/  IMAD.SHL.U32 R0, R7, 0x20, RZ ;  /* 0x0000002007007824 */ /* 0x000fe200078e00ff */
[----:B------:R-:W-:-:S04]  /*fcd0*/  LOP3.LUT R19, R19, 0xfffffffe, RZ, 0xc0, !PT ;  /* 0xfffffffe13137812 */ /* 0x000fc800078ec0ff */
[----:B------:R-:W-:Y:S02]  /*fce0*/  @P2 LOP3.LUT R19, R19, 0x1, RZ, 0xfc, !PT ;  /* 0x0000000113132812 */ /* 0x000fe400078efcff */
[----:B------:R-:W-:Y:S02]  /*fcf0*/  LOP3.LUT R0, R0, 0x60, RZ, 0xc0, !PT ;  /* 0x0000006000007812 */ /* 0x000fe400078ec0ff */
[----:B------:R-:W-:Y:S02]  /*fd00*/  LOP3.LUT R19, R19, 0xfffffeff, RZ, 0xc0, !PT ;  /* 0xfffffeff13137812 */ /* 0x000fe400078ec0ff */
[----:B------:R-:W-:Y:S02]  /*fd10*/  ISETP.GE.AND P2, PT, R4, UR7, PT ;  /* 0x0000000704007c0c */ /* 0x000fe4000bf46270 */
[----:B------:R-:W-:Y:S02]  /*fd20*/  @P1 LOP3.LUT R19, R19, 0x100, RZ, 0xfc, !PT ;  /* 0x0000010013131812 */ /* 0x000fe400078efcff */
[----:B------:R-:W-:Y:S01]  /*fd30*/  LOP3.LUT R2, R2, R0, RZ, 0xfc, !PT ;  /* 0x0000000002027212 */ /* 0x000fe200078efcff */
[----:B------:R-:W-:Y:S01]  /*fd40*/  IMAD R0, R5, 0x2, R16 ;  /* 0x0000000205007824 */ /* 0x000fe200078e0210 */
[----:B------:R-:W-:-:S02]  /*fd50*/  LOP3.LUT R19, R19, 0xfffffff7, RZ, 0xc0, !PT ;  /* 0xfffffff713137812 */ /* 0x000fc400078ec0ff */
[C---:B------:R-:W-:Y:S02]  /*fd60*/  ISETP.GE.AND P1, PT, R4.reuse, UR7, PT ;  /* 0x0000000704007c0c */ /* 0x040fe4000bf26270 */
[----:B------:R-:W-:Y:S01]  /*fd70*/  @P0 LOP3.LUT R19, R19, 0x8, RZ, 0xfc, !PT ;  /* 0x0000000813130812 */ /* 0x000fe200078efcff */
[----:B------:R1:W-:Y:S01]  /*fd80*/  STL [R1+0xc], R0 ;  /* 0x00000c0001007387 */ /* 0x0003e20000100800 */
[----:B------:R-:W-:Y:S02]  /*fd90*/  ISETP.GE.AND P0, PT, R4, UR9, PT ;  /* 0x0000000904007c0c */ /* 0x000fe4000bf06270 */
[----:B------:R-:W-:-:S04]  /*fda0*/  LOP3.LUT R19, R19, 0xfffffffb, RZ, 0xc0, !PT ;  /* 0xfffffffb13137812 */ /* 0x000fc800078ec0ff */
[----:B------:R-:W-:-:S04]  /*fdb0*/  @P2 LOP3.LUT R19, R19, 0x4, RZ, 0xfc, !PT ;  /* 0x0000000413132812 */ /* 0x000fc800078efcff */
[----:B------:R-:W-:-:S04]  /*fdc0*/  LOP3.LUT R19, R19, 0xfffffbff, RZ, 0xc0, !PT ;  /* 0xfffffbff13137812 */ /* 0x000fc800078ec0ff */
[----:B------:R-:W-:-:S04]  /*fdd0*/  LOP3.LUT R19, R19, 0xffffffdf, RZ, 0xc0, !PT ;  /* 0xffffffdf13137812 */ /* 0x000fc800078ec0ff */
[----:B------:R-:W-:-:S04]  /*fde0*/  @P1 LOP3.LUT R19, R19, 0x20, RZ, 0xfc, !PT ;  /* 0x0000002013131812 */ /* 0x000fc800078efcff */
[----:B-1----:R-:W-:-:S07]  /*fdf0*/  @P0 LOP3.LUT R19, R19, 0x400, RZ, 0xfc, !PT ;  /* 0x0000040013130812 */ /* 0x002fce00078efcff */
.L_x_964:
[----:B--2---:R-:W2:Y:S01]  /*fe00*/  LDL R0, [R1+0x10] ;  /* 0x0000100001007983 */ /* 0x004ea20000100800 */
[----:B------:R-:W-:Y:S02]  /*fe10*/  ULDC UR7, c[0x0][0xc60] ;  /* 0x0003180000077ab9 */ /* 0x000fe40000000800 */
[----:B------:R-:W-:-:S11]  /*fe20*/  UISETP.NE.AND UP0, UPT, UR7, 0x1, UPT ;  /* 0x000000010700788c */ /* 0x000fd6000bf05270 */
[----:B------:R-:W-:Y:S01]  /*fe30*/  @UP0 ULDC UR4, c[0x0][0xc64] ;  /* 0x0003190000040ab9 */ /* 0x000fe20000000800 */
[----:B------:R-:W-:Y:S01]  /*fe40*/  @UP0 ULDC UR8, c[0x0][0xc68] ;  /* 0x00031a0000080ab9 */ /* 0x000fe20000000800 */
[C---:B--2---:R-:W-:Y:S02]  /*fe50*/  R2UR UR40, R0.reuse ;  /* 0x00000000002872ca */ /* 0x044fe400000e0000 */
[----:B------:R-:W-:-:S11]  /*fe60*/  R2UR UR6, R0 ;  /* 0x00000000000672ca */ /* 0x000fd600000e0000 */
[----:B------:R-:W-:-:S04]  /*fe70*/  UIMAD.WIDE.U32 UR4, UR40, UR4, URZ ;  /* 0x00000004280472a5 */ /* 0x000fc8000f8e003f */
[----:B------:R-:W-:-:S03]  /*fe80*/  @UP0 USHF.R.U32.HI UR40, URZ, UR8, UR5 ;  /* 0x000000083f280299 */ /* 0x000fc60008011605 */
[----:B------:R-:W-:Y:S02]  /*fe90*/  ULDC UR4, c[0x0][0xc78] ;  /* 0x00031e0000047ab9 */ /* 0x000fe40000000800 */
[----:B------:R-:W-:Y:S02]  /*fea0*/  UISETP.GE.AND UP0, UPT, UR40, UR4, UPT ;  /* 0x000000042800728c */ /* 0x000fe4000bf06270 */
[----:B------:R-:W-:-:S04]  /*feb0*/  UIADD3 UR4, -UR40, URZ, URZ ;  /* 0x0000003f28047290 */ /* 0x000fc8000fffe13f */
[----:B------:R-:W-:Y:S01]  /*fec0*/  PLOP3.LUT P0, PT, PT, PT, UP0, 0x40, 0x0 ;  /* 0x000000000000781c */ /* 0x000fe20003f0e808 */
[----:B------:R-:W-:-:S12]  /*fed0*/  UIMAD UR7, UR7, UR4, UR6 ;  /* 0x00000004070772a4 */ /* 0x000fd8000f8e0206 */
[----:B0--3--:R-:W-:Y:S05]  /*fee0*/  @P0 BRA `(.L_x_910) ;  /* 0x0000000000200947 */ /* 0x009fea0003800000 */
        /* <DEDUP_REMOVED lines=8> */
.L_x_910:
[----:B------:R-:W-:Y:S01]  /*ff70*/  ULDC UR8, c[0x0][0xc54] ;  /* 0x0003150000087ab9 */ /* 0x000fe20000000800 */
[----:B------:R-:W-:Y:S01]  /*ff80*/  UMOV UR6, UR7 ;  /* 0x0000000700067c82 */ /* 0x000fe20008000000 */
[----:B------:R-:W-:-:S11]  /*ff90*/  UISETP.NE.AND UP0, UPT, UR8, 0x1, UPT ;  /* 0x000000010800788c */ /* 0x000fd6000bf05270 */
[----:B------:R-:W-:Y:S02]  /*ffa0*/  @UP0 ULDC.64 UR10, c[0x0][0xc58] ;  /* 0x00031600000a0ab9 */ /* 0x000fe40000000a00 */
[----:B------:R-:W-:-:S04]  /*ffb0*/  UIMAD.WIDE.U32 UR4, UR7, UR10, URZ ;  /* 0x0000000a070472a5 */ /* 0x000fc8000f8e003f */
[----:B------:R-:W-:-:S04]  /*ffc0*/  @UP0 USHF.R.U32.HI UR6, URZ, UR11, UR5 ;  /* 0x0000000b3f060299 */ /* 0x000fc80008011605 */
[----:B------:R-:W-:-:S12]  /*ffd0*/  UIMAD UR4, UR6, UR8, URZ ;  /* 0x00000008060472a4 */ /* 0x000fd8000f8e023f */
.L_x_911:
[----:B------:R-:W-:Y:S01]  /*ffe0*/  ULDC UR5, c[0x0][0xc48] ;  /* 0x0003120000057ab9 */ /* 0x000fe20000000800 */
[----:B------:R-:W-:Y:S01]  /*fff0*/  ULDC.64 UR8, c[0x0][0xa28] ;  /* 0x00028a0000087ab9 */ /* 0x000fe20000000a00 */
[----:B------:R-:W-:Y:S01]  /*10000*/  UISETP.NE.AND UP1, UPT, UR5, 0x1, UPT ;  /* 0x000000010500788c */ /* 0x000fe2000bf25270 */
[----:B------:R-:W-:Y:S01]  /*10010*/  IMAD.MOV.U32 R18, RZ, RZ, RZ ;  /* 0x000000ffff127224 */ /* 0x000fe200078e00ff */
[----:B------:R-:W-:Y:S02]  /*10020*/  UIADD3 UR4, UR7, -UR4, URZ ;  /* 0x8000000407047290 */ /* 0x000fe4000fffe03f */
[----:B------:R-:W-:Y:S01]  /*10030*/  UISETP.NE.U32.AND UP0, UPT, UR8, URZ, UPT ;  /* 0x0000003f0800728c */ /* 0x000fe2000bf05070 */
[----:B------:R-:W-:Y:S02]  /*10040*/  ULDC UR5, c[0x0][0xc54] ;  /* 0x0003150000057ab9 */ /* 0x000fe40000000800 */
[----:B------:R-:W-:Y:S02]  /*10050*/  UIMAD UR40, UR40, UR5, UR4 ;  /* 0x00000005282872a4 */ /* 0x000fe4000f8e0204 */
[----:B------:R-:W-:-:S02]  /*10060*/  UISETP.NE.AND.EX UP0, UPT, UR9, URZ, UPT, UP0 ;  /* 0x0000003f0900728c */ /* 0x000fc4000bf05300 */
[----:B------:R-:W-:Y:S01]  /*10070*/  @UP1 ULDC UR4, c[0x0][0xc4c] ;  /* 0x0003130000041ab9 */ /* 0x000fe20000000800 */
[----:B------:R-:W-:Y:S01]  /*10080*/  @UP1 ULDC UR7, c[0x0][0xc50] ;  /* 0x0003140000071ab9 */ /* 0x000fe20000000800 */
[----:B------:R-:W-:Y:S02]  /*10090*/  UIMAD.WIDE.U32 UR4, UR40, UR4, URZ ;  /* 0x00000004280472a5 */ /* 0x000fe4000f8e003f */
[----:B------:R-:W-:Y:S01]  /*100a0*/  UMOV UR41, UR40 ;  /* 0x0000002800297c82 */ /* 0x000fe20008000000 */
[----:B------:R-:W-:Y:S01]  /*100b0*/  PLOP3.LUT P0, PT, PT, PT, UP0, 0x80, 0x0 ;  /* 0x000000000000781c */ /* 0x000fe20003f0f008 */
[----:B------:R-:W-:-:S03]  /*100c0*/  @UP1 USHF.R.U32.HI UR41, URZ, UR7, UR5 ;  /* 0x000000073f291299 */ /* 0x000fc60008011605 */
[----:B------:R-:W-:Y:S02]  /*100d0*/  @UP0 ULDC.64 UR4, c[0x0][0xa28] ;  /* 0x00028a0000040ab9 */ /* 0x000fe40000000a00 */
[----:B------:R-:W-:-:S06]  /*100e0*/  @UP0 UIMAD.WIDE UR4, UR41, 0x4, UR4 ;  /* 0x00000004290408a5 */ /* 0x000fcc000f8e0204 */
[----:B------:R-:W-:Y:S01]  /*100f0*/  IMAD.U32 R2, RZ, RZ, UR4 ;  /* 0x00000004ff027e24 */ /* 0x000fe2000f8e00ff */
[----:B------:R-:W-:Y:S01]  /*10100*/  ULOP3.LUT UR6, URZ, UR6, URZ, 0x33, !UPT ;  /* 0x000000063f067292 */ /* 0x000fe2000f8e333f */
[----:B------:R-:W-:Y:S01]  /*10110*/  IMAD.U32 R3, RZ, RZ, UR5 ;  /* 0x00000005ff037e24 */ /* 0x000fe2000f8e00ff */
[----:B------:R-:W-:Y:S01]  /*10120*/  ULDC UR5, c[0x0][0x448] ;  /* 0x0001120000057ab9 */ /* 0x000fe20000000800 */
[----:B------:R-:W-:-:S03]  /*10130*/  ULDC UR4, c[0x0][0xc3c] ;  /* 0x00030f0000047ab9 */ /* 0x000fc60000000800 */
[----:B------:R-:W2:Y:S01]  /*10140*/  @P0 LDG.E R18, desc[UR52][R2.64] ;  /* 0x0000003402120981 */ /* 0x000ea2000c1e1900 */
[----:B------:R-:W-:Y:S02]  /*10150*/  UISETP.NE.AND UP2, UPT, UR5, 0x1, UPT ;  /* 0x000000010500788c */ /* 0x000fe4000bf45270 */
[----:B------:R-:W-:Y:S02]  /*10160*/  UIADD3 UR6, UR6, UR4, URZ ;  /* 0x0000000406067290 */ /* 0x000fe4000fffe03f */
[----:B------:R-:W-:Y:S02]  /*10170*/  UP2UR UR49, UPR, URZ, 0x4 ;  /* 0x000000043f317883 */ /* 0x000fe40008000000 */
[----:B------:R-:W-:-:S04]  /*10180*/  UIMAD UR43, UR6, 0xc0, URZ ;  /* 0x000000c0062b78a4 */ /* 0x000fc8000f8e023f */
[----:B------:R-:W-:Y:S01]  /*10190*/  UIADD3 UR6, UR43, 0xbf, URZ ;  /* 0x000000bf2b067890 */ /* 0x000fe2000fffe03f */
[----:B------:R-:W-:Y:S01]  /*101a0*/  @UP2 ULDC UR4, c[0x0][0x44c] ;  /* 0x0001130000042ab9 */ /* 0x000fe20000000800 */
[----:B------:R-:W-:Y:S02]  /*101b0*/  @UP2 ULDC UR7, c[0x0][0x450] ;  /* 0x0001140000072ab9 */ /* 0x000fe40000000800 */
[----:B------:R-:W-:-:S04]  /*101c0*/  UIMAD.WIDE.U32 UR4, UR6, UR4, URZ ;  /* 0x00000004060472a5 */ /* 0x000fc8000f8e003f */
[----:B------:R-:W-:-:S03]  /*101d0*/  @UP2 USHF.R.U32.HI UR6, URZ, UR7, UR5 ;  /* 0x000000073f062299 */ /* 0x000fc60008011605 */
[----:B------:R-:W-:Y:S01]  /*101e0*/  ULDC.64 UR4, c[0x0][0x9e0] ;  /* 0x0002780000047ab9 */ /* 0x000fe20000000a00 */
[----:B------:R-:W-:Y:S02]  /*101f0*/  UIADD3 UR6, UR48, UR6, URZ ;  /* 0x0000000630067290 */ /* 0x000fe4000fffe03f */
[----:B------:R-:W-:Y:S02]  /*10200*/  UISETP.GE.AND UP0, UPT, UR5, 0x1, UPT ;  /* 0x000000010500788c */ /* 0x000fe4000bf06270 */
[----:B------:R-:W-:-:S04]  /*10210*/  UIADD3 UR4, UR6, UR4, URZ ;  /* 0x0000000406047290 */ /* 0x000fc8000fffe03f */
[----:B------:R-:W-:Y:S01]  /*10220*/  PLOP3.LUT P0, PT, PT, PT, UP0, 0x40, 0x0 ;  /* 0x000000000000781c */ /* 0x000fe20003f0e808 */
[----:B--2---:R0:W-:-:S12]  /*10230*/  STL [R1+0x8], R18 ;  /* 0x0000081201007387 */ /* 0x0041d80000100800 */
[----:B------:R-:W-:Y:S05]  /*10240*/  @P0 BRA `(.L_x_912) ;  /* 0x0000000000440947 */ /* 0x000fea0003800000 */
        /* <DEDUP_REMOVED lines=10> */
.L_x_913:
[----:B------:R-:W-:-:S11]  /*102f0*/  UISETP.NE.AND UP1, UPT, UR5, 0x1, UPT ;  /* 0x000000010500788c */ /* 0x000fd6000bf25270 */
[----:B------:R-:W-:Y:S02]  /*10300*/  @UP1 ULDC.64 UR10, c[0x0][0x9e8] ;  /* 0x00027a00000a1ab9 */ /* 0x000fe40000000a00 */
[----:B------:R-:W-:-:S04]  /*10310*/  UIMAD.WIDE.U32 UR6, UR8, UR10, URZ ;  /* 0x0000000a080672a5 */ /* 0x000fc8000f8e003f */
[----:B------:R-:W-:-:S12]  /*10320*/  @UP1 USHF.R.U32.HI UR8, URZ, UR11, UR7 ;  /* 0x0000000b3f081299 */ /* 0x000fd80008011607 */
.L_x_914:
[----:B------:R-:W-:-:S04]  /*10330*/  UIMAD UR8, UR8, UR5, UR5 ;  /* 0x00000005080872a4 */ /* 0x000fc8000f8e0205 */
[----:B------:R-:W-:-:S04]  /*10340*/  UISETP.LT.AND UP1, UPT, UR4, UR8, UPT ;  /* 0x000000080400728c */ /* 0x000fc8000bf21270 */
[----:B------:R-:W-:-:S12]  /*10350*/  USEL UR4, UR4, UR8, UP1 ;  /* 0x0000000804047287 */ /* 0x000fd80008800000 */
.L_x_912:
[----:B------:R-:W-:Y:S01]  /*10360*/  UISETP.NE.AND UP1, UPT, UR49, URZ, UPT ;  /* 0x0000003f3100728c */ /* 0x000fe2000bf25270 */
[----:B------:R-:W-:Y:S01]  /*10370*/  PLOP3.LUT P0, PT, PT, PT, UP0, 0x40, 0x0 ;  /* 0x000000000000781c */ /* 0x000fe20003f0e808 */
[----:B------:R-:W-:-:S04]  /*10380*/  UIADD3 UR4, UR4, 0x7f, URZ ;  /* 0x0000007f04047890 */ /* 0x000fc8000fffe03f */
[----:B------:R-:W-:-:S04]  /*10390*/  USHF.R.S32.HI UR8, URZ, 0x1f, UR4 ;  /* 0x0000001f3f087899 */ /* 0x000fc80008011404 */
[----:B------:R-:W-:Y:S01]  /*103a0*/  ULEA.HI UR8, UR8, UR4, URZ, 0x7 ;  /* 0x0000000408087291 */ /* 0x000fe2000f8f383f */
[----:B------:R-:W-:Y:S01]  /*103b0*/  @UP1 ULDC UR6, c[0x0][0x44c] ;  /* 0x0001130000061ab9 */ /* 0x000fe20000000800 */
[----:B------:R-:W-:Y:S01]  /*103c0*/  @UP1 ULDC UR9, c[0x0][0x450] ;  /* 0x0001140000091ab9 */ /* 0x000fe20000000800 */
[----:B------:R-:W-:Y:S02]  /*103d0*/  UIMAD.WIDE.U32 UR6, UR43, UR6, URZ ;  /* 0x000000062b0672a5 */ /* 0x000fe4000f8e003f */
[----:B------:R-:W-:Y:S01]  /*103e0*/  UMOV UR4, UR43 ;  /* 0x0000002b00047c82 */ /* 0x000fe20008000000 */
[----:B------:R-:W-:Y:S02]  /*103f0*/  USHF.R.S32.HI UR8, URZ, 0x7, UR8 ;  /* 0x000000073f087899 */ /* 0x000fe40008011408 */
[----:B------:R-:W-:Y:S02]  /*10400*/  @UP1 USHF.R.U32.HI UR4, URZ, UR9, UR7 ;  /* 0x000000093f041299 */ /* 0x000fe40008011607 */
[----:B------:R-:W-:-:S02]  /*10410*/  UISETP.LT.AND UP1, UPT, UR39, UR8, UPT ;  /* 0x000000082700728c */ /* 0x000fc4000bf21270 */
[----:B------:R-:W-:Y:S01]  /*10420*/  UIADD3 UR4, UR38, UR4, URZ ;  /* 0x0000000426047290 */ /* 0x000fe2000fffe03f */
[----:B------:R-:W-:Y:S01]  /*10430*/  ULDC UR6, c[0x0][0x9dc] ;  /* 0x0002770000067ab9 */ /* 0x000fe20000000800 */
[----:B------:R-:W-:Y:S02]  /*10440*/  USEL UR44, UR39, UR8, UP1 ;  /* 0x00000008272c7287 */ /* 0x000fe40008800000 */
[----:B------:R-:W-:Y:S01]  /*10450*/  UIADD3 UR8, UR4, -UR6, URZ ;  /* 0x8000000604087290 */ /* 0x000fe2000fffe03f */
[----:B------:R-:W-:Y:S11]  /*10460*/  @P0 BRA `(.L_x_915) ;  /* 0x0000000000440947 */ /* 0x000ff60003800000 */
        /* <DEDUP_REMOVED lines=10> */
.L_x_916:
[----:B------:R-:W-:-:S11]  /*10510*/  UISETP.NE.AND UP0, UPT, UR5, 0x1, UPT ;  /* 0x000000010500788c */ /* 0x000fd6000bf05270 */
[----:B------:R-:W-:Y:S02]  /*10520*/  @UP0 ULDC.64 UR10, c[0x0][0x9e8] ;  /* 0x00027a00000a0ab9 */ /* 0x000fe40000000a00 */
[----:B------:R-:W-:-:S04]  /*10530*/  UIMAD.WIDE.U32 UR6, UR4, UR10, URZ ;  /* 0x0000000a040672a5 */ /* 0x000fc8000f8e003f */
[----:B------:R-:W-:-:S12]  /*10540*/  @UP0 USHF.R.U32.HI UR4, URZ, UR11, UR7 ;  /* 0x0000000b3f040299 */ /* 0x000fd80008011607 */
.L_x_917:
[----:B------:R-:W-:-:S04]  /*10550*/  UIMAD UR4, UR4, UR5, URZ ;  /* 0x00000005040472a4 */ /* 0x000fc8000f8e023f */
[----:B------:R-:W-:-:S04]  /*10560*/  UISETP.LT.AND UP0, UPT, UR8, UR4, UPT ;  /* 0x000000040800728c */ /* 0x000fc8000bf01270 */
[----:B------:R-:W-:-:S12]  /*10570*/  USEL UR8, UR8, UR4, !UP0 ;  /* 0x0000000408087287 */ /* 0x000fd8000c000000 */
.L_x_915:
[----:B------:R-:W-:Y:S01]  /*10580*/  USHF.R.S32.HI UR4, URZ, 0x1f, UR8 ;  /* 0x0000001f3f047899 */ /* 0x000fe20008011408 */
[----:B------:R-:W-:Y:S03]  /*10590*/  BSSY B7, `(.L_x_918) ;  /* 0x0000339000077945 */ /* 0x000fe60003800000 */
[----:B------:R-:W-:-:S04]  /*105a0*/  ULEA.HI UR4, UR4, UR8, URZ, 0x7 ;  /* 0x0000000804047291 */ /* 0x000fc8000f8f383f */
[----:B------:R-:W-:-:S04]  /*105b0*/  USHF.R.S32.HI UR4, URZ, 0x7, UR4 ;  /* 0x000000073f047899 */ /* 0x000fc80008011404 */
[----:B------:R-:W-:-:S04]  /*105c0*/  UISETP.LT.AND UP0, UPT, URZ, UR4, UPT ;  /* 0x000000043f00728c */ /* 0x000fc8000bf01270 */
[----:B------:R-:W-:-:S04]  /*105d0*/  USEL UR45, URZ, UR4, !UP0 ;  /* 0x000000043f2d7287 */ /* 0x000fc8000c000000 */
[----:B------:R-:W-:-:S06]  /*105e0*/  UISETP.GT.AND UP0, UPT, UR44, UR45, UPT ;  /* 0x0000002d2c00728c */ /* 0x000fcc000bf04270 */
[----:B------:R-:W-:-:S13]  /*105f0*/  PLOP3.LUT P0, PT, PT, PT, UP0, 0x80, 0x0 ;  /* 0x000000000000781c */ /* 0x000fda0003f0f008 */
        /* <DEDUP_REMOVED lines=8> */
[----:B------:R-:W1:Y:S08]  /*10680*/  FLO.U32 R0, UR4 ;  /* 0x0000000400007d00 */ /* 0x000e7000080e0000 */
[----:B------:R-:W2:Y:S01]  /*10690*/  POPC R5, UR4 ;  /* 0x0000000400057d09 */ /* 0x000ea20008000000 */
[----:B-1----:R-:W-:-:S13]  /*106a0*/  ISETP.EQ.U32.AND P0, PT, R0, R7, PT ;  /* 0x000000070000720c */ /* 0x002fda0003f02070 */
[----:B--2---:R-:W2:Y:S01]  /*106b0*/  @P0 ATOMG.E.ADD.STRONG.GPU PT, R3, desc[UR52][R2.64], R5 ;  /* 0x00000005020309a8 */ /* 0x004ea200081ee1f4 */
[----:B------:R-:W1:Y:S02]  /*106c0*/  S2R R4, SR_LTMASK ;  /* 0x0000000000047919 */ /* 0x000e640000003900 */
[----:B-1----:R-:W-:-:S04]  /*106d0*/  LOP3.LUT R4, R4, UR4, RZ, 0xc0, !PT ;  /* 0x0000000404047c12 */ /* 0x002fc8000f8ec0ff */
[----:B------:R-:W1:Y:S01]  /*106e0*/  POPC R7, R4 ;  /* 0x0000000400077309 */ /* 0x000e620000000000 */
[----:B--2---:R-:W1:Y:S02]  /*106f0*/  SHFL.IDX PT, R0, R3, R0, 0x1f ;  /* 0x00001f0003007589 */ /* 0x004e6400000e0000 */
[----:B-1----:R-:W-:-:S05]  /*10700*/  IADD3 R0, R0, UR46, R7 ;  /* 0x0000002e00007c10 */ /* 0x002fca000fffe007 */
[----:B------:R1:W-:Y:S01]  /*10710*/  STL [R1+0x10], R0 ;  /* 0x0000100001007387 */ /* 0x0003e20000100800 */
[----:B------:R-:W-:Y:S05]  /*10720*/  BRA `(.L_x_920) ;  /* 0x00000030007c7947 */ /* 0x000fea0003800000 */
.L_x_919:
        /* <DEDUP_REMOVED lines=20> */
.L_x_922:
[----:B------:R-:W-:Y:S05]  /*10870*/  BSYNC B6 ;  /* 0x0000000000067941 */ /* 0x000fea0003800000 */
.L_x_921:
        /* <DEDUP_REMOVED lines=20> */
.L_x_925:
        /* <DEDUP_REMOVED lines=15> */
.L_x_924:
[----:B------:R-:W-:Y:S05]  /*10ab0*/  BSYNC B6 ;  /* 0x0000000000067941 */ /* 0x000fea0003800000 */
.L_x_923:
[----:B------:R-:W-:Y:S01]  /*10ac0*/  ULDC.64 UR4, c[0x0][0x9f8] ;  /* 0x00027e0000047ab9 */ /* 0x000fe20000000a00 */
[----:B------:R-:W-:Y:S01]  /*10ad0*/  IMAD.U32 R17, RZ, RZ, UR41 ;  /* 0x00000029ff117e24 */ /* 0x000fe2000f8e00ff */
[----:B------:R-:W-:Y:S01]  /*10ae0*/  UISETP.NE.U32.AND UP0, UPT, UR4, URZ, UPT ;  /* 0x0000003f0400728c */ /* 0x000fe2000bf05070 */
[----:B------:R-:W1:Y:S03]  /*10af0*/  LDC R10, c[0x0][0x430] ;  /* 0x00010c00ff0a7b82 */ /* 0x000e660000000800 */
[----:B------:R-:W-:-:S06]  /*10b00*/  UISETP.NE.AND.EX UP0, UPT, UR5, URZ, UPT, UP0 ;  /* 0x0000003f0500728c */ /* 0x000fcc000bf05300 */
[----:B------:R-:W-:-:S05]  /*10b10*/  PLOP3.LUT P0, PT, PT, PT, UP0, 0x80, 0x0 ;  /* 0x000000000000781c */ /* 0x000fca0003f0f008 */
[----:B------:R-:W-:Y:S02]  /*10b20*/  @UP0 ULDC.64 UR4, c[0x0][0x9f8] ;  /* 0x00027e0000040ab9 */ /* 0x000fe40000000a00 */
[----:B------:R-:W-:-:S06]  /*10b30*/  @UP0 UIMAD.WIDE UR4, UR41, 0x4, UR4 ;  /* 0x00000004290408a5 */ /* 0x000fcc000f8e0204 */
[----:B------:R-:W-:Y:S01]  /*10b40*/  IMAD.U32 R2, RZ, RZ, UR4 ;  /* 0x00000004ff027e24 */ /* 0x000fe2000f8e00ff */
[----:B------:R-:W-:Y:S01]  /*10b50*/  ULDC UR4, c[0x0][0xc48] ;  /* 0x0003120000047ab9 */ /* 0x000fe20000000800 */
[----:B------:R-:W-:-:S05]  /*10b60*/  IMAD.U32 R3, RZ, RZ, UR5 ;  /* 0x00000005ff037e24 */ /* 0x000fca000f8e00ff */
[----:B------:R-:W2:Y:S01]  /*10b70*/  @P0 LDG.E R17, desc[UR52][R2.64] ;  /* 0x0000003402110981 */ /* 0x000ea2000c1e1900 */
[----:B------:R-:W-:Y:S01]  /*10b80*/  UMOV UR5, 0xffffffff ;  /* 0xffffffff00057882 */ /* 0x000fe20000000000 */
[----:B------:R-:W-:Y:S02]  /*10b90*/  IMAD.U32 R22, RZ, RZ, UR4 ;  /* 0x00000004ff167e24 */ /* 0x000fe4000f8e00ff */
[----:B--2---:R2:W-:Y:S01]  /*10ba0*/  STL [R1], R17 ;  /* 0x0000001101007387 */ /* 0x0045e20000100800 */
[----:B-1----:R-:W-:Y:S05]  /*10bb0*/  BRA.DIV UR5, `(.L_x_926) ;  /* 0x0000003605887947 */ /* 0x002fea000b800000 */
.L_x_980:
[----:B------:R-:W1:Y:S01]  /*10bc0*/  S2R R3, SR_TID.X ;  /* 0x0000000000037919 */ /* 0x000e620000002100 */
[----:B------:R-:W-:Y:S01]  /*10bd0*/  UIADD3 UR4, UR44, -0x1, URZ ;  /* 0xffffffff2c047890 */ /* 0x000fe2000fffe03f */
[----:B------:R-:W-:Y:S01]  /*10be0*/  ISETP.NE.AND P1, PT, R10, 0x1, PT ;  /* 0x000000010a00780c */ /* 0x000fe20003f25270 */
[----:B------:R-:W3:Y:S01]  /*10bf0*/  S2R R0, SR_TID.X ;  /* 0x0000000000007919 */ /* 0x000ee20000002100 */
[----:B------:R-:W-:-:S03]  /*10c00*/  SHF.R.S32.HI R11, RZ, 0x1f, R17 ;  /* 0x0000001fff0b7819 */ /* 0x000fc60000011411 */
[----:B------:R-:W-:Y:S01]  /*10c10*/  IMAD.U32 R8, RZ, RZ, UR4 ;  /* 0x00000004ff087e24 */ /* 0x000fe2000f8e00ff */
[----:B------:R-:W-:Y:S01]  /*10c20*/  LOP3.LUT R19, R19, 0xffffff7f, RZ, 0xc0, !PT ;  /* 0xffffff7f13137812 */ /* 0x000fe200078ec0ff */
[----:B------:R4:W-:Y:S02]  /*10c30*/  STL [R1+0x4], R11 ;  /* 0x0000040b01007387 */ /* 0x0009e40000100800 */
[----:B------:R-:W-:-:S04]  /*10c40*/  IMAD.SHL.U32 R8, R8, 0x80, RZ ;  /* 0x0000008008087824 */ /* 0x000fc800078e00ff */
[----:B------:R-:W0:Y:S01]  /*10c50*/  @P1 LDC R9, c[0x0][0x438] ;  /* 0x00010e00ff091b82 */ /* 0x000e220000000800 */
[----:B------:R-:W-:Y:S01]  /*10c60*/  @P1 LOP3.LUT R19, R19, 0x80, RZ, 0xfc, !PT ;  /* 0x0000008013131812 */ /* 0x000fe200078efcff */
[----:B-1----:R-:W-:Y:S01]  /*10c70*/  IMAD.SHL.U32 R3, R3, 0x20, RZ ;  /* 0x0000002003037824 */ /* 0x002fe200078e00ff */
[----:B---3--:R-:W-:-:S04]  /*10c80*/  LOP3.LUT R0, R0, 0x7f, RZ, 0xc0, !PT ;  /* 0x0000007f00007812 */ /* 0x008fc800078ec0ff */
[----:B------:R-:W-:Y:S02]  /*10c90*/  LOP3.LUT R3, R3, 0x60, RZ, 0xc0, !PT ;  /* 0x0000006003037812 */ /* 0x000fe400078ec0ff */
[----:B------:R-:W-:-:S04]  /*10ca0*/  SHF.R.U32.HI R0, RZ, 0x2, R0 ;  /* 0x00000002ff007819 */ /* 0x000fc80000011600 */
[----:B------:R-:W-:Y:S02]  /*10cb0*/  LOP3.LUT R6, R8, R0, R3, 0xfe, !PT ;  /* 0x0000000008067212 */ /* 0x000fe400078efe03 */
[----:B------:R-:W1:Y:S02]  /*10cc0*/  @P1 LDC R3, c[0x0][0x434] ;  /* 0x00010d00ff031b82 */ /* 0x000e640000000800 */
[C---:B------:R-:W-:Y:S01]  /*10cd0*/  ISETP.GE.AND P0, PT, R6.reuse, UR36, PT ;  /* 0x0000002406007c0c */ /* 0x040fe2000bf06270 */
[----:B------:R-:W-:-:S04]  /*10ce0*/  IMAD.IADD R6, R6, 0x1, R18 ;  /* 0x0000000106067824 */ /* 0x000fc800078e0212 */
[----:B------:R-:W-:-:S08]  /*10cf0*/  IMAD.MOV.U32 R7, RZ, RZ, R6 ;  /* 0x000000ffff077224 */ /* 0x000fd000078e0006 */
[----:B------:R-:W3:Y:S01]  /*10d00*/  @!P0 LDC.64 R4, c[0x0][0x428] ;  /* 0x00010a00ff048b82 */ /* 0x000ee20000000a00 */
[----:B-1----:R-:W-:-:S05]  /*10d10*/  @P1 IMAD.HI.U32 R0, R6, R3, RZ ;  /* 0x0000000306001227 */ /* 0x002fca00078e00ff */
[----:B0-----:R-:W-:-:S04]  /*10d20*/  @P1 SHF.R.U32.HI R7, RZ, R9, R0 ;  /* 0x00000009ff071219 */ /* 0x001fc80000011600 */
[--C-:B------:R-:W-:Y:S01]  /*10d30*/  @!P0 SHF.R.S32.HI R3, RZ, 0x1f, R7.reuse ;  /* 0x0000001fff038819 */ /* 0x100fe20000011407 */
[----:B------:R-:W-:Y:S02]  /*10d40*/  @!P0 IMAD.MOV.U32 R2, RZ, RZ, R7 ;  /* 0x000000ffff028224 */ /* 0x000fe400078e0007 */
[-C--:B---3--:R-:W-:Y:S02]  /*10d50*/  @!P0 IMAD R0, R11, R4.reuse, RZ ;  /* 0x000000040b008224 */ /* 0x088fe400078e02ff */
[----:B------:R-:W-:-:S04]  /*10d60*/  @!P0 IMAD.WIDE.U32 R2, R17, R4, R2 ;  /* 0x0000000411028225 */ /* 0x000fc800078e0002 */
[----:B------:R-:W-:Y:S02]  /*10d70*/  @!P0 IMAD R0, R17, R5, R0 ;  /* 0x0000000511008224 */ /* 0x000fe400078e0200 */
[----:B------:R-:W0:Y:S02]  /*10d80*/  @!P0 LDC.64 R4, c[0x0][0x418] ;  /* 0x00010600ff048b82 */ /* 0x000e240000000a00 */
[----:B------:R-:W-:Y:S02]  /*10d90*/  @!P0 IMAD.IADD R0, R3, 0x1, R0 ;  /* 0x0000000103008824 */ /* 0x000fe400078e0200 */
[----:B------:R-:W-:Y:S01]  /*10da0*/  IMAD R3, RZ, RZ, -UR41 ;  /* 0x80000029ff037e24 */ /* 0x000fe2000f8e02ff */
[----:B0-----:R-:W-:-:S04]  /*10db0*/  @!P0 LEA R4, P1, R2, R4, 0x2 ;  /* 0x0000000402048211 */ /* 0x001fc800078210ff */
[----:B------:R-:W-:Y:S01]  /*10dc0*/  @!P0 LEA.HI.X R5, R2, R5, R0, 0x2, P1 ;  /* 0x0000000502058211 */ /* 0x000fe200008f1400 */
[----:B------:R-:W-:Y:S02]  /*10dd0*/  IMAD.U32 R2, RZ, RZ, UR47 ;  /* 0x0000002fff027e24 */ /* 0x000fe4000f8e00ff */
[----:B------:R-:W-:-:S03]  /*10de0*/  IMAD.MOV.U32 R0, RZ, RZ, RZ ;  /* 0x000000ffff007224 */ /* 0x000fc600078e00ff */
[----:B------:R-:W-:Y:S01]  /*10df0*/  ISETP.NE.AND P2, PT, R2, 0x3, PT ;  /* 0x000000030200780c */ /* 0x000fe20003f45270 */
[----:B------:R-:W-:Y:S01]  /*10e00*/  IMAD R22, R22, R3, UR40 ;  /* 0x0000002816167e24 */ /* 0x000fe2000f8e0203 */
[----:B------:R-:W-:Y:S01]  /*10e10*/  LOP3.LUT R19, R19, 0xffffffbf, RZ, 0xc0, !PT ;  /* 0xffffffbf13137812 */ /* 0x000fe200078ec0ff */
[----:B------:R-:W-:Y:S01]  /*10e20*/  IMAD.MOV R3, RZ, RZ, -R7 ;  /* 0x000000ffff037224 */ /* 0x000fe200078e0a07 */
[----:B------:R0:W5:Y:S01]  /*10e30*/  @!P0 LDG.E R0, desc[UR52][R4.64] ;  /* 0x0000003404008981 */ /* 0x000162000c1e1900 */
[----:B------:R-:W-:Y:S01]  /*10e40*/  IMAD.U32 R24, RZ, RZ, UR4 ;  /* 0x00000004ff187e24 */ /* 0x000fe2000f8e00ff */
[----:B------:R-:W-:-:S07]  /*10e50*/  SHF.R.S32.HI R29, RZ, 0x1f, R22 ;  /* 0x0000001fff1d7819 */ /* 0x000fce0000011416 */
[----:B------:R-:W-:Y:S01]  /*10e60*/  @P2 LOP3.LUT R19, R19, 0x40, RZ, 0xfc, !PT ;  /* 0x0000004013132812 */ /* 0x000fe200078efcff */
[----:B0-----:R-:W-:Y:S01]  /*10e70*/  IMAD R5, R10, R3, R6 ;  /* 0x000000030a057224 */ /* 0x001fe200078e0206 */
[----:B----4-:R-:W-:Y:S06]  /*10e80*/  @!P2 BRA `(.L_x_927) ;  /* 0x000000000004a947 */ /* 0x010fec0003800000 */
[----:B------:R-:W-:Y:S01]  /*10e90*/  BPT.TRAP 0x1 ;  /* 0x000000040000795c */ /* 0x000fe20000300000 */
.L_x_927:
        /* <DEDUP_REMOVED lines=18> */
[----:B--2---:R-:W-:Y:S01]  /*10fc0*/  LEA R17, P0, R2, UR4, 0x1 ;  /* 0x0000000402117c11 */ /* 0x004fe2000f8008ff */
[----:B------:R-:W-:-:S05]  /*10fd0*/  IMAD.IADD R6, R3, 0x1, R6 ;  /* 0x0000000103067824 */ /* 0x000fca00078e0206 */
[----:B------:R-:W-:Y:S01]  /*10fe0*/  LEA.HI.X R18, R2, UR5, R6, 0x1, P0 ;  /* 0x0000000502127c11 */ /* 0x000fe200080f0c06 */
[----:B------:R-:W-:Y:S01]  /*10ff0*/  IMAD R6, R23, 0x8, R16 ;  /* 0x0000000817067824 */ /* 0x000fe200078e0210 */
[----:B------:R-:W-:-:S04]  /*11000*/  SHF.L.U32 R2, R26, 0x1f, RZ ;  /* 0x0000001f1a027819 */ /* 0x000fc800000006ff */
[----:B------:R-:W0:Y:S02]  /*11010*/  SYNCS.PHASECHK.TRANS64.TRYWAIT P0, [R6+URZ+0x2d840], R2 ;  /* 0x02d84002060075a7 */ /* 0x000e24000800017f */
[----:B0-----:R-:W-:Y:S05]  /*11020*/  @!P0 BRA `(.L_x_929) ;  /* 0x0000003000988947 */ /* 0x001fea0003800000 */
.L_x_981:
[----:B------:R-:W-:Y:S05]  /*11030*/  BSYNC B0 ;  /* 0x0000000000007941 */ /* 0x000fea0003800000 */
.L_x_928:
[----:B------:R-:W1:Y:S01]  /*11040*/  S2R R9, SR_TID.X ;  /* 0x0000000000097919 */ /* 0x000e620000002100 */
[----:B------:R-:W-:Y:S01]  /*11050*/  ULDC.64 UR4, c[0x0][0x300] ;  /* 0x0000c00000047ab9 */ /* 0x000fe20000000a00 */
[C---:B------:R-:W-:Y:S01]  /*11060*/  LOP3.LUT P4, RZ, R19.reuse, 0x4, RZ, 0xc0, !PT ;  /* 0x0000000413ff7812 */ /* 0x040fe2000788c0ff */
[----:B------:R-:W-:Y:S01]  /*11070*/  IMAD R4, R4, UR4, RZ ;  /* 0x0000000404047c24 */ /* 0x000fe2000f8e02ff */
[----:B------:R-:W-:Y:S01]  /*11080*/  LOP3.LUT P3, RZ, R19, 0x2, RZ, 0xc0, !PT ;  /* 0x0000000213ff7812 */ /* 0x000fe2000786c0ff */
[----:B0-----:R-:W-:Y:S01]  /*11090*/  IMAD.WIDE.U32 R2, R5, UR4, RZ ;  /* 0x0000000405027c25 */ /* 0x001fe2000f8e00ff */
[----:B------:R-:W-:-:S03]  /*110a0*/  LOP3.LUT P2, RZ, R19, 0x1, RZ, 0xc0, !PT ;  /* 0x0000000113ff7812 */ /* 0x000fc6000784c0ff */
[----:B------:R-:W-:Y:S01]  /*110b0*/  IMAD R4, R5, UR5, R4 ;  /* 0x0000000505047c24 */ /* 0x000fe2000f8e0204 */
[----:B------:R-:W-:Y:S02]  /*110c0*/  ULDC.64 UR4, c[0x0][0x310] ;  /* 0x0000c40000047ab9 */ /* 0x000fe40000000a00 */
[----:B------:R-:W-:Y:S02]  /*110d0*/  IMAD R7, R7, UR4, RZ ;  /* 0x0000000407077c24 */ /* 0x000fe4000f8e02ff */
[----:B------:R-:W-:Y:S02]  /*110e0*/  IMAD.IADD R3, R3, 0x1, R4 ;  /* 0x0000000103037824 */ /* 0x000fe400078e0204 */
[C---:B------:R-:W-:Y:S02]  /*110f0*/  IMAD R7, R0.reuse, UR5, R7 ;  /* 0x0000000500077c24 */ /* 0x040fe4000f8e0207 */
[----:B------:R-:W-:Y:S01]  /*11100*/  IMAD.WIDE.U32 R2, R0, UR4, R2 ;  /* 0x0000000400027c25 */ /* 0x000fe2000f8e0002 */
[----:B------:R-:W-:-:S03]  /*11110*/  ULDC.64 UR4, c[0x0][0x308] ;  /* 0x0000c20000047ab9 */ /* 0x000fc60000000a00 */
[----:B------:R-:W-:Y:S02]  /*11120*/  IMAD R5, R29, UR4, RZ ;  /* 0x000000041d057c24 */ /* 0x000fe4000f8e02ff */
[----:B------:R-:W-:Y:S02]  /*11130*/  IMAD.IADD R3, R3, 0x1, R7 ;  /* 0x0000000103037824 */ /* 0x000fe400078e0207 */
[C---:B------:R-:W-:Y:S02]  /*11140*/  IMAD R0, R22.reuse, UR5, R5 ;  /* 0x0000000516007c24 */ /* 0x040fe4000f8e0205 */
[----:B------:R-:W-:Y:S01]  /*11150*/  IMAD.WIDE.U32 R2, R22, UR4, R2 ;  /* 0x0000000416027c25 */ /* 0x000fe2000f8e0002 */
[----:B------:R-:W-:Y:S01]  /*11160*/  ULDC.64 UR4, c[0x0][0x2e8] ;  /* 0x0000ba0000047ab9 */ /* 0x000fe20000000a00 */
[----:B-1----:R-:W-:Y:S02]  /*11170*/  LOP3.LUT R9, R9, 0x7f, RZ, 0xc0, !PT ;  /* 0x0000007f09097812 */ /* 0x002fe400078ec0ff */
[----:B------:R-:W-:Y:S01]  /*11180*/  IMAD.IADD R0, R3, 0x1, R0 ;  /* 0x0000000103007824 */ /* 0x000fe200078e0200 */
[----:B------:R-:W-:Y:S01]  /*11190*/  LEA R4, P0, R2, UR4, 0x1 ;  /* 0x0000000402047c11 */ /* 0x000fe2000f8008ff */
[----:B------:R-:W-:Y:S01]  /*111a0*/  UMOV UR4, 0xffffffff ;  /* 0xffffffff00047882 */ /* 0x000fe20000000000 */
[----:B------:R-:W-:-:S02]  /*111b0*/  SHF.R.U32.HI R10, RZ, 0x2, R9 ;  /* 0x00000002ff0a7819 */ /* 0x000fc40000011609 */
[----:B------:R-:W0:Y:S01]  /*111c0*/  S2R R9, SR_TID.X ;  /* 0x0000000000097919 */ /* 0x000e220000002100 */
[----:B------:R-:W-:Y:S02]  /*111d0*/  LEA.HI.X R0, R2, UR5, R0, 0x1, P0 ;  /* 0x0000000502007c11 */ /* 0x000fe400080f0c00 */
[----:B------:R-:W-:-:S04]  /*111e0*/  IADD3 R5, -R10, UR36, -R8 ;  /* 0x000000240a057c10 */ /* 0x000fc8000fffe908 */
[----:B------:R-:W-:Y:S01]  /*111f0*/  ISETP.GE.AND P0, PT, R5, 0x1, PT ;  /* 0x000000010500780c */ /* 0x000fe20003f06270 */
[C---:B0-----:R-:W-:Y:S02]  /*11200*/  IMAD.SHL.U32 R10, R9.reuse, 0x8, RZ ;  /* 0x00000008090a7824 */ /* 0x041fe400078e00ff */
[----:B------:R-:W-:-:S03]  /*11210*/  IMAD.SHL.U32 R11, R9, 0x8, RZ ;  /* 0x00000008090b7824 */ /* 0x000fc600078e00ff */
[----:B------:R-:W-:-:S04]  /*11220*/  LOP3.LUT R10, R10, 0xd8, RZ, 0xc0, !PT ;  /* 0x000000d80a0a7812 */ /* 0x000fc800078ec0ff */
[----:B------:R-:W-:Y:S01]  /*11230*/  LOP3.LUT R10, R10, 0x18, R9, 0x78, !PT ;  /* 0x000000180a0a7812 */ /* 0x000fe200078e7809 */
[----:B------:R-:W-:-:S03]  /*11240*/  IMAD.SHL.U32 R9, R9, 0x8, RZ ;  /* 0x0000000809097824 */ /* 0x000fc600078e00ff */
[----:B------:R-:W-:Y:S02]  /*11250*/  LOP3.LUT R10, R10, 0x320, R11, 0xf8, !PT ;  /* 0x000003200a0a7812 */ /* 0x000fe400078ef80b */
[----:B------:R-:W-:-:S03]  /*11260*/  LOP3.LUT R9, R9, 0x18, RZ, 0xc0, !PT ;  /* 0x0000001809097812 */ /* 0x000fc600078ec0ff */
[----:B------:R-:W-:Y:S01]  /*11270*/  IMAD R7, R23, 0x3000, R10 ;  /* 0x0000300017077824 */ /* 0x000fe200078e020a */
[----:B------:R-:W-:Y:S06]  /*11280*/  BRA.DIV UR4, `(.L_x_930) ;  /* 0x0000003204147947 */ /* 0x000fec000b800000 */
[----:B------:R-:W0:Y:S01]  /*11290*/  SHFL.IDX PT, R3, R4, RZ, 0x1c1f ;  /* 0x001c1fff04037589 */ /* 0x000e2200000e0000 */
[----:B------:R-:W-:-:S03]  /*112a0*/  @P0 IMAD R8, R7, 0x2, R16 ;  /* 0x0000000207080824 */ /* 0x000fc600078e0210 */
[----:B------:R-:W1:Y:S04]  /*112b0*/  SHFL.IDX PT, R2, R0, RZ, 0x1c1f ;  /* 0x001c1fff00027589 */ /* 0x000e6800000e0000 */
[----:B------:R-:W-:Y:S01]  /*112c0*/  SHFL.IDX PT, R14, R4, 0x3, 0x1c1f ;  /* 0x007c1f00040e7f89 */ /* 0x000fe200000e0000 */
        /* <DEDUP_REMOVED lines=33> */
.L_x_991:
[----:B------:R-:W-:-:S13]  /*114e0*/  ISETP.GE.AND P0, PT, R5, 0x61, PT ;  /* 0x000000610500780c */ /* 0x000fda0003f06270 */
[----:B0-----:R-:W-:Y:S01]  /*114f0*/  @P0 LEA R2, P1, R9, R14, 0x1 ;  /* 0x0000000e09020211 */ /* 0x001fe200078208ff */
        /* <DEDUP_REMOVED lines=10> */
.L_x_931:
        /* <DEDUP_REMOVED lines=11> */
.L_x_932:
[----:B------:R-:W-:Y:S01]  /*11650*/  VIADD R0, R16, 0xc400 ;  /* 0x0000c40010007836 */ /* 0x000fe20000000000 */
[----:B------:R1:W-:Y:S06]  /*11660*/  SYNCS.ARRIVE.TRANS64.A1T0 RZ, [R6+URZ+0x2d830], RZ ;  /* 0x02d830ff06ff79a7 */ /* 0x0003ec000810003f */
[----:B------:R-:W-:Y:S05]  /*11670*/  WARPSYNC.ALL ;  /* 0x0000000000007948 */ /* 0x000fea0003800000 */
[----:B------:R-:W-:Y:S01]  /*11680*/  BAR.SYNC.DEFER_BLOCKING 0x8, 0x200 ;  /* 0x0208000000007b1d */ /* 0x000fe20000010000 */
[----:B------:R-:W-:-:S05]  /*11690*/  LOP3.LUT P0, RZ, R0, 0x1bf, RZ, 0xc0, !PT ;  /* 0x000001bf00ff7812 */ /* 0x000fca000780c0ff */
[----:B------:R-:W-:Y:S08]  /*116a0*/  BSSY B6, `(.L_x_933) ;  /* 0x0000012000067945 */ /* 0x000ff00003800000 */
        /* <DEDUP_REMOVED lines=8> */
[----:B-1----:R-:W-:Y:S02]  /*11730*/  IMAD.U32 R6, RZ, RZ, UR8 ;  /* 0x00000008ff067e24 */ /* 0x002fe4000f8e00ff */
        /* <DEDUP_REMOVED lines=8> */
.L_x_934:
[----:B------:R-:W-:Y:S05]  /*117c0*/  BSYNC B6 ;  /* 0x0000000000067941 */ /* 0x000fea0003800000 */
.L_x_933:
[----:B------:R2:W5:Y:S01]  /*117d0*/  LDL R10, [R1+0xc] ;  /* 0x00000c00010a7983 */ /* 0x0005620000100800 */
[----:B------:R-:W-:Y:S01]  /*117e0*/  UISETP.NE.AND UP0, UPT, UR49, URZ, UPT ;  /* 0x0000003f3100728c */ /* 0x000fe2000bf05270 */
[----:B------:R-:W0:Y:S01]  /*117f0*/  S2R R20, SR_TID.X ;  /* 0x0000000000147919 */ /* 0x000e220000002100 */
[----:B------:R-:W-:Y:S01]  /*11800*/  R2UR UR6, R29 ;  /* 0x000000001d0672ca */ /* 0x000fe200000e0000 */
[----:B------:R-:W-:-:S03]  /*11810*/  ULDC.64 UR8, c[0x0][0x2d8] ;  /* 0x0000b60000087ab9 */ /* 0x000fc60000000a00 */
[----:B------:R-:W-:Y:S01]  /*11820*/  PLOP3.LUT P0, PT, PT, PT, UP0, 0x80, 0x0 ;  /* 0x000000000000781c */ /* 0x000fe20003f0f008 */
[----:B------:R-:W-:Y:S01]  /*11830*/  ULDC UR12, c[0x0][0x448] ;  /* 0x00011200000c7ab9 */ /* 0x000fe20000000800 */
[----:B------:R-:W-:Y:S01]  /*11840*/  R2UR UR7, R22 ;  /* 0x00000000160772ca */ /* 0x000fe200000e0000 */
[----:B------:R-:W-:Y:S01]  /*11850*/  ULDC.64 UR10, c[0x0][0x280] ;  /* 0x0000a000000a7ab9 */ /* 0x000fe20000000a00 */
[C---:B------:R-:W-:Y:S01]  /*11860*/  LOP3.LUT P3, RZ, R19.reuse, 0x400, RZ, 0xc0, !PT ;  /* 0x0000040013ff7812 */ /* 0x040fe2000786c0ff */
[----:B------:R-:W-:Y:S01]  /*11870*/  @UP0 ULDC UR4, c[0x0][0x44c] ;  /* 0x0001130000040ab9 */ /* 0x000fe20000000800 */
[----:B------:R-:W-:Y:S01]  /*11880*/  @UP0 ULDC UR13, c[0x0][0x44c] ;  /* 0x00011300000d0ab9 */ /* 0x000fe20000000800 */
[C---:B------:R-:W-:Y:S02]  /*11890*/  LOP3.LUT P4, RZ, R19.reuse, 0x200, RZ, 0xc0, !PT ;  /* 0x0000020013ff7812 */ /* 0x040fe4000788c0ff */
[----:B------:R-:W-:Y:S02]  /*118a0*/  LOP3.LUT P5, RZ, R19, 0x100, RZ, 0xc0, !PT ;  /* 0x0000010013ff7812 */ /* 0x000fe400078ac0ff */
[C---:B0-----:R-:W-:Y:S01]  /*118b0*/  LOP3.LUT R2, R20.reuse, 0x7f, RZ, 0xc0, !PT ;  /* 0x0000007f14027812 */ /* 0x041fe200078ec0ff */
[----:B------:R-:W-:-:S03]  /*118c0*/  IMAD.SHL.U32 R20, R20, 0x20, RZ ;  /* 0x0000002014147824 */ /* 0x000fc600078e00ff */
[----:B------:R-:W-:Y:S02]  /*118d0*/  SHF.R.U32.HI R2, RZ, 0x2, R2 ;  /* 0x00000002ff027819 */ /* 0x000fe40000011602 */
[----:B------:R-:W-:-:S04]  /*118e0*/  LOP3.LUT R20, R20, 0x60, RZ, 0xc0, !PT ;  /* 0x0000006014147812 */ /* 0x000fc800078ec0ff */
[----:B------:R-:W-:-:S05]  /*118f0*/  LOP3.LUT R2, R2, R20, RZ, 0xfc, !PT ;  /* 0x0000001402027212 */ /* 0x000fca00078efcff */
[----:B-1----:R-:W-:-:S04]  /*11900*/  VIADD R6, R2, UR43 ;  /* 0x0000002b02067c36 */ /* 0x002fc80008000000 */
[----:B------:R-:W-:Y:S01]  /*11910*/  @P0 IMAD.HI.U32 R0, R6, UR4, RZ ;  /* 0x0000000406000c27 */ /* 0x000fe2000f8e00ff */
[----:B------:R-:W-:Y:S01]  /*11920*/  PLOP3.LUT P0, PT, PT, PT, UP0, 0x80, 0x0 ;  /* 0x000000000000781c */ /* 0x000fe20003f0f008 */
[----:B------:R-:W-:Y:S02]  /*11930*/  @UP0 ULDC UR4, c[0x0][0x450] ;  /* 0x0001140000040ab9 */ /* 0x000fe40000000800 */
[----:B------:R-:W-:Y:S01]  /*11940*/  IMAD.MOV.U32 R3, RZ, RZ, R6 ;  /* 0x000000ffff037224 */ /* 0x000fe200078e0006 */
[----:B------:R-:W-:-:S09]  /*11950*/  UIMAD UR6, UR6, UR8, URZ ;  /* 0x00000008060672a4 */ /* 0x000fd2000f8e023f */
[----:B------:R-:W-:Y:S02]  /*11960*/  @P0 SHF.R.U32.HI R3, RZ, UR4, R0 ;  /* 0x00000004ff030c19 */ /* 0x000fe40008011600 */
[----:B------:R-:W-:Y:S01]  /*11970*/  R2UR UR4, R22 ;  /* 0x00000000160472ca */ /* 0x000fe200000e0000 */
[----:B------:R-:W-:Y:S02]  /*11980*/  UIMAD UR7, UR7, UR9, UR6 ;  /* 0x00000009070772a4 */ /* 0x000fe4000f8e0206 */
[----:B------:R-:W-:Y:S01]  /*11990*/  USHF.R.S32.HI UR6, URZ, 0x1f, UR41 ;  /* 0x0000001f3f067899 */ /* 0x000fe20008011429 */
[----:B------:R-:W-:-:S09]  /*119a0*/  SHF.R.S32.HI R0, RZ, 0x1f, R3 ;  /* 0x0000001fff007819 */ /* 0x000fd20000011403 */
[----:B------:R-:W-:-:S03]  /*119b0*/  UIMAD.WIDE.U32 UR4, UR4, UR8, URZ ;  /* 0x00000008040472a5 */ /* 0x000fc6000f8e003f */
[----:B------:R-:W-:Y:S01]  /*119c0*/  ULDC.64 UR8, c[0x0][0x2e0] ;  /* 0x0000b80000087ab9 */ /* 0x000fe20000000a00 */
[----:B------:R-:W-:Y:S02]  /*119d0*/  UIADD3 UR5, UR5, UR7, URZ ;  /* 0x0000000705057290 */ /* 0x000fe4000fffe03f */
[----:B------:R-:W-:Y:S02]  /*119e0*/  UIMAD UR6, UR6, UR8, URZ ;  /* 0x00000008060672a4 */ /* 0x000fe4000f8e023f */
[----:B------:R-:W-:Y:S02]  /*119f0*/  UIMAD.WIDE.U32 UR4, UR41, UR8, UR4 ;  /* 0x00000008290472a5 */ /* 0x000fe4000f8e0004 */
[----:B------:R-:W-:-:S03]  /*11a00*/  UIMAD UR6, UR41, UR9, UR6 ;  /* 0x00000009290672a4 */ /* 0x000fc6000f8e0206 */
[----:B------:R-:W-:Y:S02]  /*11a10*/  ULDC.64 UR8, c[0x0][0x2d0] ;  /* 0x0000b40000087ab9 */ /* 0x000fe40000000a00 */
[----:B------:R-:W-:Y:S01]  /*11a20*/  IMAD R0, R0, UR8, RZ ;  /* 0x0000000800007c24 */ /* 0x000fe2000f8e02ff */
[----:B------:R-:W-:Y:S01]  /*11a30*/  UIADD3 UR5, UR5, UR6, URZ ;  /* 0x0000000605057290 */ /* 0x000fe2000fffe03f */
[----:B------:R-:W-:Y:S02]  /*11a40*/  IMAD.U32 R4, RZ, RZ, UR8 ;  /* 0x00000008ff047e24 */ /* 0x000fe4000f8e00ff */
[C---:B------:R-:W-:Y:S01]  /*11a50*/  IMAD R5, R3.reuse, UR9, R0 ;  /* 0x0000000903057c24 */ /* 0x040fe2000f8e0200 */
[----:B------:R-:W-:Y:S01]  /*11a60*/  ULDC.64 UR6, c[0x0][0x2c8] ;  /* 0x0000b20000067ab9 */ /* 0x000fe20000000a00 */
[----:B------:R-:W-:Y:S02]  /*11a70*/  IMAD.MOV R0, RZ, RZ, -R3 ;  /* 0x000000ffff007224 */ /* 0x000fe400078e0a03 */
[----:B------:R-:W-:-:S04]  /*11a80*/  IMAD.WIDE.U32 R2, R3, R4, UR4 ;  /* 0x0000000403027e25 */ /* 0x000fc8000f8e0004 */
[----:B------:R-:W-:Y:S02]  /*11a90*/  IMAD R0, R0, UR12, R6 ;  /* 0x0000000c00007c24 */ /* 0x000fe4000f8e0206 */
[----:B------:R-:W-:-:S03]  /*11aa0*/  IMAD.IADD R3, R3, 0x1, R5 ;  /* 0x0000000103037824 */ /* 0x000fc600078e0205 */
[----:B------:R-:W-:Y:S01]  /*11ab0*/  SHF.R.S32.HI R5, RZ, 0x1f, R0 ;  /* 0x0000001fff057819 */ /* 0x000fe20000011400 */
[----:B------:R-:W-:-:S04]  /*11ac0*/  IMAD.WIDE.U32 R2, R0, UR6, R2 ;  /* 0x0000000600027c25 */ /* 0x000fc8000f8e0002 */
[----:B------:R-:W-:-:S04]  /*11ad0*/  IMAD R5, R5, UR6, RZ ;  /* 0x0000000605057c24 */ /* 0x000fc8000f8e02ff */
[----:B------:R-:W-:Y:S01]  /*11ae0*/  IMAD R5, R0, UR7, R5 ;  /* 0x0000000700057c24 */ /* 0x000fe2000f8e0205 */
[----:B------:R-:W-:-:S03]  /*11af0*/  LEA R0, P0, R2, UR10, 0x1 ;  /* 0x0000000a02007c11 */ /* 0x000fc6000f8008ff */
[----:B------:R-:W-:-:S05]  /*11b00*/  IMAD.IADD R5, R3, 0x1, R5 ;  /* 0x0000000103057824 */ /* 0x000fca00078e0205 */
[----:B------:R-:W-:Y:S02]  /*11b10*/  LEA.HI.X R5, R2, UR11, R5, 0x1, P0 ;  /* 0x0000000b02057c11 */ /* 0x000fe400080f0c05 */
[----:B------:R-:W-:Y:S01]  /*11b20*/  PLOP3.LUT P0, PT, PT, PT, UP0, 0x80, 0x0 ;  /* 0x000000000000781c */ /* 0x000fe20003f0f008 */
[----:B------:R-:W-:-:S12]  /*11b30*/  VIADD R6, R6, 0x80 ;  /* 0x0000008006067836 */ /* 0x000fd80000000000 */
[----:B------:R-:W-:Y:S01]  /*11b40*/  @P0 IMAD.HI.U32 R3, R6, UR13, RZ ;  /* 0x0000000d06030c27 */ /* 0x000fe2000f8e00ff */
[----:B------:R-:W-:Y:S01]  /*11b50*/  PLOP3.LUT P0, PT, PT, PT, UP0, 0x80, 0x0 ;  /* 0x000000000000781c */ /* 0x000fe20003f0f008 */
[----:B------:R-:W-:Y:S02]  /*11b60*/  @UP0 ULDC UR13, c[0x0][0x450] ;  /* 0x00011400000d0ab9 */ /* 0x000fe40000000800 */
[----:B------:R-:W-:Y:S01]  /*11b70*/  IMAD.MOV.U32 R2, RZ, RZ, R6 ;  /* 0x000000ffff027224 */ /* 0x000fe200078e0006 */
[----:B------:R-:W0:Y:S09]  /*11b80*/  S2R R20, SR_TID.X ;  /* 0x0000000000147919 */ /* 0x000e320000002100 */
[----:B------:R-:W-:-:S05]  /*11b90*/  @P0 SHF.R.U32.HI R2, RZ, UR13, R3 ;  /* 0x0000000dff020c19 */ /* 0x000fca0008011603 */
[----:B------:R-:W-:-:S04]  /*11ba0*/  IMAD.MOV R3, RZ, RZ, -R2 ;  /* 0x000000ffff037224 */ /* 0x000fc800078e0a02 */
[----:B------:R-:W-:Y:S01]  /*11bb0*/  IMAD R6, R3, UR12, R6 ;  /* 0x0000000c03067c24 */ /* 0x000fe2000f8e0206 */
[----:B------:R-:W-:-:S05]  /*11bc0*/  SHF.R.S32.HI R3, RZ, 0x1f, R2 ;  /* 0x0000001fff037819 */ /* 0x000fca0000011402 */
[----:B------:R-:W-:-:S04]  /*11bd0*/  IMAD R3, R3, UR8, RZ ;  /* 0x0000000803037c24 */ /* 0x000fc8000f8e02ff */
[C---:B------:R-:W-:Y:S02]  /*11be0*/  IMAD R7, R2.reuse, UR9, R3 ;  /* 0x0000000902077c24 */ /* 0x040fe4000f8e0203 */
[----:B------:R-:W-:Y:S01]  /*11bf0*/  IMAD.WIDE.U32 R2, R2, R4, UR4 ;  /* 0x0000000402027e25 */ /* 0x000fe2000f8e0004 */
[----:B------:R-:W-:-:S03]  /*11c00*/  SHF.R.S32.HI R4, RZ, 0x1f, R6 ;  /* 0x0000001fff047819 */ /* 0x000fc60000011406 */
[----:B------:R-:W-:Y:S02]  /*11c10*/  IMAD.IADD R3, R3, 0x1, R7 ;  /* 0x0000000103037824 */ /* 0x000fe400078e0207 */
[----:B------:R-:W-:Y:S02]  /*11c20*/  IMAD R4, R4, UR6, RZ ;  /* 0x0000000604047c24 */ /* 0x000fe4000f8e02ff */
[----:B------:R-:W-:-:S04]  /*11c30*/  IMAD.WIDE.U32 R2, R6, UR6, R2 ;  /* 0x0000000606027c25 */ /* 0x000fc8000f8e0002 */
[----:B------:R-:W-:Y:S01]  /*11c40*/  IMAD R7, R6, UR7, R4 ;  /* 0x0000000706077c24 */ /* 0x000fe2000f8e0204 */
[----:B0-----:R-:W-:-:S03]  /*11c50*/  LOP3.LUT R21, R20, 0x7f, RZ, 0xc0, !PT ;  /* 0x0000007f14157812 */ /* 0x001fc600078ec0ff */
[----:B------:R-:W-:Y:S01]  /*11c60*/  IMAD.IADD R6, R3, 0x1, R7 ;  /* 0x0000000103067824 */ /* 0x000fe200078e0207 */
[----:B------:R-:W-:Y:S01]  /*11c70*/  LEA R7, P0, R2, UR10, 0x1 ;  /* 0x0000000a02077c11 */ /* 0x000fe2000f8008ff */
[----:B------:R-:W-:Y:S01]  /*11c80*/  IMAD.SHL.U32 R20, R20, 0x8, RZ ;  /* 0x0000000814147824 */ /* 0x000fe200078e00ff */
[----:B------:R-:W-:Y:S02]  /*11c90*/  UMOV UR4, 0xffffffff ;  /* 0xffffffff00047882 */ /* 0x000fe40000000000 */
[----:B------:R-:W-:Y:S02]  /*11ca0*/  LEA.HI.X R6, R2, UR11, R6, 0x1, P0 ;  /* 0x0000000b02067c11 */ /* 0x000fe400080f0c06 */
[----:B------:R-:W-:Y:S02]  /*11cb0*/  LOP3.LUT R20, R20, 0x18, RZ, 0xc0, !PT ;  /* 0x0000001814147812 */ /* 0x000fe400078ec0ff */
[----:B------:R-:W-:Y:S01]  /*11cc0*/  SHF.R.U32.HI R21, RZ, 0x2, R21 ;  /* 0x00000002ff157819 */ /* 0x000fe20000011615 */
[----:B--2---:R-:W-:Y:S06]  /*11cd0*/  BRA.DIV UR4, `(.L_x_935) ;  /* 0x0000002a04e47947 */ /* 0x004fec000b800000 */
[----:B------:R-:W0:Y:S01]  /*11ce0*/  SHFL.IDX PT, R3, R0, RZ, 0x1c1f ;  /* 0x001c1fff00037589 */ /* 0x000e2200000e0000 */
[----:B------:R-:W-:-:S03]  /*11cf0*/  VIADD R4, R21, UR43 ;  /* 0x0000002b15047c36 */ /* 0x000fc60008000000 */
        /* <DEDUP_REMOVED lines=9> */
[----:B-----5:R-:W-:Y:S04]  /*11d90*/  @!P0 LDGSTS.E.BYPASS.LTC128B.128 [R10+0xc400], desc[UR52][R2.64], !P3 ;  /* 0x0c400000020a8fae */ /* 0x020fe8000d901d74 */
[----:B------:R-:W-:Y:S04]  /*11da0*/  @!P0 LDGSTS.E.BYPASS.LTC128B.128 [R10+0xf400], desc[UR52][R2.64+0x40], !P4 ;  /* 0x0f400040020a8fae */ /* 0x000fe8000e101d74 */
[----:B------:R0:W-:Y:S01]  /*11db0*/  @!P0 LDGSTS.E.BYPASS.LTC128B.128 [R10+0x12400], desc[UR52][R2.64+0x80], !P5 ;  /* 0x12400080020a8fae */ /* 0x0001e2000e901d74 */
[----:B------:R-:W-:Y:S01]  /*11dc0*/  ISETP.GE.AND P0, PT, R8, UR37, PT ;  /* 0x0000002508007c0c */ /* 0x000fe2000bf06270 */
[----:B------:R-:W-:-:S02]  /*11dd0*/  VIADD R8, R4, 0x40 ;  /* 0x0000004004087836 */ /* 0x000fc40000000000 */
        /* <DEDUP_REMOVED lines=10> */
[----:B------:R-:W-:-:S03]  /*11e80*/  ISETP.GE.AND P0, PT, R8, UR37, PT ;  /* 0x0000002508007c0c */ /* 0x000fc6000bf06270 */
[----:B0-----:R-:W0:Y:S04]  /*11e90*/  SHFL.IDX PT, R3, R0, 0x2, 0x1c1f ;  /* 0x005c1f0000037f89 */ /* 0x001e2800000e0000 */
[----:B------:R-:W1:Y:S04]  /*11ea0*/  SHFL.IDX PT, R2, R5, 0x2, 0x1c1f ;  /* 0x005c1f0005027f89 */ /* 0x000e6800000e0000 */
[----:B------:R-:W2:Y:S04]  /*11eb0*/  SHFL.IDX PT, R0, R0, 0x3, 0x1c1f ;  /* 0x007c1f0000007f89 */ /* 0x000ea800000e0000 */
[----:B------:R-:W3:Y:S01]  /*11ec0*/  SHFL.IDX PT, R5, R5, 0x3, 0x1c1f ;  /* 0x007c1f0005057f89 */ /* 0x000ee200000e0000 */
        /* <DEDUP_REMOVED lines=9> */
[----:B------:R-:W-:-:S13]  /*11f60*/  ISETP.GE.AND P0, PT, R2, UR37, PT ;  /* 0x0000002502007c0c */ /* 0x000fda000bf06270 */
[----:B--2---:R-:W-:Y:S02]  /*11f70*/  @!P0 LEA R8, P1, R20, R0, 0x1 ;  /* 0x0000000014088211 */ /* 0x004fe400078208ff */
[----:B------:R-:W-:Y:S03]  /*11f80*/  SHFL.IDX PT, R0, R6, RZ, 0x1c1f ;  /* 0x001c1fff06007589 */ /* 0x000fe600000e0000 */
[----:B---3--:R-:W-:Y:S01]  /*11f90*/  @!P0 IMAD.X R9, RZ, RZ, R5, P1 ;  /* 0x000000ffff098224 */ /* 0x008fe200008e0605 */
[----:B------:R-:W-:Y:S01]  /*11fa0*/  SHFL.IDX PT, R6, R6, 0x1, 0x1c1f ;  /* 0x003c1f0006067f89 */ /* 0x000fe200000e0000 */
[----:B------:R-:W-:Y:S02]  /*11fb0*/  @!P0 IMAD.MOV.U32 R2, RZ, RZ, R8 ;  /* 0x000000ffff028224 */ /* 0x000fe400078e0008 */
[----:B------:R-:W-:-:S05]  /*11fc0*/  @!P0 IMAD.MOV.U32 R3, RZ, RZ, R9 ;  /* 0x000000ffff038224 */ /* 0x000fca00078e0009 */
[----:B------:R-:W-:Y:S04]  /*11fd0*/  @!P0 LDGSTS.E.BYPASS.LTC128B.128 [R10+0xdc00], desc[UR52][R2.64], !P3 ;  /* 0x0dc00000020a8fae */ /* 0x000fe8000d901d74 */
[----:B------:R-:W-:Y:S04]  /*11fe0*/  @!P0 LDGSTS.E.BYPASS.LTC128B.128 [R10+0x10c00], desc[UR52][R2.64+0x40], !P4 ;  /* 0x10c00040020a8fae */ /* 0x000fe8000e101d74 */
[----:B------:R0:W-:Y:S04]  /*11ff0*/  @!P0 LDGSTS.E.BYPASS.LTC128B.128 [R10+0x13c00], desc[UR52][R2.64+0x80], !P5 ;  /* 0x13c00080020a8fae */ /* 0x0001e8000e901d74 */
[----:B0-----:R-:W0:Y:S01]  /*12000*/  SHFL.IDX PT, R2, R7, RZ, 0x1c1f ;  /* 0x001c1fff07027589 */ /* 0x001e2200000e0000 */
[----:B------:R-:W-:-:S05]  /*12010*/  VIADD R3, R4, 0x80 ;  /* 0x0000008004037836 */ /* 0x000fca0000000000 */
[----:B------:R-:W-:-:S13]  /*12020*/  ISETP.GE.AND P0, PT, R3, UR37, PT ;  /* 0x0000002503007c0c */ /* 0x000fda000bf06270 */
[----:B0-----:R-:W-:-:S05]  /*12030*/  @!P0 LEA R5, P1, R20, R2, 0x1 ;  /* 0x0000000214058211 */ /* 0x001fca00078208ff */
[----:B------:R-:W-:Y:S02]  /*12040*/  @!P0 IMAD.X R0, RZ, RZ, R0, P1 ;  /* 0x000000ffff008224 */ /* 0x000fe400008e0600 */
[----:B------:R-:W-:Y:S02]  /*12050*/  @!P0 IMAD.MOV.U32 R2, RZ, RZ, R5 ;  /* 0x000000ffff028224 */ /* 0x000fe400078e0005 */
[----:B------:R-:W-:-:S05]  /*12060*/  @!P0 IMAD.MOV.U32 R3, RZ, RZ, R0 ;  /* 0x000000ffff038224 */ /* 0x000fca00078e0000 */
[----:B------:R0:W-:Y:S04]  /*12070*/  @!P0 LDGSTS.E.BYPASS.LTC128B.128 [R10+0xe400], desc[UR52][R2.64], !P3 ;  /* 0x0e400000020a8fae */ /* 0x0001e8000d901d74 */
[----:B------:R0:W-:Y:S04]  /*12080*/  @!P0 LDGSTS.E.BYPASS.LTC128B.128 [R10+0x11400], desc[UR52][R2.64+0x40], !P4 ;  /* 0x11400040020a8fae */ /* 0x0001e8000e101d74 */
[----:B------:R0:W-:Y:S02]  /*12090*/  @!P0 LDGSTS.E.BYPASS.LTC128B.128 [R10+0x14400], desc[UR52][R2.64+0x80], !P5 ;  /* 0x14400080020a8fae */ /* 0x0001e4000e901d74 */
.L_x_1004:
[----:B------:R-:W-:-:S05]  /*120a0*/  VIADD R4, R4, 0xa0 ;  /* 0x000000a004047836 */ /* 0x000fca0000000000 */
[----:B------:R-:W-:-:S13]  /*120b0*/  ISETP.GE.AND P0, PT, R4, UR37, PT ;  /* 0x0000002504007c0c */ /* 0x000fda000bf06270 */
[----:B0-----:R-:W-:-:S05]  /*120c0*/  @!P0 LEA R2, P1, R20, R14, 0x1 ;  /* 0x0000000e14028211 */ /* 0x001fca00078208ff */
[----:B------:R-:W-:-:S05]  /*120d0*/  @!P0 IMAD.X R3, RZ, RZ, R6, P1 ;  /* 0x000000ffff038224 */ /* 0x000fca00008e0606 */
[----:B------:R-:W-:Y:S01]  /*120e0*/  @!PT LDS RZ, [RZ] ;  /* 0x00000000fffff984 */ /* 0x000fe20000000800 */
[----:B------:R-:W-:Y:S01]  /*120f0*/  @!PT LDS RZ, [RZ] ;  /* 0x00000000fffff984 */ /* 0x000fe20000000800 */
[----:B------:R-:W-:Y:S01]  /*12100*/  @!PT LDS RZ, [RZ] ;  /* 0x00000000fffff984 */ /* 0x000fe20000000800 */
[----:B------:R0:W-:Y:S04]  /*12110*/  @!P0 LDGSTS.E.BYPASS.LTC128B.128 [R10+0xec00], desc[UR52][R2.64], !P3 ;  /* 0x0ec00000020a8fae */ /* 0x0001e8000d901d74 */
[----:B------:R0:W-:Y:S04]  /*12120*/  @!P0 LDGSTS.E.BYPASS.LTC128B.128 [R10+0x11c00], desc[UR52][R2.64+0x40], !P4 ;  /* 0x11c00040020a8fae */ /* 0x0001e8000e101d74 */
[----:B------:R0:W-:Y:S01]  /*12130*/  @!P0 LDGSTS.E.BYPASS.LTC128B.128 [R10+0x14c00], desc[UR52][R2.64+0x80], !P5 ;  /* 0x14c00080020a8fae */ /* 0x0001e2000e901d74 */
[----:B------:R-:W-:Y:S01]  /*12140*/  PLOP3.LUT P0, PT, PT, PT, PT, 0x80, 0x0 ;  /* 0x000000000000781c */ /* 0x000fe20003f0f070 */
[----:B------:R-:W-:-:S12]  /*12150*/  NOP ;  /* 0x0000000000007918 */ /* 0x000fd80000000000 */
.L_x_936:
[----:B------:R-:W-:Y:S02]  /*12160*/  PLOP3.LUT P1, PT, P1, P0, PT, 0xa2, 0x0 ;  /* 0x000000000000781c */ /* 0x000fe40000f21472 */
[----:B------:R-:W-:-:S08]  /*12170*/  @P0 R2UR P1, UR4, R16 ;  /* 0x00000000100402ca */ /* 0x000fd00000020000 */
[----:B------:R-:W-:-:S05]  /*12180*/  @P0 PLOP3.LUT P0, PT, P1, PT, PT, 0x80, 0x0 ;  /* 0x000000000000081c */ /* 0x000fca0000f0f070 */
[----:B------:R-:W-:Y:S01]  /*12190*/  @!P1 SYNCS.ARRIVE.TRANS64.RED.A0T1 RZ, [UR4+0x2d800], RZ ;  /* 0x02d800ffffff99a7 */ /* 0x000fe20008200404 */
[----:B------:R-:W-:Y:S07]  /*121a0*/  @!P1 ARRIVES.LDGSTSBAR.64.TRANSCNT [UR4+0x2d800] ;  /* 0x02d80000ff0099b0 */ /* 0x000fee0008000a84 */
[----:B------:R-:W-:Y:S05]  /*121b0*/  @P0 BRA.U.ANY `(.L_x_936) ;  /* 0xfffffffd00e80947 */ /* 0x000fea000393ffff */
[----:B0-----:R-:W2:Y:S02]  /*121c0*/  LDL.LU R2, [R1+0x14] ;  /* 0x0000140001027983 */ /* 0x001ea40000300800 */
        /* <DEDUP_REMOVED lines=9> */
[----:B------:R-:W1:Y:S03]  /*12260*/  SYNCS.PHASECHK.TRANS64.TRYWAIT P0, [R16+URZ+0x2d820], R3 ;  /* 0x02d82003100075a7 */ /* 0x000e66000800017f */
[----:B01----:R-:W-:Y:S05]  /*12270*/  @!P0 BRA `(.L_x_938) ;  /* 0x0000002c00888947 */ /* 0x003fea0003800000 */
.L_x_1005:
[----:B------:R-:W-:Y:S05]  /*12280*/  BSYNC B0 ;  /* 0x0000000000007941 */ /* 0x000fea0003800000 */
.L_x_937:
[----:B------:R-:W-:-:S04]  /*12290*/  UIADD3 UR4, UR44, -0x2, URZ ;  /* 0xfffffffe2c047890 */ /* 0x000fc8000fffe03f */
[----:B------:R-:W-:-:S06]  /*122a0*/  UISETP.GE.AND UP0, UPT, UR4, UR45, UPT ;  /* 0x0000002d0400728c */ /* 0x000fcc000bf06270 */
[----:B------:R-:W-:-:S13]  /*122b0*/  PLOP3.LUT P0, PT, PT, PT, UP0, 0x40, 0x0 ;  /* 0x000000000000781c */ /* 0x000fda0003f0e808 */
[----:B------:R-:W-:Y:S05]  /*122c0*/  @P0 BRA `(.L_x_939) ;  /* 0x0000000c00d00947 */ /* 0x000fea0003800000 */
[----:B------:R-:W-:Y:S01]  /*122d0*/  BSSY B0, `(.L_x_939) ;  /* 0x00000f3000007945 */ /* 0x000fe20003800000 */
[----:B------:R-:W-:Y:S02]  /*122e0*/  IMAD.MOV.U32 R9, RZ, RZ, R23 ;  /* 0x000000ffff097224 */ /* 0x000fe400078e0017 */
[----:B------:R-:W-:Y:S02]  /*122f0*/  IMAD.MOV.U32 R20, RZ, RZ, R26 ;  /* 0x000000ffff147224 */ /* 0x000fe400078e001a */
[----:B------:R-:W-:Y:S02]  /*12300*/  IMAD.MOV.U32 R28, RZ, RZ, R24 ;  /* 0x000000ffff1c7224 */ /* 0x000fe400078e0018 */
[----:B------:R-:W-:-:S07]  /*12310*/  IMAD.U32 R0, RZ, RZ, UR4 ;  /* 0x00000004ff007e24 */ /* 0x000fce000f8e00ff */
.L_x_952:
[----:B------:R-:W2:Y:S01]  /*12320*/  LDL R8, [R1+0x8] ;  /* 0x0000080001087983 */ /* 0x000ea20000100800 */
[----:B------:R-:W1:Y:S03]  /*12330*/  LDC R4, c[0x0][0x430] ;  /* 0x00010c00ff047b82 */ /* 0x000e660000000800 */
[----:B------:R-:W3:Y:S04]  /*12340*/  LDL R6, [R1+0x4] ;  /* 0x0000040001067983 */ /* 0x000ee80000100800 */
[----:B------:R-:W4:Y:S01]  /*12350*/  LDL R7, [R1] ;  /* 0x0000000001077983 */ /* 0x000f220000100800 */
[----:B0-----:R-:W0:Y:S01]  /*12360*/  S2R R3, SR_TID.X ;  /* 0x0000000000037919 */ /* 0x001e220000002100 */
        /* <DEDUP_REMOVED lines=13> */
[----:B0-----:R-:W-:Y:S01]  /*12440*/  @P0 SHF.R.U32.HI R4, RZ, R2, R3 ;  /* 0x00000002ff040219 */ /* 0x001fe20000011603 */
        /* <DEDUP_REMOVED lines=24> */
.L_x_940:
[----:B------:R-:W-:Y:S01]  /*125d0*/  IMAD R6, R23, 0x8, R16 ;  /* 0x0000000817067824 */ /* 0x000fe200078e0210 */
[----:B------:R-:W-:Y:S01]  /*125e0*/  SHF.L.U32 R0, R26, 0x1f, RZ ;  /* 0x0000001f1a007819 */ /* 0x000fe200000006ff */
[----:B------:R-:W-:Y:S03]  /*125f0*/  BSSY B1, `(.L_x_941) ;  /* 0x0000003000017945 */ /* 0x000fe60003800000 */
[----:B------:R-:W0:Y:S02]  /*12600*/  SYNCS.PHASECHK.TRANS64.TRYWAIT P0, [R6+URZ+0x2d840], R0 ;  /* 0x02d84000060075a7 */ /* 0x000e24000800017f */
[----:B0-----:R-:W-:Y:S05]  /*12610*/  @!P0 BRA `(.L_x_942) ;  /* 0x0000002800b48947 */ /* 0x001fea0003800000 */
.L_x_1006:
[----:B------:R-:W-:Y:S05]  /*12620*/  BSYNC B1 ;  /* 0x0000000000017941 */ /* 0x000fea0003800000 */
.L_x_941:
[----:B------:R-:W1:Y:S01]  /*12630*/  S2R R12, SR_TID.X ;  /* 0x00000000000c7919 */ /* 0x000e620000002100 */
[----:B------:R-:W-:Y:S01]  /*12640*/  SHF.R.S32.HI R21, RZ, 0x1f, R5 ;  /* 0x0000001fff157819 */ /* 0x000fe20000011405 */
[----:B------:R-:W-:Y:S01]  /*12650*/  ULDC.64 UR4, c[0x0][0x300] ;  /* 0x0000c00000047ab9 */ /* 0x000fe20000000a00 */
[----:B------:R-:W-:Y:S01]  /*12660*/  LOP3.LUT P3, RZ, R19, 0x4, RZ, 0xc0, !PT ;  /* 0x0000000413ff7812 */ /* 0x000fe2000786c0ff */
[----:B------:R-:W-:Y:S01]  /*12670*/  IMAD.WIDE.U32 R2, R5, UR4, RZ ;  /* 0x0000000405027c25 */ /* 0x000fe2000f8e00ff */
[C---:B------:R-:W-:Y:S02]  /*12680*/  LOP3.LUT P2, RZ, R19.reuse, 0x2, RZ, 0xc0, !PT ;  /* 0x0000000213ff7812 */ /* 0x040fe4000784c0ff */
[----:B------:R-:W-:Y:S01]  /*12690*/  LOP3.LUT P1, RZ, R19, 0x1, RZ, 0xc0, !PT ;  /* 0x0000000113ff7812 */ /* 0x000fe2000782c0ff */
        /* <DEDUP_REMOVED lines=10> */
[----:B-1----:R-:W-:Y:S02]  /*12740*/  IMAD.SHL.U32 R8, R12, 0x8, RZ ;  /* 0x000000080c087824 */ /* 0x002fe400078e00ff */
[C---:B------:R-:W-:Y:S02]  /*12750*/  IMAD R0, R22.reuse, UR5, R0 ;  /* 0x0000000516007c24 */ /* 0x040fe4000f8e0200 */
[----:B------:R-:W-:Y:S01]  /*12760*/  IMAD.WIDE.U32 R2, R22, UR4, R2 ;  /* 0x0000000416027c25 */ /* 0x000fe2000f8e0002 */
[----:B------:R-:W-:Y:S01]  /*12770*/  LOP3.LUT R8, R8, 0xd8, RZ, 0xc0, !PT ;  /* 0x000000d808087812 */ /* 0x000fe200078ec0ff */
[----:B------:R-:W-:-:S02]  /*12780*/  ULDC.64 UR4, c[0x0][0x2e8] ;  /* 0x0000ba0000047ab9 */ /* 0x000fc40000000a00 */
[----:B------:R-:W-:Y:S01]  /*12790*/  IMAD.SHL.U32 R11, R12, 0x8, RZ ;  /* 0x000000080c0b7824 */ /* 0x000fe200078e00ff */
[----:B------:R-:W-:Y:S01]  /*127a0*/  LOP3.LUT R8, R8, 0x18, R12, 0x78, !PT ;  /* 0x0000001808087812 */ /* 0x000fe200078e780c */
[----:B------:R-:W-:Y:S01]  /*127b0*/  IMAD.IADD R0, R0, 0x1, R3 ;  /* 0x0000000100007824 */ /* 0x000fe200078e0203 */
[----:B------:R-:W-:Y:S01]  /*127c0*/  LEA R7, P0, R2, UR4, 0x1 ;  /* 0x0000000402077c11 */ /* 0x000fe2000f8008ff */
[----:B------:R-:W-:Y:S01]  /*127d0*/  UMOV UR4, 0xffffffff ;  /* 0xffffffff00047882 */ /* 0x000fe20000000000 */
[----:B------:R-:W-:Y:S02]  /*127e0*/  LOP3.LUT R8, R8, 0x320, R11, 0xf8, !PT ;  /* 0x0000032008087812 */ /* 0x000fe400078ef80b */
[----:B------:R-:W-:-:S03]  /*127f0*/  LEA.HI.X R10, R2, UR5, R0, 0x1, P0 ;  /* 0x00000005020a7c11 */ /* 0x000fc600080f0c00 */
[----:B------:R-:W-:Y:S01]  /*12800*/  IMAD R8, R23, 0x3000, R8 ;  /* 0x0000300017087824 */ /* 0x000fe200078e0208 */
[----:B------:R-:W-:Y:S06]  /*12810*/  BRA.DIV UR4, `(.L_x_943) ;  /* 0x0000002a04487947 */ /* 0x000fec000b800000 */
[----:B------:R-:W0:Y:S01]  /*12820*/  S2R R3, SR_TID.X ;  /* 0x0000000000037919 */ /* 0x000e220000002100 */
        /* <DEDUP_REMOVED lines=27> */
.L_x_1016:
        /* <DEDUP_REMOVED lines=10> */
.L_x_944:
        /* <DEDUP_REMOVED lines=11> */
.L_x_945:
[----:B------:R1:W-:Y:S01]  /*12b30*/  SYNCS.ARRIVE.TRANS64.A1T0 RZ, [R6+URZ+0x2d830], RZ ;  /* 0x02d830ff06ff79a7 */ /* 0x0003e2000810003f */
[----:B------:R-:W-:Y:S05]  /*12b40*/  @!P2 BRA `(.L_x_946) ;  /* 0x000000000004a947 */ /* 0x000fea0003800000 */
[----:B------:R-:W-:Y:S01]  /*12b50*/  BPT.TRAP 0x1 ;  /* 0x000000040000795c */ /* 0x000fe20000300000 */
.L_x_946:
[----:B------:R-:W-:Y:S01]  /*12b60*/  SHF.L.U32 R2, R20, 0x1f, RZ ;  /* 0x0000001f14027819 */ /* 0x000fe200000006ff */
[----:B-1----:R-:W-:Y:S01]  /*12b70*/  IMAD R6, R9, 0x8, R16 ;  /* 0x0000000809067824 */ /* 0x002fe200078e0210 */
[----:B------:R-:W-:Y:S03]  /*12b80*/  BSSY B1, `(.L_x_947) ;  /* 0x0000003000017945 */ /* 0x000fe60003800000 */
[----:B------:R-:W1:Y:S02]  /*12b90*/  SYNCS.PHASECHK.TRANS64.TRYWAIT P0, [R6+URZ+0x2d860], R2 ;  /* 0x02d86002060075a7 */ /* 0x000e64000800017f */
[----:B-1----:R-:W-:Y:S05]  /*12ba0*/  @!P0 BRA `(.L_x_948) ;  /* 0x0000002800a88947 */ /* 0x002fea0003800000 */
.L_x_1017:
[----:B------:R-:W-:Y:S05]  /*12bb0*/  BSYNC B1 ;  /* 0x0000000000017941 */ /* 0x000fea0003800000 */
.L_x_947:
[----:B------:R-:W0:Y:S01]  /*12bc0*/  S2R R3, SR_TID.X ;  /* 0x0000000000037919 */ /* 0x000e220000002100 */
[----:B-1----:R-:W-:Y:S01]  /*12bd0*/  IMAD.MOV.U32 R2, RZ, RZ, -0x80 ;  /* 0xffffff80ff027424 */ /* 0x002fe200078e00ff */
[----:B------:R-:W-:Y:S01]  /*12be0*/  UMOV UR4, 0xffffffff ;  /* 0xffffffff00047882 */ /* 0x000fe20000000000 */
[C---:B------:R-:W-:Y:S02]  /*12bf0*/  LOP3.LUT P3, RZ, R19.reuse, 0x20, RZ, 0xc0, !PT ;  /* 0x0000002013ff7812 */ /* 0x040fe4000786c0ff */
[----:B------:R-:W-:Y:S01]  /*12c00*/  IMAD R2, R28, R2, UR36 ;  /* 0x000000241c027e24 */ /* 0x000fe2000f8e0202 */
[C---:B------:R-:W-:Y:S02]  /*12c10*/  LOP3.LUT P2, RZ, R19.reuse, 0x10, RZ, 0xc0, !PT ;  /* 0x0000001013ff7812 */ /* 0x040fe4000784c0ff */
[----:B------:R-:W-:Y:S01]  /*12c20*/  LOP3.LUT P1, RZ, R19, 0x8, RZ, 0xc0, !PT ;  /* 0x0000000813ff7812 */ /* 0x000fe2000782c0ff */
[C---:B0-----:R-:W-:Y:S02]  /*12c30*/  IMAD.SHL.U32 R7, R3.reuse, 0x8, RZ ;  /* 0x0000000803077824 */ /* 0x041fe400078e00ff */
[----:B------:R-:W-:-:S03]  /*12c40*/  IMAD.SHL.U32 R8, R3, 0x8, RZ ;  /* 0x0000000803087824 */ /* 0x000fc600078e00ff */
[----:B------:R-:W-:-:S04]  /*12c50*/  LOP3.LUT R7, R7, 0xd8, RZ, 0xc0, !PT ;  /* 0x000000d807077812 */ /* 0x000fc800078ec0ff */
[----:B------:R-:W-:Y:S02]  /*12c60*/  LOP3.LUT R7, R7, 0x18, R3, 0x78, !PT ;  /* 0x0000001807077812 */ /* 0x000fe400078e7803 */
[----:B------:R-:W-:Y:S02]  /*12c70*/  LOP3.LUT R3, R3, 0x7f, RZ, 0xc0, !PT ;  /* 0x0000007f03037812 */ /* 0x000fe400078ec0ff */
[----:B------:R-:W-:Y:S02]  /*12c80*/  LOP3.LUT R7, R7, 0x320, R8, 0xf8, !PT ;  /* 0x0000032007077812 */ /* 0x000fe400078ef808 */
[----:B------:R-:W-:-:S03]  /*12c90*/  SHF.R.U32.HI R3, RZ, 0x2, R3 ;  /* 0x00000002ff037819 */ /* 0x000fc60000011603 */
[----:B------:R-:W-:Y:S02]  /*12ca0*/  IMAD R7, R9, 0x3000, R7 ;  /* 0x0000300009077824 */ /* 0x000fe400078e0207 */
[----:B------:R-:W-:Y:S01]  /*12cb0*/  IMAD.IADD R8, R2, 0x1, -R3 ;  /* 0x0000000102087824 */ /* 0x000fe200078e0a03 */
[----:B------:R-:W-:Y:S06]  /*12cc0*/  BRA.DIV UR4, `(.L_x_949) ;  /* 0x0000002a04747947 */ /* 0x000fec000b800000 */
[----:B------:R-:W0:Y:S01]  /*12cd0*/  SHFL.IDX PT, R2, R17, RZ, 0x1c1f ;  /* 0x001c1fff11027589 */ /* 0x000e2200000e0000 */
        /* <DEDUP_REMOVED lines=33> */
.L_x_1027:
        /* <DEDUP_REMOVED lines=21> */
[----:B------:R-:W-:Y:S02]  /*13040*/  ULDC.64 UR4, c[0x0][0x330] ;  /* 0x0000cc0000047ab9 */ /* 0x000fe40000000a00 */
[----:B------:R-:W-:Y:S02]  /*13050*/  IMAD R5, R29, UR4, RZ ;  /* 0x000000041d057c24 */ /* 0x000fe4000f8e02ff */
[----:B------:R-:W-:Y:S02]  /*13060*/  IMAD.IADD R3, R3, 0x1, R25 ;  /* 0x0000000103037824 */ /* 0x000fe400078e0219 */
[C---:B------:R-:W-:Y:S02]  /*13070*/  IMAD R5, R22.reuse, UR5, R5 ;  /* 0x0000000516057c24 */ /* 0x040fe4000f8e0205 */
[----:B------:R-:W-:Y:S01]  /*13080*/  IMAD.WIDE.U32 R2, R22, UR4, R2 ;  /* 0x0000000416027c25 */ /* 0x000fe2000f8e0002 */
[----:B------:R-:W-:-:S03]  /*13090*/  ULDC.64 UR4, c[0x0][0x318] ;  /* 0x0000c60000047ab9 */ /* 0x000fc60000000a00 */
[----:B------:R-:W-:Y:S01]  /*130a0*/  IMAD.IADD R3, R5, 0x1, R3 ;  /* 0x0000000105037824 */ /* 0x000fe200078e0203 */
[----:B0-----:R-:W-:-:S04]  /*130b0*/  LEA R17, P0, R2, UR4, 0x1 ;  /* 0x0000000402117c11 */ /* 0x001fc8000f8008ff */
[----:B------:R-:W-:Y:S02]  /*130c0*/  LEA.HI.X R18, R2, UR5, R3, 0x1, P0 ;  /* 0x0000000502127c11 */ /* 0x000fe400080f0c03 */
[----:B------:R-:W-:-:S13]  /*130d0*/  PLOP3.LUT P0, PT, PT, PT, PT, 0x80, 0x0 ;  /* 0x000000000000781c */ /* 0x000fda0003f0f070 */
.L_x_950:
        /* <DEDUP_REMOVED lines=11> */
.L_x_951:
[C---:B------:R-:W-:Y:S01]  /*13190*/  ISETP.GT.AND P0, PT, R24.reuse, UR45, PT ;  /* 0x0000002d18007c0c */ /* 0x040fe2000bf04270 */
[----:B------:R1:W-:Y:S01]  /*131a0*/  SYNCS.ARRIVE.TRANS64.A1T0 RZ, [R6+URZ+0x2d850], RZ ;  /* 0x02d850ff06ff79a7 */ /* 0x0003e2000810003f */
[----:B------:R-:W-:Y:S02]  /*131b0*/  VIADD R0, R24, 0xffffffff ;  /* 0xffffffff18007836 */ /* 0x000fe40000000000 */
[----:B------:R-:W-:Y:S02]  /*131c0*/  IMAD.MOV.U32 R9, RZ, RZ, R23 ;  /* 0x000000ffff097224 */ /* 0x000fe400078e0017 */
[----:B------:R-:W-:Y:S02]  /*131d0*/  IMAD.MOV.U32 R20, RZ, RZ, R26 ;  /* 0x000000ffff147224 */ /* 0x000fe400078e001a */
[----:B------:R-:W-:-:S05]  /*131e0*/  IMAD.MOV.U32 R28, RZ, RZ, R24 ;  /* 0x000000ffff1c7224 */ /* 0x000fca00078e0018 */
[----:B-1----:R-:W-:Y:S05]  /*131f0*/  @P0 BRA `(.L_x_952) ;  /* 0xfffffff000480947 */ /* 0x002fea000383ffff */
[----:B------:R-:W-:Y:S05]  /*13200*/  BSYNC B0 ;  /* 0x0000000000007941 */ /* 0x000fea0003800000 */
.L_x_939:
[----:B------:R-:W1:Y:S01]  /*13210*/  S2R R0, SR_TID.X ;  /* 0x0000000000007919 */ /* 0x000e620000002100 */
[----:B------:R-:W-:Y:S01]  /*13220*/  BSSY B0, `(.L_x_953) ;  /* 0x0000011000007945 */ /* 0x000fe20003800000 */
[----:B-1----:R-:W-:-:S04]  /*13230*/  LOP3.LUT R0, R0, 0x7f, RZ, 0xc0, !PT ;  /* 0x0000007f00007812 */ /* 0x002fc800078ec0ff */
[----:B------:R-:W-:-:S13]  /*13240*/  ISETP.NE.AND P2, PT, R0, RZ, PT ;  /* 0x000000ff0000720c */ /* 0x000fda0003f45270 */
[----:B------:R-:W-:Y:S05]  /*13250*/  @P2 BRA `(.L_x_954) ;  /* 0x0000000000342947 */ /* 0x000fea0003800000 */
[----:B------:R-:W1:Y:S01]  /*13260*/  S2R R7, SR_LANEID ;  /* 0x0000000000077919 */ /* 0x000e620000000000 */
[----:B------:R-:W-:Y:S01]  /*13270*/  VOTEU.ANY UR4, UPT, PT ;  /* 0x0000000000047886 */ /* 0x000fe200038e0100 */
[----:B0-----:R-:W0:Y:S01]  /*13280*/  LDC.64 R2, c[0x0][0xc80] ;  /* 0x00032000ff027b82 */ /* 0x001e220000000a00 */
[----:B------:R-:W1:Y:S08]  /*13290*/  FLO.U32 R0, UR4 ;  /* 0x0000000400007d00 */ /* 0x000e7000080e0000 */
[----:B------:R-:W0:Y:S01]  /*132a0*/  POPC R5, UR4 ;  /* 0x0000000400057d09 */ /* 0x000e220008000000 */
[----:B-1----:R-:W-:-:S13]  /*132b0*/  ISETP.EQ.U32.AND P0, PT, R0, R7, PT ;  /* 0x000000070000720c */ /* 0x002fda0003f02070 */
[----:B0-----:R-:W2:Y:S01]  /*132c0*/  @P0 ATOMG.E.ADD.STRONG.GPU PT, R3, desc[UR52][R2.64], R5 ;  /* 0x00000005020309a8 */ /* 0x001ea200081ee1f4 */
[----:B------:R-:W0:Y:S02]  /*132d0*/  S2R R4, SR_LTMASK ;  /* 0x0000000000047919 */ /* 0x000e240000003900 */
[----:B0-----:R-:W-:-:S04]  /*132e0*/  LOP3.LUT R4, R4, UR4, RZ, 0xc0, !PT ;  /* 0x0000000404047c12 */ /* 0x001fc8000f8ec0ff */
[----:B------:R-:W0:Y:S01]  /*132f0*/  POPC R7, R4 ;  /* 0x0000000400077309 */ /* 0x000e220000000000 */
[----:B--2---:R-:W0:Y:S02]  /*13300*/  SHFL.IDX PT, R0, R3, R0, 0x1f ;  /* 0x00001f0003007589 */ /* 0x004e2400000e0000 */
[----:B0-----:R-:W-:-:S05]  /*13310*/  IADD3 R0, R0, UR46, R7 ;  /* 0x0000002e00007c10 */ /* 0x001fca000fffe007 */
[----:B------:R1:W-:Y:S02]  /*13320*/  STL [R1+0x10], R0 ;  /* 0x0000100001007387 */ /* 0x0003e40000100800 */
.L_x_954:
[----:B------:R-:W-:Y:S05]  /*13330*/  BSYNC B0 ;  /* 0x0000000000007941 */ /* 0x000fea0003800000 */
.L_x_953:
[----:B-1----:R-:W-:-:S05]  /*13340*/  IMAD.U32 R0, RZ, RZ, UR47 ;  /* 0x0000002fff007e24 */ /* 0x002fca000f8e00ff */
[----:B------:R-:W-:-:S13]  /*13350*/  ISETP.NE.AND P0, PT, R0, 0x3, PT ;  /* 0x000000030000780c */ /* 0x000fda0003f05270 */
[----:B------:R-:W-:Y:S05]  /*13360*/  @!P0 BRA `(.L_x_955) ;  /* 0x0000000000048947 */ /* 0x000fea0003800000 */
[----:B------:R-:W-:Y:S01]  /*13370*/  BPT.TRAP 0x1 ;  /* 0x000000040000795c */ /* 0x000fe20000300000 */
.L_x_955:
[----:B------:R-:W-:Y:S01]  /*13380*/  IMAD R4, R23, 0x8, R16 ;  /* 0x0000000817047824 */ /* 0x000fe200078e0210 */
[----:B0-----:R-:W-:Y:S01]  /*13390*/  SHF.L.U32 R3, R26, 0x1f, RZ ;  /* 0x0000001f1a037819 */ /* 0x001fe200000006ff */
[----:B------:R-:W-:Y:S03]  /*133a0*/  BSSY B0, `(.L_x_956) ;  /* 0x0000003000007945 */ /* 0x000fe60003800000 */
[----:B------:R-:W0:Y:S02]  /*133b0*/  SYNCS.PHASECHK.TRANS64.TRYWAIT P0, [R4+URZ+0x2d860], R3 ;  /* 0x02d86003040075a7 */ /* 0x000e24000800017f */
[----:B0-----:R-:W-:Y:S05]  /*133c0*/  @!P0 BRA `(.L_x_957) ;  /* 0x0000002800188947 */ /* 0x001fea0003800000 */
.L_x_1028:
[----:B------:R-:W-:Y:S05]  /*133d0*/  BSYNC B0 ;  /* 0x0000000000007941 */ /* 0x000fea0003800000 */
.L_x_956:
[----:B------:R-:W1:Y:S01]  /*133e0*/  S2R R7, SR_TID.X ;  /* 0x0000000000077919 */ /* 0x000e620000002100 */
[----:B------:R-:W-:Y:S01]  /*133f0*/  IMAD.MOV.U32 R5, RZ, RZ, -0x80 ;  /* 0xffffff80ff057424 */ /* 0x000fe200078e00ff */
[----:B------:R-:W-:Y:S01]  /*13400*/  UMOV UR4, 0xffffffff ;  /* 0xffffffff00047882 */ /* 0x000fe20000000000 */
[C---:B------:R-:W-:Y:S02]  /*13410*/  LOP3.LUT P4, RZ, R19.reuse, 0x20, RZ, 0xc0, !PT ;  /* 0x0000002013ff7812 */ /* 0x040fe4000788c0ff */
[----:B------:R-:W-:Y:S01]  /*13420*/  IMAD R5, R24, R5, UR36 ;  /* 0x0000002418057e24 */ /* 0x000fe2000f8e0205 */
[C---:B------:R-:W-:Y:S02]  /*13430*/  LOP3.LUT P3, RZ, R19.reuse, 0x10, RZ, 0xc0, !PT ;  /* 0x0000001013ff7812 */ /* 0x040fe4000786c0ff */
[----:B------:R-:W-:Y:S01]  /*13440*/  LOP3.LUT P1, RZ, R19, 0x8, RZ, 0xc0, !PT ;  /* 0x0000000813ff7812 */ /* 0x000fe2000782c0ff */
[C---:B-1----:R-:W-:Y:S01]  /*13450*/  IMAD.SHL.U32 R0, R7.reuse, 0x8, RZ ;  /* 0x0000000807007824 */ /* 0x042fe200078e00ff */
[C---:B------:R-:W-:Y:S01]  /*13460*/  LOP3.LUT R6, R7.reuse, 0x7f, RZ, 0xc0, !PT ;  /* 0x0000007f07067812 */ /* 0x040fe200078ec0ff */
[----:B------:R-:W-:-:S03]  /*13470*/  IMAD.SHL.U32 R2, R7, 0x8, RZ ;  /* 0x0000000807027824 */ /* 0x000fc600078e00ff */
[----:B------:R-:W-:Y:S02]  /*13480*/  LOP3.LUT R0, R0, 0xd8, RZ, 0xc0, !PT ;  /* 0x000000d800007812 */ /* 0x000fe400078ec0ff */
[----:B------:R-:W-:Y:S02]  /*13490*/  SHF.R.U32.HI R6, RZ, 0x2, R6 ;  /* 0x00000002ff067819 */ /* 0x000fe40000011606 */
[----:B------:R-:W-:-:S03]  /*134a0*/  LOP3.LUT R0, R0, 0x18, R7, 0x78, !PT ;  /* 0x0000001800007812 */ /* 0x000fc600078e7807 */
[----:B------:R-:W-:Y:S01]  /*134b0*/  IMAD.IADD R5, R5, 0x1, -R6 ;  /* 0x0000000105057824 */ /* 0x000fe200078e0a06 */
[----:B------:R-:W-:-:S05]  /*134c0*/  LOP3.LUT R0, R0, 0x320, R2, 0xf8, !PT ;  /* 0x0000032000007812 */ /* 0x000fca00078ef802 */
[----:B------:R-:W-:Y:S01]  /*134d0*/  IMAD R7, R23, 0x3000, R0 ;  /* 0x0000300017077824 */ /* 0x000fe200078e0200 */
[----:B------:R-:W-:Y:S06]  /*134e0*/  BRA.DIV UR4, `(.L_x_958) ;  /* 0x0000002604e47947 */ /* 0x000fec000b800000 */
[----:B------:R-:W1:Y:S01]  /*134f0*/  S2R R2, SR_TID.X ;  /* 0x0000000000027919 */ /* 0x000e620000002100 */
[----:B------:R-:W2:Y:S04]  /*13500*/  SHFL.IDX PT, R14, R17, RZ, 0x1c1f ;  /* 0x001c1fff110e7589 */ /* 0x000ea800000e0000 */
[----:B------:R-:W0:Y:S01]  /*13510*/  SHFL.IDX PT, R0, R18, RZ, 0x1c1f ;  /* 0x001c1fff12007589 */ /* 0x000e2200000e0000 */
[----:B-1----:R-:W-:-:S05]  /*13520*/  IMAD.SHL.U32 R2, R2, 0x8, RZ ;  /* 0x0000000802027824 */ /* 0x002fca00078e00ff */
[----:B------:R-:W-:-:S05]  /*13530*/  LOP3.LUT R2, R2, 0x18, RZ, 0xc0, !PT ;  /* 0x0000001802027812 */ /* 0x000fca00078ec0ff */
[----:B------:R-:W-:-:S05]  /*13540*/  IMAD.SHL.U32 R6, R2, 0x2, RZ ;  /* 0x0000000202067824 */ /* 0x000fca00078e00ff */
[----:B--2---:R-:W-:Y:S02]  /*13550*/  IADD3 R2, P0, R14, R6, RZ ;  /* 0x000000060e027210 */ /* 0x004fe40007f1e0ff */
[----:B------:R-:W1:Y:S03]  /*13560*/  SHFL.IDX PT, R14, R17, 0x1, 0x1c1f ;  /* 0x003c1f00110e7f89 */ /* 0x000e6600000e0000 */
[----:B0-----:R-:W-:Y:S01]  /*13570*/  IMAD.X R3, RZ, RZ, R0, P0 ;  /* 0x000000ffff037224 */ /* 0x001fe200000e0600 */
[----:B------:R-:W-:Y:S01]  /*13580*/  ISETP.LT.OR P0, PT, R5, 0x1, P4 ;  /* 0x000000010500780c */ /* 0x000fe20002701670 */
[----:B------:R-:W-:Y:S02]  /*13590*/  IMAD R0, R7, 0x2, R16 ;  /* 0x0000000207007824 */ /* 0x000fe400078e0210 */
[----:B------:R-:W-:Y:S10]  /*135a0*/  SHFL.IDX PT, R7, R18, 0x3, 0x1c1f ;  /* 0x007c1f0012077f89 */ /* 0x000ff400000e0000 */
        /* <DEDUP_REMOVED lines=25> */
.L_x_1038:
        /* <DEDUP_REMOVED lines=13> */
.L_x_959:
        /* <DEDUP_REMOVED lines=11> */
.L_x_960:
[----:B------:R2:W-:Y:S01]  /*138c0*/  SYNCS.ARRIVE.TRANS64.A1T0 RZ, [R4+URZ+0x2d850], RZ ;  /* 0x02d850ff04ff79a7 */ /* 0x0005e2000810003f */
[----:B------:R-:W-:-:S05]  /*138d0*/  VIADD R23, R23, 0x1 ;  /* 0x0000000117177836 */ /* 0x000fca0000000000 */
[----:B------:R-:W-:-:S04]  /*138e0*/  ISETP.NE.AND P0, PT, R23, 0x2, PT ;  /* 0x000000021700780c */ /* 0x000fc80003f05270 */
[----:B------:R-:W-:Y:S02]  /*138f0*/  SEL R3, RZ, 0x1, P0 ;  /* 0x00000001ff037807 */ /* 0x000fe40000000000 */
[----:B------:R-:W-:Y:S02]  /*13900*/  SEL R23, R23, RZ, P0 ;  /* 0x000000ff17177207 */ /* 0x000fe40000000000 */
[----:B--2---:R-:W-:-:S07]  /*13910*/  LOP3.LUT R26, R26, R3, RZ, 0x3c, !PT ;  /* 0x000000031a1a7212 */ /* 0x004fce00078e3cff */
.L_x_920:
[----:B------:R-:W-:Y:S05]  /*13920*/  BSYNC B7 ;  /* 0x0000000000077941 */ /* 0x000fea0003800000 */
.L_x_918:
[----:B------:R2:W5:Y:S01]  /*13930*/  LDL R2, [R1+0x10] ;  /* 0x0000100001027983 */ /* 0x0005620000100800 */
[----:B------:R-:W-:-:S13]  /*13940*/  LOP3.LUT P0, RZ, R19, 0x800, RZ, 0xc0, !PT ;  /* 0x0000080013ff7812 */ /* 0x000fda000780c0ff */
[----:B--2---:R-:W-:Y:S05]  /*13950*/  @!P0 BRA `(.L_x_961) ;  /* 0x0000000000288947 */ /* 0x004fea0003800000 */
[----:B------:R-:W-:Y:S05]  /*13960*/  WARPSYNC.ALL ;  /* 0x0000000000007948 */ /* 0x000fea0003800000 */
[----:B------:R-:W2:Y:S08]  /*13970*/  S2UR UR5, SR_CgaCtaId ;  /* 0x00000000000579c3 */ /* 0x000eb00000008800 */
[----:B------:R-:W-:Y:S06]  /*13980*/  BAR.SYNC.DEFER_BLOCKING 0x5, 0x200 ;  /* 0x0148000000007b1d */ /* 0x000fec0000010000 */
[----:B------:R-:W-:-:S02]  /*13990*/  UMOV UR4, 0x400 ;  /* 0x0000040000047882 */ /* 0x000fc40000000000 */
[----:B--2---:R-:W-:-:S06]  /*139a0*/  ULEA UR4, UR5, UR4, 0x18 ;  /* 0x0000000405047291 */ /* 0x004fcc000f8ec03f */
[----:B------:R-:W-:-:S05]  /*139b0*/  IMAD.U32 R16, RZ, RZ, UR4 ;  /* 0x00000004ff107e24 */ /* 0x000fca000f8e00ff */
[----:B-----5:R-:W2:Y:S04]  /*139c0*/  LDS R2, [R16+0x2d8d0] ;  /* 0x02d8d00010027984 */ /* 0x020ea80000000800 */
[----:B--2---:R2:W-:Y:S01]  /*139d0*/  STL [R1+0x10], R2 ;  /* 0x0000100201007387 */ /* 0x0045e20000100800 */
[----:B------:R-:W-:Y:S06]  /*139e0*/  BAR.ARV 0x4, 0x200 ;  /* 0x0108000000007b1d */ /* 0x000fec0000002000 */
[----:B------:R-:W-:Y:S05]  /*139f0*/  BRA `(.L_x_962) ;  /* 0x00000000002c7947 */ /* 0x000fea0003800000 */
.L_x_961:
[----:B------:R-:W-:-:S03]  /*13a00*/  UMOV UR4, 0xffffffff ;  /* 0xffffffff00047882 */ /* 0x000fc60000000000 */
[----:B------:R-:W-:Y:S05]  /*13a10*/  BRA.DIV UR4, `(.L_x_963) ;  /* 0x0000002604fc7947 */ /* 0x000fea000b800000 */
[----:B-----5:R2:W3:Y:S02]  /*13a20*/  SHFL.IDX PT, R14, R2, RZ, 0x1f ;  /* 0x00001fff020e7589 */ /* 0x0204e400000e0000 */
.L_x_1041:
[----:B------:R-:W4:Y:S01]  /*13a30*/  @!P2 S2R R3, SR_CgaCtaId ;  /* 0x000000000003a919 */ /* 0x000f220000008800 */
[----:B------:R-:W-:Y:S05]  /*13a40*/  WARPSYNC.ALL ;  /* 0x0000000000007948 */ /* 0x000fea0003800000 */
[----:B------:R-:W-:Y:S01]  /*13a50*/  BAR.SYNC.DEFER_BLOCKING 0x4, 0x200 ;  /* 0x0108000000007b1d */ /* 0x000fe20000010000 */
[----:B-1----:R-:W-:-:S05]  /*13a60*/  @!P2 MOV R0, 0x400 ;  /* 0x000004000000a802 */ /* 0x002fca0000000f00 */
[----:B---3--:R3:W-:Y:S01]  /*13a70*/  STL [R1+0x10], R14 ;  /* 0x0000100e01007387 */ /* 0x0087e20000100800 */
[----:B----4-:R-:W-:-:S05]  /*13a80*/  @!P2 LEA R16, R3, R0, 0x18 ;  /* 0x000000000310a211 */ /* 0x010fca00078ec0ff */
[----:B------:R3:W-:Y:S01]  /*13a90*/  @!P2 STS [R16+0x2d8d0], R2 ;  /* 0x02d8d0021000a388 */ /* 0x0007e20000000800 */
[----:B------:R-:W-:Y:S06]  /*13aa0*/  BAR.ARV 0x5, 0x200 ;  /* 0x0148000000007b1d */ /* 0x000fec0000002000 */
.L_x_962:
[----:B-1----:R-:W4:Y:S01]  /*13ab0*/  LDL R0, [R1+0x10] ;  /* 0x0000100001007983 */ /* 0x002f220000100800 */
[----:B------:R-:W-:Y:S02]  /*13ac0*/  ULDC UR4, c[0x0][0xc38] ;  /* 0x00030e0000047ab9 */ /* 0x000fe40000000800 */
[----:B----4-:R-:W-:-:S13]  /*13ad0*/  ISETP.GE.AND P0, PT, R0, UR4, PT ;  /* 0x0000000400007c0c */ /* 0x010fda000bf06270 */
[----:B------:R-:W-:Y:S05]  /*13ae0*/  @!P0 BRA `(.L_x_964) ;  /* 0xffffffc000c48947 */ /* 0x000fea000383ffff */
.L_x_909:
[----:B------:R-:W4:Y:S01]  /*13af0*/  LDL.LU R0, [R1+0x14] ;  /* 0x0000140001007983 */ /* 0x000f220000300800 */
[----:B------:R-:W-:Y:S01]  /*13b00*/  BSSY B0, `(.L_x_965) ;  /* 0x000000b000007945 */ /* 0x000fe20003800000 */
[----:B------:R-:W1:Y:S01]  /*13b10*/  S2R R5, SR_CgaCtaId ;  /* 0x0000000000057919 */ /* 0x000e620000008800 */
[----:B----4-:R-:W-:-:S05]  /*13b20*/  VIADD R0, R0, 0x1 ;  /* 0x0000000100007836 */ /* 0x010fca0000000000 */
[----:B--23--:R-:W-:-:S04]  /*13b30*/  LEA.HI R2, R0, R0, RZ, 0x1 ;  /* 0x0000000000027211 */ /* 0x00cfc800078f08ff */
[----:B------:R-:W-:Y:S02]  /*13b40*/  LOP3.LUT R3, R2, 0xfffffffe, RZ, 0xc0, !PT ;  /* 0xfffffffe02037812 */ /* 0x000fe400078ec0ff */
[----:B------:R-:W-:-:S03]  /*13b50*/  MOV R2, 0x400 ;  /* 0x0000040000027802 */ /* 0x000fc60000000f00 */
[----:B------:R-:W-:Y:S01]  /*13b60*/  IMAD.IADD R0, R0, 0x1, -R3 ;  /* 0x0000000100007824 */ /* 0x000fe200078e0a03 */
[----:B-1----:R-:W-:-:S04]  /*13b70*/  LEA R4, R5, R2, 0x18 ;  /* 0x0000000205047211 */ /* 0x002fc800078ec0ff */
[----:B------:R-:W-:-:S04]  /*13b80*/  SHF.L.U32 R0, R0, 0x1f, RZ ;  /* 0x0000001f00007819 */ /* 0x000fc800000006ff */
[----:B------:R-:W1:Y:S02]  /*13b90*/  SYNCS.PHASECHK.TRANS64.TRYWAIT P0, [R4+URZ+0x2d820], R0 ;  /* 0x02d82000040075a7 */ /* 0x000e64000800017f */
[----:B-1----:R-:W-:Y:S05]  /*13ba0*/  @!P0 BRA `(.L_x_966) ;  /* 0x0000002400c08947 */ /* 0x002fea0003800000 */
.L_x_1042:
[----:B------:R-:W-:Y:S05]  /*13bb0*/  BSYNC B0 ;  /* 0x0000000000007941 */ /* 0x000fea0003800000 */
.L_x_965:
[----:B------:R-:W-:-:S03]  /*13bc0*/  UMOV UR4, 0xffffffff ;  /* 0xffffffff00047882 */ /* 0x000fc60000000000 */
[----:B------:R-:W-:Y:S05]  /*13bd0*/  BRA.DIV UR4, `(.L_x_967) ;  /* 0x0000002604c87947 */ /* 0x000fea000b800000 */
[----:B-1----:R-:W1:Y:S02]  /*13be0*/  S2R R0, SR_TID.X ;  /* 0x0000000000007919 */ /* 0x002e640000002100 */
[----:B-1----:R-:W-:-:S04]  /*13bf0*/  SHF.R.U32.HI R0, RZ, 0x5, R0 ;  /* 0x00000005ff007819 */ /* 0x002fc80000011600 */
[----:B------:R-:W-:-:S05]  /*13c00*/  LOP3.LUT R0, R0, 0x3, RZ, 0xc0, !PT ;  /* 0x0000000300007812 */ /* 0x000fca00078ec0ff */
[----:B------:R1:W2:Y:S02]  /*13c10*/  SHFL.IDX PT, R14, R0, RZ, 0x1f ;  /* 0x00001fff000e7589 */ /* 0x0002a400000e0000 */
.L_x_1045:
[----:B--2---:R-:W-:Y:S01]  /*13c20*/  ISETP.NE.AND P0, PT, R14, RZ, PT ;  /* 0x000000ff0e00720c */ /* 0x004fe20003f05270 */
[----:B------:R-:W-:-:S12]  /*13c30*/  BSSY B0, `(.L_x_968) ;  /* 0x0000024000007945 */ /* 0x000fd80003800000 */
[----:B------:R-:W-:Y:S05]  /*13c40*/  @P0 BRA `(.L_x_969) ;  /* 0x0000000000880947 */ /* 0x000fea0003800000 */
[----:B------:R-:W-:-:S03]  /*13c50*/  UMOV UR4, 0xffffffff ;  /* 0xffffffff00047882 */ /* 0x000fc60000000000 */
[----:B------:R-:W-:Y:S05]  /*13c60*/  BRA.DIV UR4, `(.L_x_970) ;  /* 0x0000002604d87947 */ /* 0x000fea000b800000 */
[----:B------:R-:W-:-:S13]  /*13c70*/  ELECT P6, URZ, PT ;  /* 0x00000000003f782f */ /* 0x000fda00038c0000 */
.L_x_1048:
[----:B------:R-:W-:Y:S05]  /*13c80*/  @!P6 BRA `(.L_x_969) ;  /* 0x000000000078e947 */ /* 0x000fea0003800000 */
[----:B------:R-:W-:-:S06]  /*13c90*/  ULOP3.LUT UR4, UR42, 0x2, URZ, 0xfc, !UPT ;  /* 0x000000022a047892 */ /* 0x000fcc000f8efc3f */
[----:B-1----:R-:W-:-:S05]  /*13ca0*/  IMAD.U32 R0, RZ, RZ, UR4 ;  /* 0x00000004ff007e24 */ /* 0x002fca000f8e00ff */
[----:B------:R-:W-:-:S13]  /*13cb0*/  ISETP.NE.AND P0, PT, R0, 0x3, PT ;  /* 0x000000030000780c */ /* 0x000fda0003f05270 */
[----:B------:R-:W-:Y:S05]  /*13cc0*/  @!P0 BRA `(.L_x_971) ;  /* 0x0000000000048947 */ /* 0x000fea0003800000 */
[----:B------:R-:W-:Y:S01]  /*13cd0*/  BPT.TRAP 0x1 ;  /* 0x000000040000795c */ /* 0x000fe20000300000 */
.L_x_971:
[C---:B------:R-:W-:Y:S01]  /*13ce0*/  IMAD R5, R23.reuse, 0x8, R4 ;  /* 0x0000000817057824 */ /* 0x040fe200078e0204 */
[----:B------:R-:W-:Y:S01]  /*13cf0*/  SHF.L.U32 R0, R26, 0x1f, RZ ;  /* 0x0000001f1a007819 */ /* 0x000fe200000006ff */
[----:B------:R-:W-:-:S03]  /*13d00*/  VIADD R23, R23, 0x1 ;  /* 0x0000000117177836 */ /* 0x000fc60000000000 */
[----:B------:R-:W1:Y:S02]  /*13d10*/  SYNCS.PHASECHK.TRANS64.TRYWAIT P1, [R5+URZ+0x2d840], R0 ;  /* 0x02d84000050075a7 */ /* 0x000e64000802017f */
[----:B------:R-:W-:-:S04]  /*13d20*/  ISETP.NE.AND P2, PT, R23, 0x2, PT ;  /* 0x000000021700780c */ /* 0x000fc80003f45270 */
[----:B------:R-:W-:Y:S01]  /*13d30*/  SEL R3, RZ, 0x1, P2 ;  /* 0x00000001ff037807 */ /* 0x000fe20001000000 */
[----:B-1----:R-:W-:Y:S08]  /*13d40*/  @!P1 BRA `(.L_x_972) ;  /* 0x0000002400c09947 */ /* 0x002ff00003800000 */
.L_x_1049:
[----:B------:R-:W-:Y:S02]  /*13d50*/  SEL R23, R23, RZ, P2 ;  /* 0x000000ff17177207 */ /* 0x000fe40001000000 */
[----:B------:R-:W-:Y:S01]  /*13d60*/  LOP3.LUT R2, R26, R3, RZ, 0x3c, !PT ;  /* 0x000000031a027212 */ /* 0x000fe200078e3cff */
[----:B------:R-:W-:Y:S06]  /*13d70*/  @!P0 BRA `(.L_x_973) ;  /* 0x0000000000048947 */ /* 0x000fec0003800000 */
[----:B------:R-:W-:Y:S01]  /*13d80*/  BPT.TRAP 0x1 ;  /* 0x000000040000795c */ /* 0x000fe20000300000 */
.L_x_973:
[----:B------:R-:W-:Y:S01]  /*13d90*/  IMAD R23, R23, 0x8, R4 ;  /* 0x0000000817177824 */ /* 0x000fe200078e0204 */
[----:B------:R-:W-:-:S04]  /*13da0*/  SHF.L.U32 R2, R2, 0x1f, RZ ;  /* 0x0000001f02027819 */ /* 0x000fc800000006ff */
[----:B------:R-:W2:Y:S02]  /*13db0*/  SYNCS.PHASECHK.TRANS64.TRYWAIT P1, [R23+URZ+0x2d840], R2 ;  /* 0x02d84002170075a7 */ /* 0x000ea4000802017f */
[----:B--2---:R-:W-:Y:S05]  /*13dc0*/  @!P1 BRA `(.L_x_974) ;  /* 0x0000002400b49947 */ /* 0x004fea0003800000 */
.L_x_1050:
[----:B------:R-:W-:Y:S05]  /*13dd0*/  @!P0 BRA `(.L_x_975) ;  /* 0x0000000000048947 */ /* 0x000fea0003800000 */
[----:B------:R-:W-:Y:S01]  /*13de0*/  BPT.TRAP 0x1 ;  /* 0x000000040000795c */ /* 0x000fe20000300000 */
.L_x_975:
[----:B------:R-:W3:Y:S02]  /*13df0*/  SYNCS.PHASECHK.TRANS64.TRYWAIT P1, [R5+URZ+0x2d860], R0 ;  /* 0x02d86000050075a7 */ /* 0x000ee4000802017f */
[----:B---3--:R-:W-:Y:S05]  /*13e00*/  @!P1 BRA `(.L_x_976) ;  /* 0x0000002400b89947 */ /* 0x008fea0003800000 */
.L_x_1051:
[----:B------:R-:W-:Y:S05]  /*13e10*/  @!P0 BRA `(.L_x_977) ;  /* 0x0000000000048947 */ /* 0x000fea0003800000 */
[----:B------:R-:W-:Y:S01]  /*13e20*/  BPT.TRAP 0x1 ;  /* 0x000000040000795c */ /* 0x000fe20000300000 */
.L_x_977:
[----:B----4-:R4:W0:Y:S02]  /*13e30*/  SYNCS.PHASECHK.TRANS64.TRYWAIT P0, [R23+URZ+0x2d860], R2 ;  /* 0x02d86002170075a7 */ /* 0x010824000800017f */
[----:B0-----:R-:W-:Y:S05]  /*13e40*/  @!P0 NANOSLEEP.SYNCS 0x989680 ;  /* 0x009896800000895d */ /* 0x001fea0003900000 */
[----:B------:R-:W0:Y:S02]  /*13e50*/  @!P0 SYNCS.PHASECHK.TRANS64 P0, [R23+URZ+0x2d860], R2 ;  /* 0x02d86002170085a7 */ /* 0x000e24000800007f */
[----:B0-----:R-:W-:Y:S05]  /*13e60*/  @!P0 BRA `(.L_x_977) ;  /* 0xfffffffc00f08947 */ /* 0x001fea000383ffff */
.L_x_969:
[----:B------:R-:W-:Y:S05]  /*13e70*/  BSYNC B0 ;  /* 0x0000000000007941 */ /* 0x000fea0003800000 */
.L_x_968:
[----:B------:R-:W-:Y:S05]  /*13e80*/  EXIT ;  /* 0x000000000000794d */ /* 0x000fea0003800000 */
.L_x_822:
[----:B0-----:R-:W-:-:S04]  /*13e90*/  IMAD.U32 R3, RZ, RZ, UR40 ;  /* 0x00000028ff037e24 */ /* 0x001fc8000f8e00ff */
[----:B------:R0:W1:Y:S03]  /*13ea0*/  SYNCS.PHASECHK.TRANS64.TRYWAIT P1, [R3+URZ+0x2d800], R0 ;  /* 0x02d80000030075a7 */ /* 0x000066000802017f */
[----:B-1----:R-:W-:Y:S05]  /*13eb0*/  @!P1 NANOSLEEP.SYNCS 0x989680 ;  /* 0x009896800000995d */ /* 0x002fea0003900000 */
[----:B------:R-:W1:Y:S02]  /*13ec0*/  @!P1 SYNCS.PHASECHK.TRANS64 P1, [R3+URZ+0x2d800], R0 ;  /* 0x02d80000030095a7 */ /* 0x000e64000802007f */
[----:B-1----:R-:W-:Y:S05]  /*13ed0*/  @!P1 BRA `(.L_x_822) ;  /* 0xfffffffc00ec9947 */ /* 0x002fea000383ffff */
[----:B------:R-:W-:Y:S05]  /*13ee0*/  BRA `(.L_x_978) ;  /* 0xfffffedc00007947 */ /* 0x000fea000383ffff */
.L_x_826:
[----:B-1----:R1:W2:Y:S02]  /*13ef0*/  SYNCS.PHASECHK.TRANS64.TRYWAIT P1, [R3+URZ+0x2d830], R0 ;  /* 0x02d83000030075a7 */ /* 0x0022a4000802017f */
[----:B--2---:R-:W-:Y:S05]  /*13f00*/  @!P1 NANOSLEEP.SYNCS 0x989680 ;  /* 0x009896800000995d */ /* 0x004fea0003900000 */
[----:B------:R-:W2:Y:S02]  /*13f10*/  @!P1 SYNCS.PHASECHK.TRANS64 P1, [R3+URZ+0x2d830], R0 ;  /* 0x02d83000030095a7 */ /* 0x000ea4000802007f */
[----:B--2---:R-:W-:Y:S05]  /*13f20*/  @!P1 BRA `(.L_x_826) ;  /* 0xfffffffc00f09947 */ /* 0x004fea000383ffff */
[----:B------:R-:W-:Y:S05]  /*13f30*/  BRA `(.L_x_825) ;  /* 0xfffffedc001c7947 */ /* 0x000fea000383ffff */
.L_x_843:
[----:B-1--4-:R-:W-:-:S04]  /*13f40*/  IMAD.U32 R9, RZ, RZ, UR6 ;  /* 0x00000006ff097e24 */ /* 0x012fc8000f8e00ff */
[----:B------:R1:W2:Y:S03]  /*13f50*/  SYNCS.PHASECHK.TRANS64.TRYWAIT P1, [R9+URZ+0x2d830], R0 ;  /* 0x02d83000090075a7 */ /* 0x0002a6000802017f */
[----:B--2---:R-:W-:Y:S05]  /*13f60*/  @!P1 NANOSLEEP.SYNCS 0x989680 ;  /* 0x009896800000995d */ /* 0x004fea0003900000 */
[----:B------:R-:W2:Y:S02]  /*13f70*/  @!P1 SYNCS.PHASECHK.TRANS64 P1, [R9+URZ+0x2d830], R0 ;  /* 0x02d83000090095a7 */ /* 0x000ea4000802007f */
[----:B--2---:R-:W-:Y:S05]  /*13f80*/  @!P1 BRA `(.L_x_843) ;  /* 0xfffffffc00ec9947 */ /* 0x004fea000383ffff */
[----:B------:R-:W-:Y:S05]  /*13f90*/  BRA `(.L_x_840) ;  /* 0xffffff1000347947 */ /* 0x000fea000383ffff */
.L_x_847:
[----:B-1----:R-:W-:-:S04]  /*13fa0*/  IMAD.U32 R9, RZ, RZ, UR6 ;  /* 0x00000006ff097e24 */ /* 0x002fc8000f8e00ff */
[----:B------:R1:W2:Y:S03]  /*13fb0*/  SYNCS.PHASECHK.TRANS64.TRYWAIT P1, [R9+URZ+0x2d850], R0 ;  /* 0x02d85000090075a7 */ /* 0x0002a6000802017f */
[----:B--2---:R-:W-:Y:S05]  /*13fc0*/  @!P1 NANOSLEEP.SYNCS 0x989680 ;  /* 0x009896800000995d */ /* 0x004fea0003900000 */
[----:B------:R-:W2:Y:S02]  /*13fd0*/  @!P1 SYNCS.PHASECHK.TRANS64 P1, [R9+URZ+0x2d850], R0 ;  /* 0x02d85000090095a7 */ /* 0x000ea4000802007f */
[----:B--2---:R-:W-:Y:S05]  /*13fe0*/  @!P1 BRA `(.L_x_847) ;  /* 0xfffffffc00ec9947 */ /* 0x004fea000383ffff */
[----:B------:R-:W-:Y:S05]  /*13ff0*/  BRA `(.L_x_844) ;  /* 0xffffff1000e07947 */ /* 0x000fea000383ffff */
.L_x_866:
[----:B-1----:R-:W-:-:S04]  /*14000*/  IMAD.U32 R7, RZ, RZ, UR6 ;  /* 0x00000006ff077e24 */ /* 0x002fc8000f8e00ff */
[----:B------:R1:W2:Y:S03]  /*14010*/  SYNCS.PHASECHK.TRANS64.TRYWAIT P1, [R7+URZ+0x2d830], R0 ;  /* 0x02d83000070075a7 */ /* 0x0002a6000802017f */
[----:B--2---:R-:W-:Y:S05]  /*14020*/  @!P1 NANOSLEEP.SYNCS 0x989680 ;  /* 0x009896800000995d */ /* 0x004fea0003900000 */
[----:B------:R-:W2:Y:S02]  /*14030*/  @!P1 SYNCS.PHASECHK.TRANS64 P1, [R7+URZ+0x2d830], R0 ;  /* 0x02d83000070095a7 */ /* 0x000ea4000802007f */
[----:B--2---:R-:W-:Y:S05]  /*14040*/  @!P1 BRA `(.L_x_866) ;  /* 0xfffffffc00ec9947 */ /* 0x004fea000383ffff */
[----:B------:R-:W-:Y:S05]  /*14050*/  BRA `(.L_x_863) ;  /* 0xffffff4400347947 */ /* 0x000fea000383ffff */
.L_x_870:
[----:B-1----:R-:W-:-:S04]  /*14060*/  IMAD.U32 R7, RZ, RZ, UR6 ;  /* 0x00000006ff077e24 */ /* 0x002fc8000f8e00ff */
[----:B------:R1:W2:Y:S03]  /*14070*/  SYNCS.PHASECHK.TRANS64.TRYWAIT P1, [R7+URZ+0x2d850], R0 ;  /* 0x02d85000070075a7 */ /* 0x0002a6000802017f */
[----:B--2---:R-:W-:Y:S05]  /*14080*/  @!P1 NANOSLEEP.SYNCS 0x989680 ;  /* 0x009896800000995d */ /* 0x004fea0003900000 */
[----:B------:R-:W2:Y:S02]  /*14090*/  @!P1 SYNCS.PHASECHK.TRANS64 P1, [R7+URZ+0x2d850], R0 ;  /* 0x02d85000070095a7 */ /* 0x000ea4000802007f */
[----:B--2---:R-:W-:Y:S05]  /*140a0*/  @!P1 BRA `(.L_x_870) ;  /* 0xfffffffc00ec9947 */ /* 0x004fea000383ffff */
[----:B------:R-:W-:Y:S05]  /*140b0*/  BRA `(.L_x_867) ;  /* 0xffffff4400e07947 */ /* 0x000fea000383ffff */
.L_x_878:
[----:B-1----:R-:W-:-:S04]  /*140c0*/  IMAD.U32 R9, RZ, RZ, UR6 ;  /* 0x00000006ff097e24 */ /* 0x002fc8000f8e00ff */
[----:B------:R1:W2:Y:S03]  /*140d0*/  SYNCS.PHASECHK.TRANS64.TRYWAIT P1, [R9+URZ+0x2d830], R0 ;  /* 0x02d83000090075a7 */ /* 0x0002a6000802017f */
[----:B--2---:R-:W-:Y:S05]  /*140e0*/  @!P1 NANOSLEEP.SYNCS 0x989680 ;  /* 0x009896800000995d */ /* 0x004fea0003900000 */
[----:B------:R-:W2:Y:S02]  /*140f0*/  @!P1 SYNCS.PHASECHK.TRANS64 P1, [R9+URZ+0x2d830], R0 ;  /* 0x02d83000090095a7 */ /* 0x000ea4000802007f */
[----:B--2---:R-:W-:Y:S05]  /*14100*/  @!P1 BRA `(.L_x_878) ;  /* 0xfffffffc00ec9947 */ /* 0x004fea000383ffff */
[----:B------:R-:W-:Y:S05]  /*14110*/  BRA `(.L_x_875) ;  /* 0xffffff64005c7947 */ /* 0x000fea000383ffff */
.L_x_882:
[----:B-1----:R-:W-:-:S04]  /*14120*/  IMAD.U32 R9, RZ, RZ, UR6 ;  /* 0x00000006ff097e24 */ /* 0x002fc8000f8e00ff */
[----:B------:R1:W2:Y:S03]  /*14130*/  SYNCS.PHASECHK.TRANS64.TRYWAIT P1, [R9+URZ+0x2d850], R0 ;  /* 0x02d85000090075a7 */ /* 0x0002a6000802017f */
[----:B--2---:R-:W-:Y:S05]  /*14140*/  @!P1 NANOSLEEP.SYNCS 0x989680 ;  /* 0x009896800000995d */ /* 0x004fea0003900000 */
[----:B------:R-:W2:Y:S02]  /*14150*/  @!P1 SYNCS.PHASECHK.TRANS64 P1, [R9+URZ+0x2d850], R0 ;  /* 0x02d85000090095a7 */ /* 0x000ea4000802007f */
[----:B--2---:R-:W-:Y:S05]  /*14160*/  @!P1 BRA `(.L_x_882) ;  /* 0xfffffffc00ec9947 */ /* 0x004fea000383ffff */
[----:B------:R-:W-:Y:S05]  /*14170*/  BRA `(.L_x_879) ;  /* 0xffffff6800087947 */ /* 0x000fea000383ffff */
.L_x_897:
[----:B-1----:R-:W-:-:S04]  /*14180*/  IMAD.U32 R6, RZ, RZ, UR8 ;  /* 0x00000008ff067e24 */ /* 0x002fc8000f8e00ff */
[----:B------:R1:W2:Y:S03]  /*14190*/  SYNCS.PHASECHK.TRANS64.TRYWAIT P1, [R6+URZ+0x2d850], R5 ;  /* 0x02d85005060075a7 */ /* 0x0002a6000802017f */
[----:B--2---:R-:W-:Y:S05]  /*141a0*/  @!P1 NANOSLEEP.SYNCS 0x989680 ;  /* 0x009896800000995d */ /* 0x004fea0003900000 */
[----:B------:R-:W2:Y:S02]  /*141b0*/  @!P1 SYNCS.PHASECHK.TRANS64 P1, [R6+URZ+0x2d850], R5 ;  /* 0x02d85005060095a7 */ /* 0x000ea4000802007f */
[----:B--2---:R-:W-:Y:S05]  /*141c0*/  @!P1 BRA `(.L_x_897) ;  /* 0xfffffffc00ec9947 */ /* 0x004fea000383ffff */
[----:B------:R-:W-:Y:S05]  /*141d0*/  BRA `(.L_x_896) ;  /* 0xffffff9400807947 */ /* 0x000fea000383ffff */
.L_x_926:
[----:B------:R-:W1:Y:S01]  /*141e0*/  S2R R20, SR_TID.X ;  /* 0x0000000000147919 */ /* 0x000e620000002100 */
        /* <DEDUP_REMOVED lines=9> */
.L_x_979:
[----:B------:R-:W-:Y:S05]  /*14280*/  BRA `(.L_x_980) ;  /* 0xffffffc8004c7947 */ /* 0x000fea000383ffff */
.L_x_929:
[----:B0-----:R0:W1:Y:S02]  /*14290*/  SYNCS.PHASECHK.TRANS64.TRYWAIT P0, [R6+URZ+0x2d840], R2 ;  /* 0x02d84002060075a7 */ /* 0x001064000800017f */
[----:B-1----:R-:W-:Y:S05]  /*142a0*/  @!P0 NANOSLEEP.SYNCS 0x989680 ;  /* 0x009896800000895d */ /* 0x002fea0003900000 */
[----:B------:R-:W1:Y:S02]  /*142b0*/  @!P0 SYNCS.PHASECHK.TRANS64 P0, [R6+URZ+0x2d840], R2 ;  /* 0x02d84002060085a7 */ /* 0x000e64000800007f */
[----:B-1----:R-:W-:Y:S05]  /*142c0*/  @!P0 BRA `(.L_x_929) ;  /* 0xfffffffc00f08947 */ /* 0x002fea000383ffff */
[----:B------:R-:W-:Y:S05]  /*142d0*/  BRA `(.L_x_981) ;  /* 0xffffffcc00547947 */ /* 0x000fea000383ffff */
.L_x_930:
        /* <DEDUP_REMOVED lines=8> */
.L_x_983:
[----:B------:R-:W-:Y:S05]  /*14360*/  BSYNC B0 ;  /* 0x0000000000007941 */ /* 0x000fea0003800000 */
.L_x_982:
[----:B------:R-:W-:Y:S02]  /*14370*/  IMAD.MOV.U32 R13, RZ, RZ, R4 ;  /* 0x000000ffff0d7224 */ /* 0x000fe400078e0004 */
[----:B------:R-:W-:Y:S02]  /*14380*/  IMAD.MOV.U32 R12, RZ, RZ, RZ ;  /* 0x000000ffff0c7224 */ /* 0x000fe400078e00ff */
[----:B------:R-:W-:Y:S02]  /*14390*/  IMAD.MOV.U32 R11, RZ, RZ, 0x1c1f ;  /* 0x00001c1fff0b7424 */ /* 0x000fe400078e00ff */
[----:B------:R-:W-:Y:S02]  /*143a0*/  IMAD.MOV.U32 R15, RZ, RZ, -0x1 ;  /* 0xffffffffff0f7424 */ /* 0x000fe400078e00ff */
[----:B------:R-:W-:Y:S02]  /*143b0*/  IMAD.MOV.U32 R2, RZ, RZ, R14 ;  /* 0x000000ffff027224 */ /* 0x000fe400078e000e */
[----:B------:R-:W-:-:S07]  /*143c0*/  @P0 IMAD R8, R7, 0x2, R16 ;  /* 0x0000000207080824 */ /* 0x000fce00078e0210 */
[----:B------:R-:W-:Y:S05]  /*143d0*/  WARPSYNC.COLLECTIVE R15, `(.L_x_984) ;  /* 0x000000000f087348 */ /* 0x000fea0003c00000 */
[----:B------:R0:W1:Y:S02]  /*143e0*/  SHFL.IDX P6, R14, R13, R12, R11 ;  /* 0x0000000c0d0e7389 */ /* 0x00006400000c000b */
[----:B01----:R-:W-:Y:S01]  /*143f0*/  ENDCOLLECTIVE ;  /* 0x000000000000791b */ /* 0x003fe20003800000 */
.L_x_984:
[----:B------:R-:W-:Y:S02]  /*14400*/  IMAD.MOV.U32 R13, RZ, RZ, R0 ;  /* 0x000000ffff0d7224 */ /* 0x000fe400078e0000 */
[----:B------:R-:W-:Y:S02]  /*14410*/  IMAD.MOV.U32 R12, RZ, RZ, 0x1 ;  /* 0x00000001ff0c7424 */ /* 0x000fe400078e00ff */
[----:B------:R-:W-:-:S07]  /*14420*/  IMAD.MOV.U32 R3, RZ, RZ, R14 ;  /* 0x000000ffff037224 */ /* 0x000fce00078e000e */
[----:B------:R-:W-:Y:S05]  /*14430*/  WARPSYNC.COLLECTIVE R15, `(.L_x_985) ;  /* 0x000000000f087348 */ /* 0x000fea0003c00000 */
[----:B------:R0:W1:Y:S02]  /*14440*/  SHFL.IDX P6, R14, R13, R12, R11 ;  /* 0x0000000c0d0e7389 */ /* 0x00006400000c000b */
[----:B01----:R-:W-:Y:S01]  /*14450*/  ENDCOLLECTIVE ;  /* 0x000000000000791b */ /* 0x003fe20003800000 */
.L_x_985:
        /* <DEDUP_REMOVED lines=17> */
.L_x_986:
[----:B------:R-:W-:Y:S02]  /*14570*/  @P0 IMAD R8, R7, 0x2, R16 ;  /* 0x0000000207080824 */ /* 0x000fe400078e0210 */
[----:B------:R-:W-:Y:S02]  /*14580*/  IMAD.MOV.U32 R13, RZ, RZ, R0 ;  /* 0x000000ffff0d7224 */ /* 0x000fe400078e0000 */
[----:B------:R-:W-:Y:S02]  /*14590*/  IMAD.MOV.U32 R12, RZ, RZ, 0x2 ;  /* 0x00000002ff0c7424 */ /* 0x000fe400078e00ff */
[----:B------:R-:W-:-:S07]  /*145a0*/  IMAD.MOV.U32 R3, RZ, RZ, R14 ;  /* 0x000000ffff037224 */ /* 0x000fce00078e000e */
[----:B------:R-:W-:Y:S05]  /*145b0*/  WARPSYNC.COLLECTIVE R15, `(.L_x_987) ;  /* 0x000000000f087348 */ /* 0x000fea0003c00000 */
[----:B------:R0:W1:Y:S02]  /*145c0*/  SHFL.IDX P6, R14, R13, R12, R11 ;  /* 0x0000000c0d0e7389 */ /* 0x00006400000c000b */
[----:B01----:R-:W-:Y:S01]  /*145d0*/  ENDCOLLECTIVE ;  /* 0x000000000000791b */ /* 0x003fe20003800000 */
.L_x_987:
        /* <DEDUP_REMOVED lines=17> */
.L_x_988:
[----:B------:R-:W-:Y:S02]  /*146f0*/  @P0 IMAD R8, R7, 0x2, R16 ;  /* 0x0000000207080824 */ /* 0x000fe400078e0210 */
[----:B------:R-:W-:Y:S02]  /*14700*/  IMAD.MOV.U32 R13, RZ, RZ, R0 ;  /* 0x000000ffff0d7224 */ /* 0x000fe400078e0000 */
[----:B------:R-:W-:Y:S02]  /*14710*/  IMAD.MOV.U32 R12, RZ, RZ, 0x3 ;  /* 0x00000003ff0c7424 */ /* 0x000fe400078e00ff */
[----:B------:R-:W-:-:S07]  /*14720*/  IMAD.MOV.U32 R3, RZ, RZ, R14 ;  /* 0x000000ffff037224 */ /* 0x000fce00078e000e */
[----:B------:R-:W-:Y:S05]  /*14730*/  WARPSYNC.COLLECTIVE R15, `(.L_x_989) ;  /* 0x000000000f087348 */ /* 0x000fea0003c00000 */
[----:B------:R0:W1:Y:S02]  /*14740*/  SHFL.IDX P6, R14, R13, R12, R11 ;  /* 0x0000000c0d0e7389 */ /* 0x00006400000c000b */
[----:B01----:R-:W-:Y:S01]  /*14750*/  ENDCOLLECTIVE ;  /* 0x000000000000791b */ /* 0x003fe20003800000 */
.L_x_989:
        /* <DEDUP_REMOVED lines=16> */
.L_x_990:
[----:B------:R-:W-:Y:S05]  /*14860*/  BRA `(.L_x_991) ;  /* 0xffffffcc001c7947 */ /* 0x000fea000383ffff */
.L_x_935:
[----:B------:R-:W-:Y:S02]  /*14870*/  IMAD.MOV.U32 R13, RZ, RZ, R5 ;  /* 0x000000ffff0d7224 */ /* 0x000fe400078e0005 */
[----:B------:R-:W-:Y:S02]  /*14880*/  IMAD.MOV.U32 R12, RZ, RZ, RZ ;  /* 0x000000ffff0c7224 */ /* 0x000fe400078e00ff */
[----:B------:R-:W-:Y:S02]  /*14890*/  IMAD.MOV.U32 R11, RZ, RZ, 0x1c1f ;  /* 0x00001c1fff0b7424 */ /* 0x000fe400078e00ff */
[----:B------:R-:W-:Y:S02]  /*148a0*/  IMAD.MOV.U32 R15, RZ, RZ, -0x1 ;  /* 0xffffffffff0f7424 */ /* 0x000fe400078e00ff */
[----:B------:R-:W-:-:S07]  /*148b0*/  VIADD R4, R21, UR43 ;  /* 0x0000002b15047c36 */ /* 0x000fce0008000000 */
[----:B-----5:R-:W-:Y:S05]  /*148c0*/  WARPSYNC.COLLECTIVE R15, `(.L_x_992) ;  /* 0x000000000f087348 */ /* 0x020fea0003c00000 */
[----:B------:R0:W1:Y:S02]  /*148d0*/  SHFL.IDX P6, R14, R13, R12, R11 ;  /* 0x0000000c0d0e7389 */ /* 0x00006400000c000b */
[----:B01---5:R-:W-:Y:S01]  /*148e0*/  ENDCOLLECTIVE ;  /* 0x000000000000791b */ /* 0x023fe20003800000 */
.L_x_992:
[C---:B------:R-:W-:Y:S01]  /*148f0*/  VIADD R8, R4.reuse, 0x20 ;  /* 0x0000002004087836 */ /* 0x040fe20000000000 */
[----:B------:R-:W-:Y:S01]  /*14900*/  ISETP.GE.AND P0, PT, R4, UR37, PT ;  /* 0x0000002504007c0c */ /* 0x000fe2000bf06270 */
[----:B------:R-:W-:Y:S02]  /*14910*/  IMAD.MOV.U32 R13, RZ, RZ, R0 ;  /* 0x000000ffff0d7224 */ /* 0x000fe400078e0000 */
[----:B------:R-:W-:-:S10]  /*14920*/  IMAD.MOV.U32 R2, RZ, RZ, R14 ;  /* 0x000000ffff027224 */ /* 0x000fd400078e000e */
[----:B------:R-:W-:Y:S05]  /*14930*/  WARPSYNC.COLLECTIVE R15, `(.L_x_993) ;  /* 0x000000000f087348 */ /* 0x000fea0003c00000 */
[----:B------:R0:W1:Y:S02]  /*14940*/  SHFL.IDX P6, R14, R13, R12, R11 ;  /* 0x0000000c0d0e7389 */ /* 0x00006400000c000b */
[----:B01----:R-:W-:Y:S01]  /*14950*/  ENDCOLLECTIVE ;  /* 0x000000000000791b */ /* 0x003fe20003800000 */
.L_x_993:
[----:B------:R-:W-:Y:S02]  /*14960*/  IMAD.MOV.U32 R13, RZ, RZ, R5 ;  /* 0x000000ffff0d7224 */ /* 0x000fe400078e0005 */
[----:B------:R-:W-:Y:S02]  /*14970*/  IMAD.MOV.U32 R12, RZ, RZ, 0x1 ;  /* 0x00000001ff0c7424 */ /* 0x000fe400078e00ff */
[----:B------:R-:W-:-:S07]  /*14980*/  IMAD.MOV.U32 R3, RZ, RZ, R14 ;  /* 0x000000ffff037224 */ /* 0x000fce00078e000e */
[----:B------:R-:W-:Y:S05]  /*14990*/  WARPSYNC.COLLECTIVE R15, `(.L_x_994) ;  /* 0x000000000f087348 */ /* 0x000fea0003c00000 */
[----:B------:R0:W1:Y:S02]  /*149a0*/  SHFL.IDX P6, R14, R13, R12, R11 ;  /* 0x0000000c0d0e7389 */ /* 0x00006400000c000b */
[----:B01----:R-:W-:Y:S01]  /*149b0*/  ENDCOLLECTIVE ;  /* 0x000000000000791b */ /* 0x003fe20003800000 */
.L_x_994:
        /* <DEDUP_REMOVED lines=17> */
.L_x_995:
[----:B------:R-:W-:Y:S02]  /*14ad0*/  IMAD.MOV.U32 R13, RZ, RZ, R5 ;  /* 0x000000ffff0d7224 */ /* 0x000fe400078e0005 */
[----:B------:R-:W-:Y:S02]  /*14ae0*/  IMAD.MOV.U32 R12, RZ, RZ, 0x2 ;  /* 0x00000002ff0c7424 */ /* 0x000fe400078e00ff */
[----:B------:R-:W-:-:S07]  /*14af0*/  IMAD.MOV.U32 R3, RZ, RZ, R14 ;  /* 0x000000ffff037224 */ /* 0x000fce00078e000e */
[----:B------:R-:W-:Y:S05]  /*14b00*/  WARPSYNC.COLLECTIVE R15, `(.L_x_996) ;  /* 0x000000000f087348 */ /* 0x000fea0003c00000 */
[----:B------:R0:W1:Y:S02]  /*14b10*/  SHFL.IDX P6, R14, R13, R12, R11 ;  /* 0x0000000c0d0e7389 */ /* 0x00006400000c000b */
[----:B01----:R-:W-:Y:S01]  /*14b20*/  ENDCOLLECTIVE ;  /* 0x000000000000791b */ /* 0x003fe20003800000 */
.L_x_996:
        /* <DEDUP_REMOVED lines=13> */
[----:B------:R-:W-:Y:S01]  /*14c00*/  ISETP.GE.AND P0, PT, R2, UR37, PT ;  /* 0x0000002502007c0c */ /* 0x000fe2000bf06270 */
[----:B------:R-:W-:-:S12]  /*14c10*/  IMAD.MOV.U32 R2, RZ, RZ, R14 ;  /* 0x000000ffff027224 */ /* 0x000fd800078e000e */
[----:B------:R-:W-:Y:S05]  /*14c20*/  WARPSYNC.COLLECTIVE R15, `(.L_x_997) ;  /* 0x000000000f087348 */ /* 0x000fea0003c00000 */
[----:B------:R0:W1:Y:S02]  /*14c30*/  SHFL.IDX P6, R14, R13, R12, R11 ;  /* 0x0000000c0d0e7389 */ /* 0x00006400000c000b */
[----:B01----:R-:W-:Y:S01]  /*14c40*/  ENDCOLLECTIVE ;  /* 0x000000000000791b */ /* 0x003fe20003800000 */
.L_x_997:
[----:B------:R-:W-:Y:S02]  /*14c50*/  IMAD.MOV.U32 R13, RZ, RZ, R5 ;  /* 0x000000ffff0d7224 */ /* 0x000fe400078e0005 */
[----:B------:R-:W-:Y:S02]  /*14c60*/  IMAD.MOV.U32 R12, RZ, RZ, 0x3 ;  /* 0x00000003ff0c7424 */ /* 0x000fe400078e00ff */
[----:B------:R-:W-:-:S07]  /*14c70*/  IMAD.MOV.U32 R3, RZ, RZ, R14 ;  /* 0x000000ffff037224 */ /* 0x000fce00078e000e */
[----:B------:R-:W-:Y:S05]  /*14c80*/  WARPSYNC.COLLECTIVE R15, `(.L_x_998) ;  /* 0x000000000f087348 */ /* 0x000fea0003c00000 */
[----:B------:R0:W1:Y:S02]  /*14c90*/  SHFL.IDX P6, R14, R13, R12, R11 ;  /* 0x0000000c0d0e7389 */ /* 0x00006400000c000b */
[----:B01----:R-:W-:Y:S01]  /*14ca0*/  ENDCOLLECTIVE ;  /* 0x000000000000791b */ /* 0x003fe20003800000 */
.L_x_998:
        /* <DEDUP_REMOVED lines=10> */
.L_x_999:
        /* <DEDUP_REMOVED lines=13> */
.L_x_1000:
[----:B------:R-:W-:-:S13]  /*14e20*/  ISETP.GE.AND P0, PT, R2, UR37, PT ;  /* 0x0000002502007c0c */ /* 0x000fda000bf06270 */
[----:B------:R-:W-:Y:S01]  /*14e30*/  @!P0 LEA R8, P1, R20, R0, 0x1 ;  /* 0x0000000014088211 */ /* 0x000fe200078208ff */
[----:B------:R-:W-:Y:S02]  /*14e40*/  VIADD R0, R4, 0x80 ;  /* 0x0000008004007836 */ /* 0x000fe40000000000 */
[----:B------:R-:W-:Y:S02]  /*14e50*/  IMAD.MOV.U32 R13, RZ, RZ, R7 ;  /* 0x000000ffff0d7224 */ /* 0x000fe400078e0007 */
[----:B------:R-:W-:Y:S02]  /*14e60*/  @!P0 IMAD.X R9, RZ, RZ, R5, P1 ;  /* 0x000000ffff098224 */ /* 0x000fe400008e0605 */
[----:B------:R-:W-:Y:S02]  /*14e70*/  @!P0 IMAD.MOV.U32 R2, RZ, RZ, R8 ;  /* 0x000000ffff028224 */ /* 0x000fe400078e0008 */
[----:B------:R-:W-:-:S05]  /*14e80*/  @!P0 IMAD.MOV.U32 R3, RZ, RZ, R9 ;  /* 0x000000ffff038224 */ /* 0x000fca00078e0009 */
[----:B------:R-:W-:Y:S01]  /*14e90*/  @!PT LDS RZ, [RZ] ;  /* 0x00000000fffff984 */ /* 0x000fe20000000800 */
[----:B------:R-:W-:Y:S01]  /*14ea0*/  @!PT LDS RZ, [RZ] ;  /* 0x00000000fffff984 */ /* 0x000fe20000000800 */
[----:B------:R-:W-:Y:S01]  /*14eb0*/  @!PT LDS RZ, [RZ] ;  /* 0x00000000fffff984 */ /* 0x000fe20000000800 */
[----:B------:R0:W-:Y:S04]  /*14ec0*/  @!P0 LDGSTS.E.BYPASS.LTC128B.128 [R10+0xdc00], desc[UR52][R2.64], !P3 ;  /* 0x0dc00000020a8fae */ /* 0x0001e8000d901d74 */
[----:B------:R0:W-:Y:S04]  /*14ed0*/  @!P0 LDGSTS.E.BYPASS.LTC128B.128 [R10+0x10c00], desc[UR52][R2.64+0x40], !P4 ;  /* 0x10c00040020a8fae */ /* 0x0001e8000e101d74 */
[----:B------:R0:W-:Y:S01]  /*14ee0*/  @!P0 LDGSTS.E.BYPASS.LTC128B.128 [R10+0x13c00], desc[UR52][R2.64+0x80], !P5 ;  /* 0x13c00080020a8fae */ /* 0x0001e2000e901d74 */
[----:B------:R-:W-:Y:S01]  /*14ef0*/  ISETP.GE.AND P0, PT, R0, UR37, PT ;  /* 0x0000002500007c0c */ /* 0x000fe2000bf06270 */
[----:B------:R-:W-:-:S12]  /*14f00*/  IMAD.MOV.U32 R0, RZ, RZ, R14 ;  /* 0x000000ffff007224 */ /* 0x000fd800078e000e */
[----:B0-----:R-:W-:Y:S05]  /*14f10*/  WARPSYNC.COLLECTIVE R15, `(.L_x_1001) ;  /* 0x000000000f087348 */ /* 0x001fea0003c00000 */
[----:B------:R1:W2:Y:S02]  /*14f20*/  SHFL.IDX P6, R14, R13, R12, R11 ;  /* 0x0000000c0d0e7389 */ /* 0x0002a400000c000b */
[----:B012---:R-:W-:Y:S01]  /*14f30*/  ENDCOLLECTIVE ;  /* 0x000000000000791b */ /* 0x007fe20003800000 */
.L_x_1001:
[----:B------:R-:W-:Y:S02]  /*14f40*/  IMAD.MOV.U32 R13, RZ, RZ, R6 ;  /* 0x000000ffff0d7224 */ /* 0x000fe400078e0006 */
[----:B------:R-:W-:Y:S02]  /*14f50*/  IMAD.MOV.U32 R12, RZ, RZ, 0x1 ;  /* 0x00000001ff0c7424 */ /* 0x000fe400078e00ff */
[----:B------:R-:W-:-:S07]  /*14f60*/  IMAD.MOV.U32 R2, RZ, RZ, R14 ;  /* 0x000000ffff027224 */ /* 0x000fce00078e000e */
[----:B------:R-:W-:Y:S05]  /*14f70*/  WARPSYNC.COLLECTIVE R15, `(.L_x_1002) ;  /* 0x000000000f087348 */ /* 0x000fea0003c00000 */
[----:B------:R0:W1:Y:S02]  /*14f80*/  SHFL.IDX P6, R14, R13, R12, R11 ;  /* 0x0000000c0d0e7389 */ /* 0x00006400000c000b */
[----:B01----:R-:W-:Y:S01]  /*14f90*/  ENDCOLLECTIVE ;  /* 0x000000000000791b */ /* 0x003fe20003800000 */
.L_x_1002:
[----:B------:R-:W-:-:S05]  /*14fa0*/  @!P0 LEA R5, P1, R20, R2, 0x1 ;  /* 0x0000000214058211 */ /* 0x000fca00078208ff */
[----:B------:R-:W-:Y:S02]  /*14fb0*/  @!P0 IMAD.X R0, RZ, RZ, R0, P1 ;  /* 0x000000ffff008224 */ /* 0x000fe400008e0600 */
[----:B------:R-:W-:Y:S02]  /*14fc0*/  @!P0 IMAD.MOV.U32 R2, RZ, RZ, R5 ;  /* 0x000000ffff028224 */ /* 0x000fe400078e0005 */
        /* <DEDUP_REMOVED lines=12> */
.L_x_1003:
[----:B------:R-:W-:Y:S05]  /*15090*/  BRA `(.L_x_1004) ;  /* 0xffffffd000007947 */ /* 0x000fea000383ffff */
.L_x_938:
[----:B0-----:R0:W1:Y:S02]  /*150a0*/  SYNCS.PHASECHK.TRANS64.TRYWAIT P0, [R16+URZ+0x2d820], R3 ;  /* 0x02d82003100075a7 */ /* 0x001064000800017f */
[----:B-1----:R-:W-:Y:S05]  /*150b0*/  @!P0 NANOSLEEP.SYNCS 0x989680 ;  /* 0x009896800000895d */ /* 0x002fea0003900000 */
[----:B------:R-:W1:Y:S02]  /*150c0*/  @!P0 SYNCS.PHASECHK.TRANS64 P0, [R16+URZ+0x2d820], R3 ;  /* 0x02d82003100085a7 */ /* 0x000e64000800007f */
[----:B-1----:R-:W-:Y:S05]  /*150d0*/  @!P0 BRA `(.L_x_938) ;  /* 0xfffffffc00f08947 */ /* 0x002fea000383ffff */
[----:B------:R-:W-:Y:S05]  /*150e0*/  BRA `(.L_x_1005) ;  /* 0xffffffd000647947 */ /* 0x000fea000383ffff */
.L_x_942:
[----:B0-----:R0:W1:Y:S02]  /*150f0*/  SYNCS.PHASECHK.TRANS64.TRYWAIT P0, [R6+URZ+0x2d840], R0 ;  /* 0x02d84000060075a7 */ /* 0x001064000800017f */
[----:B-1----:R-:W-:Y:S05]  /*15100*/  @!P0 NANOSLEEP.SYNCS 0x989680 ;  /* 0x009896800000895d */ /* 0x002fea0003900000 */
[----:B------:R-:W1:Y:S02]  /*15110*/  @!P0 SYNCS.PHASECHK.TRANS64 P0, [R6+URZ+0x2d840], R0 ;  /* 0x02d84000060085a7 */ /* 0x000e64000800007f */
[----:B-1----:R-:W-:Y:S05]  /*15120*/  @!P0 BRA `(.L_x_942) ;  /* 0xfffffffc00f08947 */ /* 0x002fea000383ffff */
[----:B------:R-:W-:Y:S05]  /*15130*/  BRA `(.L_x_1006) ;  /* 0xffffffd400387947 */ /* 0x000fea000383ffff */
.L_x_943:
        /* <DEDUP_REMOVED lines=8> */
.L_x_1008:
[----:B------:R-:W-:Y:S05]  /*151c0*/  BSYNC B1 ;  /* 0x0000000000017941 */ /* 0x000fea0003800000 */
.L_x_1007:
        /* <DEDUP_REMOVED lines=10> */
.L_x_1009:
        /* <DEDUP_REMOVED lines=8> */
.L_x_1010:
        /* <DEDUP_REMOVED lines=14> */
.L_x_1011:
[----:B------:R-:W-:Y:S02]  /*153d0*/  IMAD.MOV.U32 R13, RZ, RZ, R10 ;  /* 0x000000ffff0d7224 */ /* 0x000fe400078e000a */
[----:B------:R-:W-:Y:S02]  /*153e0*/  IMAD.MOV.U32 R12, RZ, RZ, 0x2 ;  /* 0x00000002ff0c7424 */ /* 0x000fe400078e00ff */
[----:B------:R-:W-:-:S07]  /*153f0*/  IMAD.MOV.U32 R2, RZ, RZ, R14 ;  /* 0x000000ffff027224 */ /* 0x000fce00078e000e */
[----:B------:R-:W-:Y:S05]  /*15400*/  WARPSYNC.COLLECTIVE R15, `(.L_x_1012) ;  /* 0x000000000f087348 */ /* 0x000fea0003c00000 */
[----:B------:R0:W1:Y:S02]  /*15410*/  SHFL.IDX P6, R14, R13, R12, R11 ;  /* 0x0000000c0d0e7389 */ /* 0x00006400000c000b */
[----:B01----:R-:W-:Y:S01]  /*15420*/  ENDCOLLECTIVE ;  /* 0x000000000000791b */ /* 0x003fe20003800000 */
.L_x_1012:
        /* <DEDUP_REMOVED lines=13> */
.L_x_1013:
[----:B------:R-:W-:Y:S02]  /*15500*/  IMAD.MOV.U32 R13, RZ, RZ, R10 ;  /* 0x000000ffff0d7224 */ /* 0x000fe400078e000a */
[----:B------:R-:W-:Y:S02]  /*15510*/  IMAD.MOV.U32 R12, RZ, RZ, 0x3 ;  /* 0x00000003ff0c7424 */ /* 0x000fe400078e00ff */
[----:B------:R-:W-:-:S07]  /*15520*/  IMAD.MOV.U32 R2, RZ, RZ, R14 ;  /* 0x000000ffff027224 */ /* 0x000fce00078e000e */
[----:B------:R-:W-:Y:S05]  /*15530*/  WARPSYNC.COLLECTIVE R15, `(.L_x_1014) ;  /* 0x000000000f087348 */ /* 0x000fea0003c00000 */
[----:B------:R0:W1:Y:S02]  /*15540*/  SHFL.IDX P6, R14, R13, R12, R11 ;  /* 0x0000000c0d0e7389 */ /* 0x00006400000c000b */
[----:B01----:R-:W-:Y:S01]  /*15550*/  ENDCOLLECTIVE ;  /* 0x000000000000791b */ /* 0x003fe20003800000 */
.L_x_1014:
        /* <DEDUP_REMOVED lines=13> */
.L_x_1015:
[----:B------:R-:W-:Y:S01]  /*15630*/  IMAD.MOV.U32 R2, RZ, RZ, R14 ;  /* 0x000000ffff027224 */ /* 0x000fe200078e000e */
[----:B------:R-:W-:Y:S06]  /*15640*/  BRA `(.L_x_1016) ;  /* 0xffffffd000e47947 */ /* 0x000fec000383ffff */
.L_x_948:
[----:B-1----:R1:W2:Y:S02]  /*15650*/  SYNCS.PHASECHK.TRANS64.TRYWAIT P0, [R6+URZ+0x2d860], R2 ;  /* 0x02d86002060075a7 */ /* 0x0022a4000800017f */
[----:B--2---:R-:W-:Y:S05]  /*15660*/  @!P0 NANOSLEEP.SYNCS 0x989680 ;  /* 0x009896800000895d */ /* 0x004fea0003900000 */
[----:B------:R-:W2:Y:S02]  /*15670*/  @!P0 SYNCS.PHASECHK.TRANS64 P0, [R6+URZ+0x2d860], R2 ;  /* 0x02d86002060085a7 */ /* 0x000ea4000800007f */
[----:B--2---:R-:W-:Y:S05]  /*15680*/  @!P0 BRA `(.L_x_948) ;  /* 0xfffffffc00f08947 */ /* 0x004fea000383ffff */
[----:B------:R-:W-:Y:S05]  /*15690*/  BRA `(.L_x_1017) ;  /* 0xffffffd400447947 */ /* 0x000fea000383ffff */
.L_x_949:
        /* <DEDUP_REMOVED lines=8> */
.L_x_1019:
[----:B------:R-:W-:Y:S05]  /*15720*/  BSYNC B1 ;  /* 0x0000000000017941 */ /* 0x000fea0003800000 */
.L_x_1018:
        /* <DEDUP_REMOVED lines=9> */
.L_x_1020:
[----:B------:R-:W-:Y:S02]  /*157c0*/  IMAD.MOV.U32 R13, RZ, RZ, R18 ;  /* 0x000000ffff0d7224 */ /* 0x000fe400078e0012 */
[----:B------:R-:W-:Y:S02]  /*157d0*/  IMAD.MOV.U32 R12, RZ, RZ, 0x1 ;  /* 0x00000001ff0c7424 */ /* 0x000fe400078e00ff */
[----:B------:R-:W-:-:S07]  /*157e0*/  IMAD.MOV.U32 R2, RZ, RZ, R14 ;  /* 0x000000ffff027224 */ /* 0x000fce00078e000e */
[----:B------:R-:W-:Y:S05]  /*157f0*/  WARPSYNC.COLLECTIVE R15, `(.L_x_1021) ;  /* 0x000000000f087348 */ /* 0x000fea0003c00000 */
[----:B------:R0:W1:Y:S02]  /*15800*/  SHFL.IDX P6, R14, R13, R12, R11 ;  /* 0x0000000c0d0e7389 */ /* 0x00006400000c000b */
[----:B01----:R-:W-:Y:S01]  /*15810*/  ENDCOLLECTIVE ;  /* 0x000000000000791b */ /* 0x003fe20003800000 */
.L_x_1021:
        /* <DEDUP_REMOVED lines=16> */
.L_x_1022:
[----:B------:R-:W-:Y:S02]  /*15920*/  IMAD.MOV.U32 R13, RZ, RZ, R18 ;  /* 0x000000ffff0d7224 */ /* 0x000fe400078e0012 */
[----:B------:R-:W-:Y:S02]  /*15930*/  IMAD.MOV.U32 R12, RZ, RZ, 0x2 ;  /* 0x00000002ff0c7424 */ /* 0x000fe400078e00ff */
[----:B------:R-:W-:-:S07]  /*15940*/  IMAD.MOV.U32 R2, RZ, RZ, R14 ;  /* 0x000000ffff027224 */ /* 0x000fce00078e000e */
[----:B------:R-:W-:Y:S05]  /*15950*/  WARPSYNC.COLLECTIVE R15, `(.L_x_1023) ;  /* 0x000000000f087348 */ /* 0x000fea0003c00000 */
[----:B------:R0:W1:Y:S02]  /*15960*/  SHFL.IDX P6, R14, R13, R12, R11 ;  /* 0x0000000c0d0e7389 */ /* 0x00006400000c000b */
[----:B01----:R-:W-:Y:S01]  /*15970*/  ENDCOLLECTIVE ;  /* 0x000000000000791b */ /* 0x003fe20003800000 */
.L_x_1023:
        /* <DEDUP_REMOVED lines=16> */
.L_x_1024:
[----:B------:R-:W-:Y:S02]  /*15a80*/  IMAD.MOV.U32 R13, RZ, RZ, R18 ;  /* 0x000000ffff0d7224 */ /* 0x000fe400078e0012 */
[----:B------:R-:W-:Y:S02]  /*15a90*/  IMAD.MOV.U32 R12, RZ, RZ, 0x3 ;  /* 0x00000003ff0c7424 */ /* 0x000fe400078e00ff */
[----:B------:R-:W-:-:S07]  /*15aa0*/  IMAD.MOV.U32 R2, RZ, RZ, R14 ;  /* 0x000000ffff027224 */ /* 0x000fce00078e000e */
[----:B------:R-:W-:Y:S05]  /*15ab0*/  WARPSYNC.COLLECTIVE R15, `(.L_x_1025) ;  /* 0x000000000f087348 */ /* 0x000fea0003c00000 */
[----:B------:R0:W1:Y:S02]  /*15ac0*/  SHFL.IDX P6, R14, R13, R12, R11 ;  /* 0x0000000c0d0e7389 */ /* 0x00006400000c000b */
[----:B01----:R-:W-:Y:S01]  /*15ad0*/  ENDCOLLECTIVE ;  /* 0x000000000000791b */ /* 0x003fe20003800000 */
.L_x_1025:
        /* <DEDUP_REMOVED lines=13> */
.L_x_1026:
        /* <DEDUP_REMOVED lines=8> */
.L_x_957:
[----:B0-----:R0:W1:Y:S02]  /*15c30*/  SYNCS.PHASECHK.TRANS64.TRYWAIT P0, [R4+URZ+0x2d860], R3 ;  /* 0x02d86003040075a7 */ /* 0x001064000800017f */
[----:B-1----:R-:W-:Y:S05]  /*15c40*/  @!P0 NANOSLEEP.SYNCS 0x989680 ;  /* 0x009896800000895d */ /* 0x002fea0003900000 */
[----:B------:R-:W1:Y:S02]  /*15c50*/  @!P0 SYNCS.PHASECHK.TRANS64 P0, [R4+URZ+0x2d860], R3 ;  /* 0x02d86003040085a7 */ /* 0x000e64000800007f */
[----:B-1----:R-:W-:Y:S05]  /*15c60*/  @!P0 BRA `(.L_x_957) ;  /* 0xfffffffc00f08947 */ /* 0x002fea000383ffff */
[----:B------:R-:W-:Y:S05]  /*15c70*/  BRA `(.L_x_1028) ;  /* 0xffffffd400d47947 */ /* 0x000fea000383ffff */
.L_x_958:
        /* <DEDUP_REMOVED lines=8> */
.L_x_1030:
[----:B------:R-:W-:Y:S05]  /*15d00*/  BSYNC B0 ;  /* 0x0000000000007941 */ /* 0x000fea0003800000 */
.L_x_1029:
[----:B------:R-:W0:Y:S01]  /*15d10*/  S2R R2, SR_TID.X ;  /* 0x0000000000027919 */ /* 0x000e220000002100 */
[----:B------:R-:W-:Y:S02]  /*15d20*/  IMAD.MOV.U32 R13, RZ, RZ, R17 ;  /* 0x000000ffff0d7224 */ /* 0x000fe400078e0011 */
[----:B------:R-:W-:Y:S02]  /*15d30*/  IMAD.MOV.U32 R12, RZ, RZ, RZ ;  /* 0x000000ffff0c7224 */ /* 0x000fe400078e00ff */
[----:B------:R-:W-:Y:S02]  /*15d40*/  IMAD.MOV.U32 R11, RZ, RZ, 0x1c1f ;  /* 0x00001c1fff0b7424 */ /* 0x000fe400078e00ff */
[----:B------:R-:W-:Y:S02]  /*15d50*/  IMAD.MOV.U32 R15, RZ, RZ, -0x1 ;  /* 0xffffffffff0f7424 */ /* 0x000fe400078e00ff */
[----:B------:R-:W-:-:S07]  /*15d60*/  IMAD.MOV.U32 R0, RZ, RZ, R14 ;  /* 0x000000ffff007224 */ /* 0x000fce00078e000e */
[----:B0-----:R-:W-:Y:S05]  /*15d70*/  WARPSYNC.COLLECTIVE R15, `(.L_x_1031) ;  /* 0x000000000f087348 */ /* 0x001fea0003c00000 */
[----:B------:R1:W2:Y:S02]  /*15d80*/  SHFL.IDX P6, R14, R13, R12, R11 ;  /* 0x0000000c0d0e7389 */ /* 0x0002a400000c000b */
[----:B012---:R-:W-:Y:S01]  /*15d90*/  ENDCOLLECTIVE ;  /* 0x000000000000791b */ /* 0x007fe20003800000 */
.L_x_1031:
        /* <DEDUP_REMOVED lines=9> */
.L_x_1032:
[----:B------:R-:W-:Y:S01]  /*15e30*/  IMAD.X R3, RZ, RZ, R0, P0 ;  /* 0x000000ffff037224 */ /* 0x000fe200000e0600 */
[----:B------:R-:W-:Y:S01]  /*15e40*/  ISETP.LT.OR P0, PT, R5, 0x1, P4 ;  /* 0x000000010500780c */ /* 0x000fe20002701670 */
[----:B------:R-:W-:Y:S02]  /*15e50*/  IMAD R0, R7, 0x2, R16 ;  /* 0x0000000207007824 */ /* 0x000fe400078e0210 */
        /* <DEDUP_REMOVED lines=13> */
.L_x_1033:
[----:B------:R-:W-:Y:S02]  /*15f30*/  IMAD.MOV.U32 R13, RZ, RZ, R18 ;  /* 0x000000ffff0d7224 */ /* 0x000fe400078e0012 */
[----:B------:R-:W-:Y:S01]  /*15f40*/  IMAD.MOV.U32 R12, RZ, RZ, 0x2 ;  /* 0x00000002ff0c7424 */ /* 0x000fe200078e00ff */
[----:B------:R-:W-:-:S13]  /*15f50*/  IADD3 R2, P0, R14, R6, RZ ;  /* 0x000000060e027210 */ /* 0x000fda0007f1e0ff */
[----:B------:R-:W-:Y:S05]  /*15f60*/  WARPSYNC.COLLECTIVE R15, `(.L_x_1034) ;  /* 0x000000000f087348 */ /* 0x000fea0003c00000 */
[----:B------:R0:W1:Y:S02]  /*15f70*/  SHFL.IDX P6, R14, R13, R12, R11 ;  /* 0x0000000c0d0e7389 */ /* 0x00006400000c000b */
[----:B01----:R-:W-:Y:S01]  /*15f80*/  ENDCOLLECTIVE ;  /* 0x000000000000791b */ /* 0x003fe20003800000 */
.L_x_1034:
        /* <DEDUP_REMOVED lines=15> */
.L_x_1035:
[----:B------:R-:W-:Y:S02]  /*16080*/  IMAD.MOV.U32 R13, RZ, RZ, R18 ;  /* 0x000000ffff0d7224 */ /* 0x000fe400078e0012 */
[----:B------:R-:W-:Y:S01]  /*16090*/  IMAD.MOV.U32 R12, RZ, RZ, 0x3 ;  /* 0x00000003ff0c7424 */ /* 0x000fe200078e00ff */
[----:B------:R-:W-:-:S13]  /*160a0*/  IADD3 R2, P0, R14, R6, RZ ;  /* 0x000000060e027210 */ /* 0x000fda0007f1e0ff */
[----:B------:R-:W-:Y:S05]  /*160b0*/  WARPSYNC.COLLECTIVE R15, `(.L_x_1036) ;  /* 0x000000000f087348 */ /* 0x000fea0003c00000 */
[----:B------:R0:W1:Y:S02]  /*160c0*/  SHFL.IDX P6, R14, R13, R12, R11 ;  /* 0x0000000c0d0e7389 */ /* 0x00006400000c000b */
[----:B01----:R-:W-:Y:S01]  /*160d0*/  ENDCOLLECTIVE ;  /* 0x000000000000791b */ /* 0x003fe20003800000 */
.L_x_1036:
        /* <DEDUP_REMOVED lines=12> */
.L_x_1037:
[----:B------:R-:W-:Y:S01]  /*161a0*/  @!PT LDS RZ, [RZ] ;  /* 0x00000000fffff984 */ /* 0x000fe20000000800 */
[----:B------:R-:W-:Y:S01]  /*161b0*/  @!PT LDS RZ, [RZ] ;  /* 0x00000000fffff984 */ /* 0x000fe20000000800 */
[----:B------:R-:W-:Y:S01]  /*161c0*/  @!PT LDS RZ, [RZ] ;  /* 0x00000000fffff984 */ /* 0x000fe20000000800 */
[----:B------:R0:W-:Y:S01]  /*161d0*/  LDGSTS.E.BYPASS.LTC128B.128 [R0+0x3400], desc[UR52][R2.64+0x40], !P0 ;  /* 0x0340004002007fae */ /* 0x0001e2000c101d74 */
[----:B------:R-:W-:-:S13]  /*161e0*/  ISETP.LT.OR P0, PT, R5, 0x41, P1 ;  /* 0x000000410500780c */ /* 0x000fda0000f01670 */
[----:B------:R0:W-:Y:S01]  /*161f0*/  LDGSTS.E.BYPASS.LTC128B.128 [R0+0x5400], desc[UR52][R2.64+0x80], !P0 ;  /* 0x0540008002007fae */ /* 0x0001e2000c101d74 */
[----:B------:R-:W-:Y:S05]  /*16200*/  BRA `(.L_x_1038) ;  /* 0xffffffd4004c7947 */ /* 0x000fea000383ffff */
.L_x_963:
[----:B------:R-:W-:Y:S01]  /*16210*/  BSSY B0, `(.L_x_1039) ;  /* 0x0000008000007945 */ /* 0x000fe20003800000 */
[----:B-----5:R-:W-:Y:S02]  /*16220*/  IMAD.MOV.U32 R13, RZ, RZ, R2 ;  /* 0x000000ffff0d7224 */ /* 0x020fe400078e0002 */
[----:B------:R-:W-:Y:S02]  /*16230*/  IMAD.MOV.U32 R12, RZ, RZ, RZ ;  /* 0x000000ffff0c7224 */ /* 0x000fe400078e00ff */
[----:B------:R-:W-:Y:S02]  /*16240*/  IMAD.MOV.U32 R11, RZ, RZ, 0x1f ;  /* 0x0000001fff0b7424 */ /* 0x000fe400078e00ff */
[----:B------:R-:W-:-:S07]  /*16250*/  IMAD.MOV.U32 R15, RZ, RZ, -0x1 ;  /* 0xffffffffff0f7424 */ /* 0x000fce00078e00ff */
[----:B01----:R-:W-:Y:S05]  /*16260*/  WARPSYNC.COLLECTIVE R15, `(.L_x_1040) ;  /* 0x000000000f087348 */ /* 0x003fea0003c00000 */
[----:B------:R2:W3:Y:S02]  /*16270*/  SHFL.IDX P6, R14, R13, R12, R11 ;  /* 0x0000000c0d0e7389 */ /* 0x0004e400000c000b */
[----:B0123--:R-:W-:Y:S01]  /*16280*/  ENDCOLLECTIVE ;  /* 0x000000000000791b */ /* 0x00ffe20003800000 */
.L_x_1040:
[----:B------:R-:W-:Y:S05]  /*16290*/  BSYNC B0 ;  /* 0x0000000000007941 */ /* 0x000fea0003800000 */
.L_x_1039:
[----:B------:R-:W-:Y:S05]  /*162a0*/  BRA `(.L_x_1041) ;  /* 0xffffffd400e07947 */ /* 0x000fea000383ffff */
.L_x_966:
[----:B-1----:R1:W2:Y:S02]  /*162b0*/  SYNCS.PHASECHK.TRANS64.TRYWAIT P0, [R4+URZ+0x2d820], R0 ;  /* 0x02d82000040075a7 */ /* 0x0022a4000800017f */
[----:B--2---:R-:W-:Y:S05]  /*162c0*/  @!P0 NANOSLEEP.SYNCS 0x989680 ;  /* 0x009896800000895d */ /* 0x004fea0003900000 */
[----:B------:R-:W2:Y:S02]  /*162d0*/  @!P0 SYNCS.PHASECHK.TRANS64 P0, [R4+URZ+0x2d820], R0 ;  /* 0x02d82000040085a7 */ /* 0x000ea4000800007f */
[----:B--2---:R-:W-:Y:S05]  /*162e0*/  @!P0 BRA `(.L_x_966) ;  /* 0xfffffffc00f08947 */ /* 0x004fea000383ffff */
[----:B------:R-:W-:Y:S05]  /*162f0*/  BRA `(.L_x_1042) ;  /* 0xffffffd8002c7947 */ /* 0x000fea000383ffff */
.L_x_967:
        /* <DEDUP_REMOVED lines=11> */
.L_x_1044:
[----:B------:R-:W-:Y:S05]  /*163b0*/  BSYNC B0 ;  /* 0x0000000000007941 */ /* 0x000fea0003800000 */
.L_x_1043:
[----:B------:R-:W-:Y:S05]  /*163c0*/  BRA `(.L_x_1045) ;  /* 0xffffffd800147947 */ /* 0x000fea000383ffff */
.L_x_970:
[----:B------:R-:W-:Y:S01]  /*163d0*/  BSSY B1, `(.L_x_1046) ;  /* 0x0000006000017945 */ /* 0x000fe20003800000 */
[----:B------:R-:W-:-:S07]  /*163e0*/  IMAD.MOV.U32 R15, RZ, RZ, -0x1 ;  /* 0xffffffffff0f7424 */ /* 0x000fce00078e00ff */
[----:B01----:R-:W-:Y:S05]  /*163f0*/  WARPSYNC.COLLECTIVE R15, `(.L_x_1047) ;  /* 0x000000000f0c7348 */ /* 0x003fea0003c00000 */
[----:B------:R-:W-:Y:S02]  /*16400*/  ELECT P6, UR62, PT ;  /* 0x00000000003e782f */ /* 0x000fe400038c0000 */
[----:B------:R-:W-:Y:S01]  /*16410*/  MOV R14, UR62 ;  /* 0x0000003e000e7c02 */ /* 0x000fe20008000f00 */
[----:B01----:R-:W-:Y:S10]  /*16420*/  ENDCOLLECTIVE ;  /* 0x000000000000791b */ /* 0x003ff40003800000 */
.L_x_1047:
[----:B------:R-:W-:Y:S05]  /*16430*/  BSYNC B1 ;  /* 0x0000000000017941 */ /* 0x000fea0003800000 */
.L_x_1046:
[----:B------:R-:W-:Y:S05]  /*16440*/  BRA `(.L_x_1048) ;  /* 0xffffffd8000c7947 */ /* 0x000fea000383ffff */
.L_x_972:
[----:B-1----:R1:W2:Y:S02]  /*16450*/  SYNCS.PHASECHK.TRANS64.TRYWAIT P1, [R5+URZ+0x2d840], R0 ;  /* 0x02d84000050075a7 */ /* 0x0022a4000802017f */
[----:B--2---:R-:W-:Y:S05]  /*16460*/  @!P1 NANOSLEEP.SYNCS 0x989680 ;  /* 0x009896800000995d */ /* 0x004fea0003900000 */
[----:B------:R-:W2:Y:S02]  /*16470*/  @!P1 SYNCS.PHASECHK.TRANS64 P1, [R5+URZ+0x2d840], R0 ;  /* 0x02d84000050095a7 */ /* 0x000ea4000802007f */
[----:B--2---:R-:W-:Y:S05]  /*16480*/  @!P1 BRA `(.L_x_972) ;  /* 0xfffffffc00f09947 */ /* 0x004fea000383ffff */
[----:B------:R-:W-:Y:S05]  /*16490*/  BRA `(.L_x_1049) ;  /* 0xffffffd8002c7947 */ /* 0x000fea000383ffff */
.L_x_974:
[----:B--2---:R2:W3:Y:S02]  /*164a0*/  SYNCS.PHASECHK.TRANS64.TRYWAIT P1, [R23+URZ+0x2d840], R2 ;  /* 0x02d84002170075a7 */ /* 0x0044e4000802017f */
[----:B---3--:R-:W-:Y:S05]  /*164b0*/  @!P1 NANOSLEEP.SYNCS 0x989680 ;  /* 0x009896800000995d */ /* 0x008fea0003900000 */
[----:B------:R-:W3:Y:S02]  /*164c0*/  @!P1 SYNCS.PHASECHK.TRANS64 P1, [R23+URZ+0x2d840], R2 ;  /* 0x02d84002170095a7 */ /* 0x000ee4000802007f */
[----:B---3--:R-:W-:Y:S05]  /*164d0*/  @!P1 BRA `(.L_x_974) ;  /* 0xfffffffc00f09947 */ /* 0x008fea000383ffff */
[----:B------:R-:W-:Y:S05]  /*164e0*/  BRA `(.L_x_1050) ;  /* 0xffffffd800387947 */ /* 0x000fea000383ffff */
.L_x_976:
[----:B---3--:R3:W4:Y:S02]  /*164f0*/  SYNCS.PHASECHK.TRANS64.TRYWAIT P1, [R5+URZ+0x2d860], R0 ;  /* 0x02d86000050075a7 */ /* 0x008724000802017f */
[----:B----4-:R-:W-:Y:S05]  /*16500*/  @!P1 NANOSLEEP.SYNCS 0x989680 ;  /* 0x009896800000995d */ /* 0x010fea0003900000 */
[----:B------:R-:W4:Y:S02]  /*16510*/  @!P1 SYNCS.PHASECHK.TRANS64 P1, [R5+URZ+0x2d860], R0 ;  /* 0x02d86000050095a7 */ /* 0x000f24000802007f */
[----:B----4-:R-:W-:Y:S05]  /*16520*/  @!P1 BRA `(.L_x_976) ;  /* 0xfffffffc00f09947 */ /* 0x010fea000383ffff */
[----:B------:R-:W-:Y:S05]  /*16530*/  BRA `(.L_x_1051) ;  /* 0xffffffd800347947 */ /* 0x000fea000383ffff */
.L_x_1052:
        /* <DEDUP_REMOVED lines=12> */
.L_x_2731:


//--------------------- .text._ZN7cutlass13device_kernelIN5flash11enable_sm90INS1_16FlashAttnFwdSm90INS1_25CollectiveMainloopFwdSm90ILi2EN4cute5tupleIJNS5_1CILi1EEES8_S8_EEENS6_IJNS7_ILi192EEENS7_ILi128EEENS7_ILi96EEEEEELi96ENS_10bfloat16_tEfNS_4arch4Sm90ELb0ELb1ELb0ELb1ELb1ELb0ELb0ELb0ELb1ELb1ELb0ELb0EEENS1_21CollectiveEpilogueFwdINS6_IJSA_SC_SB_EEES9_SE_SG_Li384ELb1ELb1ELb0ELb0EEENS1_36VarlenDynamicPersistentTileSchedulerILi192ELi128ELi384ELi128ELb0ELb1ELb1ELb1ELb0ELb1EEEEEEEEEvNT_6ParamsE --------------------------
	.section	.text._ZN7cutlass13device_kernelIN5flash11enable_sm90INS1_16FlashAttnFwdSm90INS1_25CollectiveMainloopFwdSm90ILi2EN4cute5tupleIJNS5_1CILi1EEES8_S8_EEENS6_IJNS7_ILi192EEENS7_ILi128EEENS7_ILi96EEEEEELi96ENS_10bfloat16_tEfNS_4arch4Sm90ELb0ELb1ELb0ELb1ELb1ELb0ELb0ELb0ELb1ELb1ELb0ELb0EEENS1_21CollectiveEpilogueFwdINS6_IJSA_SC_SB_EEES9_SE_SG_Li384ELb1ELb1ELb0ELb0EEENS1_36VarlenDynamicPersistentTileSchedulerILi192ELi128ELi384ELi128ELb0ELb1ELb1ELb1ELb0ELb1EEEEEEEEEvNT_6ParamsE,"ax",@progbits
	.align	128
.text._ZN7cutlass13device_kernelIN5flash11enable_sm90INS1_16FlashAttnFwdSm90INS1_25CollectiveMainloopFwdSm90ILi2EN4cute5tupleIJNS5_1CILi1EEES8_S8_EEENS6_IJNS7_ILi192EEENS7_ILi128EEENS7_ILi96EEEEEELi96ENS_10bfloat16_tEfNS_4arch4Sm90ELb0ELb1ELb0ELb1ELb1ELb0ELb0ELb0ELb1ELb1ELb0ELb0EEENS1_21CollectiveEpilogueFwdINS6_IJSA_SC_SB_EEES9_SE_SG_Li384ELb1ELb1ELb0ELb0EEENS1_36VarlenDynamicPersistentTileSchedulerILi192ELi128ELi384ELi128ELb0ELb1ELb1ELb1ELb0ELb1EEEEEEEEEvNT_6ParamsE:
        .type           _ZN7cutlass13device_kernelIN5flash11enable_sm90INS1_16FlashAttnFwdSm90INS1_25CollectiveMainloopFwdSm90ILi2EN4cute5tupleIJNS5_1CILi1EEES8_S8_EEENS6_IJNS7_ILi192EEENS7_ILi128EEENS7_ILi96EEEEEELi96ENS_10bfloat16_tEfNS_4arch4Sm90ELb0ELb1ELb0ELb1ELb1ELb0ELb0ELb0ELb1ELb1ELb0ELb0EEENS1_21CollectiveEpilogueFwdINS6_IJSA_SC_SB_EEES9_SE_SG_Li384ELb1ELb1ELb0ELb0EEENS1_36VarlenDynamicPersistentTileSchedulerILi192ELi128ELi384ELi128ELb0ELb1ELb1ELb1ELb0ELb1EEEEEEEEEvNT_6ParamsE,@function
        .size           _ZN7cutlass13device_kernelIN5flash11enable_sm90INS1_16FlashAttnFwdSm90INS1_25CollectiveMainloopFwdSm90ILi2EN4cute5tupleIJNS5_1CILi1EEES8_S8_EEENS6_IJNS7_ILi192EEENS7_ILi128EEENS7_ILi96EEEEEELi96ENS_10bfloat16_tEfNS_4arch4Sm90ELb0ELb1ELb0ELb1ELb1ELb0ELb0ELb0ELb1ELb1ELb0ELb0EEENS1_21CollectiveEpilogueFwdINS6_IJSA_SC_SB_EEES9_SE_SG_Li384ELb1ELb1ELb0ELb0EEENS1_36VarlenDynamicPersistentTileSchedulerILi192ELi128ELi384ELi128ELb0ELb1ELb1ELb1ELb0ELb1EEEEEEEEEvNT_6ParamsE,(.L_x_2732 - _ZN7cutlass13device_kernelIN5flash11enable_sm90INS1_16FlashAttnFwdSm90INS1_25CollectiveMainloopFwdSm90ILi2EN4cute5tupleIJNS5_1CILi1EEES8_S8_EEENS6_IJNS7_ILi192EEENS7_ILi128EEENS7_ILi96EEEEEELi96ENS_10bfloat16_tEfNS_4arch4Sm90ELb0ELb1ELb0ELb1ELb1ELb0ELb0ELb0ELb1ELb1ELb0ELb0EEENS1_21CollectiveEpilogueFwdINS6_IJSA_SC_SB_EEES9_SE_SG_Li384ELb1ELb1ELb0ELb0EEENS1_36VarlenDynamicPersistentTileSchedulerILi192ELi128ELi384ELi128ELb0ELb1ELb1ELb1ELb0ELb1EEEEEEEEEvNT_6ParamsE)
        .other          _ZN7cutlass13device_kernelIN5flash11enable_sm90INS1_16FlashAttnFwdSm90INS1_25CollectiveMainloopFwdSm90ILi2EN4cute5tupleIJNS5_1CILi1EEES8_S8_EEENS6_IJNS7_ILi192EEENS7_ILi128EEENS7_ILi96EEEEEELi96ENS_10bfloat16_tEfNS_4arch4Sm90ELb0ELb1ELb0ELb1ELb1ELb0ELb0ELb0ELb1ELb1ELb0ELb0EEENS1_21CollectiveEpilogueFwdINS6_IJSA_SC_SB_EEES9_SE_SG_Li384ELb1ELb1ELb0ELb0EEENS1_36VarlenDynamicPersistentTileSchedulerILi192ELi128ELi384ELi128ELb0ELb1ELb1ELb1ELb0ELb1EEEEEEEEEvNT_6ParamsE,@"STO_CUDA_ENTRY STV_DEFAULT"
_ZN7cutlass13device_kernelIN5flash11enable_sm90INS1_16FlashAttnFwdSm90INS1_25CollectiveMainloopFwdSm90ILi2EN4cute5tupleIJNS5_1CILi1EEES8_S8_EEENS6_IJNS7_ILi192EEENS7_ILi128EEENS7_ILi96EEEEEELi96ENS_10bfloat16_tEfNS_4arch4Sm90ELb0ELb1ELb0ELb1ELb1ELb0ELb0ELb0ELb1ELb1ELb0ELb0EEENS1_21CollectiveEpilogueFwdINS6_IJSA_SC_SB_EEES9_SE_SG_Li384ELb1ELb1ELb0ELb0EEENS1_36VarlenDynamicPersistentTileSchedulerILi192ELi128ELi384ELi128ELb0ELb1ELb1ELb1ELb0ELb1EEEEEEEEEvNT_6ParamsE:
        /* <DEDUP_REMOVED lines=45> */
.L_x_1053:
        /* <DEDUP_REMOVED lines=22> */
.L_x_1054:
        /* <DEDUP_REMOVED lines=18> */
.L_x_1055:
        /* <DEDUP_REMOVED lines=22> */
.L_x_1056:
        /* <DEDUP_REMOVED lines=23> */
.L_x_1057:
        /* <DEDUP_REMOVED lines=8> */
.L_x_1059:
        /* <DEDUP_REMOVED lines=18> */
[----:B------:R-:W-:Y:S01]  /*09c0*/  VIADD R150, R2, 0xffffff80 ;  /* 0xffffff8002967836 */ /* 0x000fe20000000000 */
[----:B------:R-:W-:Y:S01]  /*09d0*/  R2UR UR5, R9 ;  /* 0x00000000090572ca */ /* 0x000fe200000e0000 */
[----:B------:R-:W-:Y:S01]  /*09e0*/  IMAD.MOV.U32 R18, RZ, RZ, 0x40 ;  /* 0x00000040ff127424 */ /* 0x000fe200078e00ff */
[----:B------:R-:W-:Y:S01]  /*09f0*/  R2UR UR7, R10 ;  /* 0x000000000a0772ca */ /* 0x000fe200000e0000 */
[----:B------:R-:W-:Y:S01]  /*0a00*/  ULOP3.LUT UR50, UR43, 0x1, URZ, 0xfc, !UPT ;  /* 0x000000012b327892 */ /* 0x000fe2000f8efc3f */
[----:B------:R-:W-:Y:S01]  /*0a10*/  SHF.R.S32.HI R3, RZ, 0x1f, R150 ;  /* 0x0000001fff037819 */ /* 0x000fe20000011496 */
[----:B------:R-:W-:Y:S01]  /*0a20*/  UMOV UR49, URZ ;  /* 0x0000003f00317c82 */ /* 0x000fe20008000000 */
[----:B------:R-:W-:Y:S01]  /*0a30*/  R2UR UR6, R11 ;  /* 0x000000000b0672ca */ /* 0x000fe200000e0000 */
[----:B------:R-:W-:Y:S01]  /*0a40*/  UMOV UR48, URZ ;  /* 0x0000003f00307c82 */ /* 0x000fe20008000000 */
[CC--:B------:R-:W-:Y:S01]  /*0a50*/  LEA.HI R145, R3.reuse, R150.reuse, RZ, 0x7 ;  /* 0x0000009603917211 */ /* 0x0c0fe200078f38ff */
[----:B------:R-:W-:Y:S01]  /*0a60*/  UMOV UR47, URZ ;  /* 0x0000003f002f7c82 */ /* 0x000fe20008000000 */
[----:B------:R-:W-:-:S02]  /*0a70*/  LEA.HI R0, R3, R150, RZ, 0x4 ;  /* 0x0000009603007211 */ /* 0x000fc400078f20ff */
[----:B------:R-:W-:Y:S02]  /*0a80*/  LOP3.LUT R7, R145, 0xffffff80, RZ, 0xc0, !PT ;  /* 0xffffff8091077812 */ /* 0x000fe400078ec0ff */
[----:B------:R-:W-:Y:S02]  /*0a90*/  LOP3.LUT R5, R0, 0xfffffff0, RZ, 0xc0, !PT ;  /* 0xfffffff000057812 */ /* 0x000fe400078ec0ff */
[----:B------:R-:W-:Y:S01]  /*0aa0*/  LEA.HI R4, R3, R150, RZ, 0x5 ;  /* 0x0000009603047211 */ /* 0x000fe200078f28ff */
[C---:B------:R-:W-:Y:S01]  /*0ab0*/  IMAD.IADD R144, R150.reuse, 0x1, -R7 ;  /* 0x0000000196907824 */ /* 0x040fe200078e0a07 */
[----:B------:R-:W-:Y:S01]  /*0ac0*/  SHF.R.S32.HI R7, RZ, 0x4, R0 ;  /* 0x00000004ff077819 */ /* 0x000fe20000011400 */
[----:B------:R-:W-:Y:S01]  /*0ad0*/  IMAD.IADD R5, R150, 0x1, -R5 ;  /* 0x0000000196057824 */ /* 0x000fe200078e0a05 */
[----:B------:R-:W-:Y:S02]  /*0ae0*/  SHF.R.S32.HI R6, RZ, 0x5, R4 ;  /* 0x00000005ff067819 */ /* 0x000fe40000011404 */
[----:B------:R-:W-:-:S02]  /*0af0*/  LEA.HI R2, R0, R7, RZ, 0x1 ;  /* 0x0000000700027211 */ /* 0x000fc400078f08ff */
[--C-:B------:R-:W-:Y:S01]  /*0b00*/  SHF.R.S32.HI R0, RZ, 0x1f, R5.reuse ;  /* 0x0000001fff007819 */ /* 0x100fe20000011405 */
[----:B------:R-:W-:Y:S01]  /*0b10*/  IMAD R12, R6, 0x10, R5 ;  /* 0x00000010060c7824 */ /* 0x000fe200078e0205 */
[----:B------:R-:W-:Y:S02]  /*0b20*/  LOP3.LUT R2, R2, 0x1ffffffe, RZ, 0xc0, !PT ;  /* 0x1ffffffe02027812 */ /* 0x000fe400078ec0ff */
[----:B------:R-:W-:Y:S02]  /*0b30*/  LEA.HI R0, R0, R5, RZ, 0x3 ;  /* 0x0000000500007211 */ /* 0x000fe400078f18ff */
[----:B------:R-:W-:Y:S01]  /*0b40*/  SHF.R.S32.HI R145, RZ, 0x7, R145 ;  /* 0x00000007ff917819 */ /* 0x000fe20000011491 */
[----:B------:R-:W-:Y:S01]  /*0b50*/  IMAD.IADD R2, R7, 0x1, -R2 ;  /* 0x0000000107027824 */ /* 0x000fe200078e0a02 */
[----:B------:R-:W-:Y:S01]  /*0b60*/  LEA.HI R143, R3, R150, RZ, 0x2 ;  /* 0x00000096038f7211 */ /* 0x000fe200078f10ff */
[C---:B------:R-:W-:Y:S01]  /*0b70*/  IMAD.SHL.U32 R4, R0.reuse, 0x40, RZ ;  /* 0x0000004000047824 */ /* 0x040fe200078e00ff */
[----:B------:R-:W-:Y:S01]  /*0b80*/  LOP3.LUT R0, R0, 0xfffffff8, RZ, 0xc0, !PT ;  /* 0xfffffff800007812 */ /* 0x000fe200078ec0ff */
[----:B------:R-:W-:Y:S01]  /*0b90*/  IMAD.SHL.U32 R3, R2, 0x8, RZ ;  /* 0x0000000802037824 */ /* 0x000fe200078e00ff */
[----:B------:R-:W-:-:S02]  /*0ba0*/  SHF.R.S32.HI R9, RZ, 0x1f, R144 ;  /* 0x0000001fff097819 */ /* 0x000fc40000011490 */
[----:B------:R-:W-:Y:S01]  /*0bb0*/  LOP3.LUT R4, R4, 0x7ffffe00, RZ, 0xc0, !PT ;  /* 0x7ffffe0004047812 */ /* 0x000fe200078ec0ff */
[----:B------:R-:W-:Y:S01]  /*0bc0*/  IMAD.IADD R0, R5, 0x1, -R0 ;  /* 0x0000000105007824 */ /* 0x000fe200078e0a00 */
[-C--:B------:R-:W-:Y:S01]  /*0bd0*/  LEA.HI R8, R9, R144.reuse, RZ, 0x2 ;  /* 0x0000009009087211 */ /* 0x080fe200078f10ff */
[----:B------:R-:W-:Y:S01]  /*0be0*/  IMAD.HI R5, R145, 0x55555556, RZ ;  /* 0x5555555691057827 */ /* 0x000fe200078e02ff */
[----:B------:R-:W-:Y:S02]  /*0bf0*/  LEA.HI R9, R9, R144, RZ, 0x5 ;  /* 0x0000009009097211 */ /* 0x000fe400078f28ff */
[----:B------:R-:W-:Y:S01]  /*0c00*/  SHF.R.S32.HI R10, RZ, 0x2, R8 ;  /* 0x00000002ff0a7819 */ /* 0x000fe20000011408 */
[----:B------:R-:W-:Y:S01]  /*0c10*/  IMAD R6, R6, 0x400, R4 ;  /* 0x0000040006067824 */ /* 0x000fe200078e0204 */
[----:B------:R-:W-:Y:S01]  /*0c20*/  SHF.R.S32.HI R11, RZ, 0x1f, R8 ;  /* 0x0000001fff0b7819 */ /* 0x000fe20000011408 */
[----:B------:R-:W-:Y:S01]  /*0c30*/  IMAD.SHL.U32 R4, R0, 0x40, RZ ;  /* 0x0000004000047824 */ /* 0x000fe200078e00ff */
[----:B------:R-:W-:Y:S01]  /*0c40*/  LEA.HI R2, R5, R5, RZ, 0x1 ;  /* 0x0000000505027211 */ /* 0x000fe200078f08ff */
[----:B------:R-:W-:Y:S01]  /*0c50*/  IMAD.U32 R147, R12, 0x20, R3 ;  /* 0x000000200c937824 */ /* 0x000fe200078e0003 */
[----:B------:R-:W-:-:S02]  /*0c60*/  LOP3.LUT R5, R143, 0xfffffffc, RZ, 0xc0, !PT ;  /* 0xfffffffc8f057812 */ /* 0x000fc400078ec0ff */
[----:B------:R-:W-:Y:S01]  /*0c70*/  LOP3.LUT R4, R4, 0x1c0, RZ, 0xc0, !PT ;  /* 0x000001c004047812 */ /* 0x000fe200078ec0ff */
[----:B------:R-:W-:Y:S01]  /*0c80*/  IMAD R2, R2, -0x3, R145 ;  /* 0xfffffffd02027824 */ /* 0x000fe200078e0291 */
[----:B------:R-:W-:Y:S01]  /*0c90*/  LEA.HI R11, R11, R10, RZ, 0x3 ;  /* 0x0000000a0b0b7211 */ /* 0x000fe200078f18ff */
[----:B------:R-:W-:Y:S01]  /*0ca0*/  IMAD.IADD R142, R150, 0x1, -R5 ;  /* 0x00000001968e7824 */ /* 0x000fe200078e0a05 */
[----:B------:R-:W-:Y:S02]  /*0cb0*/  LOP3.LUT R3, R4, 0x8, R3, 0xf8, !PT ;  /* 0x0000000804037812 */ /* 0x000fe400078ef803 */
[----:B------:R-:W-:Y:S01]  /*0cc0*/  SHF.R.U32.HI R4, RZ, 0x3, R4 ;  /* 0x00000003ff047819 */ /* 0x000fe20000011604 */
[----:B------:R-:W-:Y:S01]  /*0cd0*/  IMAD.SHL.U32 R138, R142, 0x8, RZ ;  /* 0x000000088e8a7824 */ /* 0x000fe200078e00ff */
[----:B------:R-:W-:Y:S02]  /*0ce0*/  LOP3.LUT R11, R11, 0xfffffff8, RZ, 0xc0, !PT ;  /* 0xfffffff80b0b7812 */ /* 0x000fe400078ec0ff */
[----:B------:R-:W-:Y:S01]  /*0cf0*/  LOP3.LUT R3, R3, R4, RZ, 0x3c, !PT ;  /* 0x0000000403037212 */ /* 0x000fe200078e3cff */
[----:B------:R-:W-:Y:S01]  /*0d00*/  VIADD R140, R138, 0x20 ;  /* 0x000000208a8c7836 */ /* 0x000fe20000000000 */
[----:B------:R-:W-:Y:S01]  /*0d10*/  R2P PR, R0, 0x6 ;  /* 0x0000000600007804 */ /* 0x000fe20000000000 */
[----:B------:R-:W-:Y:S01]  /*0d20*/  IMAD.IADD R10, R10, 0x1, -R11 ;  /* 0x000000010a0a7824 */ /* 0x000fe200078e0a0b */
[----:B------:R-:W-:Y:S01]  /*0d30*/  SHF.R.S32.HI R9, RZ, 0x5, R9 ;  /* 0x00000005ff097819 */ /* 0x000fe20000011409 */
[----:B------:R-:W-:Y:S01]  /*0d40*/  IMAD.IADD R3, R6, 0x1, R3 ;  /* 0x0000000106037824 */ /* 0x000fe200078e0203 */
[----:B------:R-:W-:Y:S01]  /*0d50*/  LEA.HI R0, R142, R142, RZ, 0x1 ;  /* 0x0000008e8e007211 */ /* 0x000fe200078f08ff */
[----:B------:R-:W-:Y:S01]  /*0d60*/  VIADD R141, R138, 0x40 ;  /* 0x000000408a8d7836 */ /* 0x000fe20000000000 */
[----:B------:R-:W-:Y:S01]  /*0d70*/  SEL R18, R18, 0xffffffc0, !P2 ;  /* 0xffffffc012127807 */ /* 0x000fe20005000000 */
[----:B------:R-:W-:Y:S01]  /*0d80*/  IMAD R9, R9, 0x10, R10 ;  /* 0x0000001009097824 */ /* 0x000fe200078e020a */
[----:B------:R-:W-:-:S02]  /*0d90*/  LEA R17, R3, UR41, 0x1 ;  /* 0x0000002903117c11 */ /* 0x000fc4000f8e08ff */
[----:B------:R-:W-:Y:S01]  /*0da0*/  LOP3.LUT R5, R0, 0x1ffffffe, RZ, 0xc0, !PT ;  /* 0x1ffffffe00057812 */ /* 0x000fe200078ec0ff */
[----:B------:R-:W-:Y:S01]  /*0db0*/  IMAD R146, R2, 0x40, R9 ;  /* 0x0000004002927824 */ /* 0x000fe200078e0209 */
[----:B------:R-:W-:Y:S01]  /*0dc0*/  LOP3.LUT R3, R8, 0x7ffffffc, RZ, 0xc0, !PT ;  /* 0x7ffffffc08037812 */ /* 0x000fe200078ec0ff */
[C---:B------:R-:W-:Y:S01]  /*0dd0*/  VIADD R19, R17.reuse, 0x21800 ;  /* 0x0002180011137836 */ /* 0x040fe20000000000 */
[----:B------:R-:W-:Y:S01]  /*0de0*/  SHF.R.S32.HI R143, RZ, 0x2, R143 ;  /* 0x00000002ff8f7819 */ /* 0x000fe2000001148f */
[----:B------:R-:W-:Y:S01]  /*0df0*/  VIADD R22, R17, 0x21820 ;  /* 0x0002182011167836 */ /* 0x000fe20000000000 */
[----:B------:R-:W-:Y:S01]  /*0e00*/  SHF.R.S32.HI R149, RZ, 0x1f, R140 ;  /* 0x0000001fff957819 */ /* 0x000fe2000001148c */
[----:B------:R-:W-:Y:S01]  /*0e10*/  IMAD.IADD R5, R142, 0x1, -R5 ;  /* 0x000000018e057824 */ /* 0x000fe200078e0a05 */
[----:B------:R-:W-:Y:S01]  /*0e20*/  SHF.R.S32.HI R148, RZ, 0x1f, R141 ;  /* 0x0000001fff947819 */ /* 0x000fe2000001148d */
[C---:B------:R-:W-:Y:S02]  /*0e30*/  @P1 VIADD R22, R19.reuse, 0xffffffe0 ;  /* 0xffffffe013161836 */ /* 0x040fe40000000000 */
[----:B------:R-:W-:-:S02]  /*0e40*/  IMAD.IADD R19, R19, 0x1, R18 ;  /* 0x0000000113137824 */ /* 0x000fc400078e0212 */
[----:B------:R-:W-:Y:S02]  /*0e50*/  IMAD.IADD R16, R144, 0x1, -R3 ;  /* 0x0000000190107824 */ /* 0x000fe400078e0a03 */
[----:B------:R-:W-:Y:S02]  /*0e60*/  IMAD R137, R5, 0x8, R146 ;  /* 0x0000000805897824 */ /* 0x000fe400078e0292 */
[----:B------:R-:W-:Y:S02]  /*0e70*/  IMAD.IADD R18, R18, 0x1, R22 ;  /* 0x0000000112127824 */ /* 0x000fe400078e0216 */
[----:B------:R-:W-:-:S07]  /*0e80*/  VIADD R136, R22, 0x6000 ;  /* 0x0000600016887836 */ /* 0x000fce0000000000 */
.L_x_1159:
[----:B------:R-:W-:Y:S01]  /*0e90*/  ULDC.64 UR8, c[0x0][0xa28] ;  /* 0x00028a0000087ab9 */ /* 0x000fe20000000a00 */
[----:B------:R-:W-:Y:S01]  /*0ea0*/  ULDC UR4, c[0x0][0x424] ;  /* 0x0001090000047ab9 */ /* 0x000fe20000000800 */
[----:B------:R-:W-:-:S04]  /*0eb0*/  UISETP.NE.U32.AND UP0, UPT, UR8, URZ, UPT ;  /* 0x0000003f0800728c */ /* 0x000fc8000bf05070 */
[----:B------:R-:W-:-:S03]  /*0ec0*/  UISETP.NE.AND.EX UP0, UPT, UR9, URZ, UPT, UP0 ;  /* 0x0000003f0900728c */ /* 0x000fc6000bf05300 */
[----:B------:R-:W-:Y:S02]  /*0ed0*/  ULDC.64 UR8, c[0x0][0xa18] ;  /* 0x0002860000087ab9 */ /* 0x000fe40000000a00 */
[----:B------:R-:W-:Y:S01]  /*0ee0*/  UISETP.NE.U32.AND UP1, UPT, UR8, URZ, UPT ;  /* 0x0000003f0800728c */ /* 0x000fe2000bf25070 */
[----:B------:R-:W-:-:S03]  /*0ef0*/  PLOP3.LUT P0, PT, PT, PT, UP0, 0x80, 0x0 ;  /* 0x000000000000781c */ /* 0x000fc60003f0f008 */
[----:B------:R-:W-:-:S03]  /*0f00*/  UISETP.NE.AND.EX UP1, UPT, UR9, URZ, UPT, UP1 ;  /* 0x0000003f0900728c */ /* 0x000fc6000bf25310 */
[----:B------:R-:W-:Y:S02]  /*0f10*/  @UP0 ULDC.64 UR8, c[0x0][0xa28] ;  /* 0x00028a0000080ab9 */ /* 0x000fe40000000a00 */
[----:B------:R-:W-:Y:S01]  /*0f20*/  @UP0 UIMAD.WIDE UR8, UR6, 0x4, UR8 ;  /* 0x00000004060808a5 */ /* 0x000fe2000f8e0208 */
[----:B------:R-:W-:-:S05]  /*0f30*/  PLOP3.LUT P2, PT, PT, PT, UP1, 0x80, 0x0 ;  /* 0x000000000000781c */ /* 0x000fca0003f4f018 */
[----:B------:R-:W-:Y:S01]  /*0f40*/  @UP1 ULDC.64 UR10, c[0x0][0xa18] ;  /* 0x00028600000a1ab9 */ /* 0x000fe20000000a00 */
[----:B01----:R-:W-:Y:S02]  /*0f50*/  IMAD.U32 R2, RZ, RZ, UR8 ;  /* 0x00000008ff027e24 */ /* 0x003fe4000f8e00ff */
[----:B----4-:R-:W-:Y:S01]  /*0f60*/  IMAD.U32 R3, RZ, RZ, UR9 ;  /* 0x00000009ff037e24 */ /* 0x010fe2000f8e00ff */
[----:B------:R-:W-:-:S04]  /*0f70*/  @UP1 UIMAD.WIDE UR8, UR6, 0x4, UR10 ;  /* 0x00000004060818a5 */ /* 0x000fc8000f8e020a */
[----:B--2---:R-:W2:Y:S02]  /*0f80*/  @P0 LDG.E R2, desc[UR54][R2.64] ;  /* 0x0000003602020981 */ /* 0x004ea4000c1e1900 */
[----:B------:R-:W-:Y:S02]  /*0f90*/  IMAD.U32 R4, RZ, RZ, UR8 ;  /* 0x00000008ff047e24 */ /* 0x000fe4000f8e00ff */
[----:B------:R-:W-:Y:S01]  /*0fa0*/  IMAD.U32 R5, RZ, RZ, UR9 ;  /* 0x00000009ff057e24 */ /* 0x000fe2000f8e00ff */
[----:B------:R-:W-:-:S04]  /*0fb0*/  ULDC.64 UR8, c[0x0][0x418] ;  /* 0x0001060000087ab9 */ /* 0x000fc80000000a00 */
[----:B---3--:R-:W3:Y:S01]  /*0fc0*/  @P2 LDG.E R4, desc[UR54][R4.64] ;  /* 0x0000003604042981 */ /* 0x008ee2000c1e1900 */
[----:B------:R-:W-:Y:S01]  /*0fd0*/  UISETP.NE.U32.AND UP0, UPT, UR8, URZ, UPT ;  /* 0x0000003f0800728c */ /* 0x000fe2000bf05070 */
[----:B------:R-:W-:Y:S01]  /*0fe0*/  UMOV UR37, URZ ;  /* 0x0000003f00257c82 */ /* 0x000fe20008000000 */
[----:B------:R-:W-:Y:S02]  /*0ff0*/  UMOV UR40, UR7 ;  /* 0x0000000700287c82 */ /* 0x000fe40008000000 */
[----:B------:R-:W-:-:S03]  /*1000*/  UISETP.NE.AND.EX UP0, UPT, UR9, URZ, UPT, UP0 ;  /* 0x0000003f0900728c */ /* 0x000fc6000bf05300 */
[----:B------:R-:W-:Y:S01]  /*1010*/  ULDC.64 UR8, c[0x0][0xa20] ;  /* 0x0002880000087ab9 */ /* 0x000fe20000000a00 */
[----:B------:R-:W-:Y:S01]  /*1020*/  USEL UR4, UR4, 0x1, UP0 ;  /* 0x0000000104047887 */ /* 0x000fe20008000000 */
[----:B------:R-:W-:Y:S01]  /*1030*/  ISETP.NE.U32.AND P1, PT, RZ, UR8, PT ;  /* 0x00000008ff007c0c */ /* 0x000fe2000bf25070 */
[----:B------:R-:W-:Y:S02]  /*1040*/  ULDC UR8, c[0x0][0x2f0] ;  /* 0x0000bc0000087ab9 */ /* 0x000fe40000000800 */
[----:B------:R-:W-:Y:S01]  /*1050*/  UIMAD UR4, UR4, UR8, URZ ;  /* 0x00000008040472a4 */ /* 0x000fe2000f8e023f */
[----:B------:R-:W-:Y:S02]  /*1060*/  ISETP.NE.AND.EX P1, PT, RZ, UR9, PT, P1 ;  /* 0x00000009ff007c0c */ /* 0x000fe4000bf25310 */
[----:B--2---:R-:W-:Y:S02]  /*1070*/  @P0 R2UR UR37, R2 ;  /* 0x00000000022502ca */ /* 0x004fe400000e0000 */
[----:B---3--:R-:W-:Y:S01]  /*1080*/  @P2 R2UR UR46, R4 ;  /* 0x00000000042e22ca */ /* 0x008fe200000e0000 */
[----:B------:R-:W-:-:S14]  /*1090*/  @P2 BRA `(.L_x_1060) ;  /* 0x0000000000382947 */ /* 0x000fdc0003800000 */
[----:B------:R-:W-:Y:S01]  /*10a0*/  ULDC.64 UR8, c[0x0][0xa00] ;  /* 0x0002800000087ab9 */ /* 0x000fe20000000a00 */
[----:B------:R-:W-:Y:S01]  /*10b0*/  ULDC UR46, c[0x0][0x288] ;  /* 0x0000a200002e7ab9 */ /* 0x000fe20000000800 */
[----:B------:R-:W-:-:S04]  /*10c0*/  ISETP.NE.U32.AND P0, PT, RZ, UR8, PT ;  /* 0x00000008ff007c0c */ /* 0x000fc8000bf05070 */
[----:B------:R-:W-:-:S13]  /*10d0*/  ISETP.NE.AND.EX P0, PT, RZ, UR9, PT, P0 ;  /* 0x00000009ff007c0c */ /* 0x000fda000bf05300 */
[----:B------:R-:W-:Y:S05]  /*10e0*/  @!P0 BRA `(.L_x_1060) ;  /* 0x0000000000248947 */ /* 0x000fea0003800000 */
[----:B------:R-:W-:Y:S02]  /*10f0*/  ULDC.64 UR8, c[0x0][0xa00] ;  /* 0x0002800000087ab9 */ /* 0x000fe40000000a00 */
[----:B------:R-:W-:-:S06]  /*1100*/  UIMAD.WIDE UR8, UR6, 0x4, UR8 ;  /* 0x00000004060878a5 */ /* 0x000fcc000f8e0208 */
[----:B------:R-:W-:Y:S02]  /*1110*/  IMAD.U32 R2, RZ, RZ, UR8 ;  /* 0x00000008ff027e24 */ /* 0x000fe4000f8e00ff */
[----:B------:R-:W-:-:S05]  /*1120*/  IMAD.U32 R3, RZ, RZ, UR9 ;  /* 0x00000009ff037e24 */ /* 0x000fca000f8e00ff */
[----:B------:R-:W2:Y:S04]  /*1130*/  LDG.E R4, desc[UR54][R2.64] ;  /* 0x0000003602047981 */ /* 0x000ea8000c1e1900 */
[----:B------:R-:W3:Y:S01]  /*1140*/  LDG.E R0, desc[UR54][R2.64+0x4] ;  /* 0x0000043602007981 */ /* 0x000ee2000c1e1900 */
[----:B--2---:R-:W-:Y:S02]  /*1150*/  R2UR UR46, R4 ;  /* 0x00000000042e72ca */ /* 0x004fe400000e0000 */
[----:B---3--:R-:W-:-:S13]  /*1160*/  R2UR UR7, R0 ;  /* 0x00000000000772ca */ /* 0x008fda00000e0000 */
[----:B------:R-:W-:-:S12]  /*1170*/  UIADD3 UR46, -UR46, UR7, URZ ;  /* 0x000000072e2e7290 */ /* 0x000fd8000fffe13f */
.L_x_1060:
[----:B------:R-:W-:Y:S01]  /*1180*/  UMOV UR39, UR6 ;  /* 0x0000000600277c82 */ /* 0x000fe20008000000 */
[----:B------:R-:W-:Y:S05]  /*1190*/  @!P1 BRA `(.L_x_1061) ;  /* 0x00000000001c9947 */ /* 0x000fea0003800000 */
[----:B------:R-:W-:Y:S02]  /*11a0*/  ULDC.64 UR8, c[0x0][0xa20] ;  /* 0x0002880000087ab9 */ /* 0x000fe40000000a00 */
[----:B------:R-:W-:-:S06]  /*11b0*/  UIMAD.WIDE UR6, UR6, 0x4, UR8 ;  /* 0x00000004060678a5 */ /* 0x000fcc000f8e0208 */
[----:B------:R-:W-:Y:S02]  /*11c0*/  IMAD.U32 R2, RZ, RZ, UR6 ;  /* 0x00000006ff027e24 */ /* 0x000fe4000f8e00ff */
[----:B------:R-:W-:-:S05]  /*11d0*/  IMAD.U32 R3, RZ, RZ, UR7 ;  /* 0x00000007ff037e24 */ /* 0x000fca000f8e00ff */
[----:B------:R-:W2:Y:S02]  /*11e0*/  LDG.E R2, desc[UR54][R2.64] ;  /* 0x0000003602027981 */ /* 0x000ea4000c1e1900 */
[----:B--2---:R-:W-:Y:S01]  /*11f0*/  R2UR UR4, R2 ;  /* 0x00000000020472ca */ /* 0x004fe200000e0000 */
[----:B------:R-:W-:-:S14]  /*1200*/  BRA `(.L_x_1062) ;  /* 0x0000000000347947 */ /* 0x000fdc0003800000 */
.L_x_1061:
[----:B------:R-:W-:Y:S02]  /*1210*/  ULDC.64 UR8, c[0x0][0xa08] ;  /* 0x0002820000087ab9 */ /* 0x000fe40000000a00 */
        /* <DEDUP_REMOVED lines=12> */
.L_x_1062:
[----:B------:R-:W-:Y:S01]  /*12e0*/  ULDC UR6, c[0x0][0x448] ;  /* 0x0001120000067ab9 */ /* 0x000fe20000000800 */
[----:B------:R-:W-:Y:S02]  /*12f0*/  UIMAD UR38, UR5, 0xc0, URZ ;  /* 0x000000c0052678a4 */ /* 0x000fe4000f8e023f */
[----:B------:R-:W-:Y:S02]  /*1300*/  UISETP.NE.AND UP0, UPT, UR6, 0x1, UPT ;  /* 0x000000010600788c */ /* 0x000fe4000bf05270 */
[----:B------:R-:W-:Y:S02]  /*1310*/  UIADD3 UR8, UR38, 0xbf, URZ ;  /* 0x000000bf26087890 */ /* 0x000fe4000fffe03f */
[----:B------:R-:W-:Y:S02]  /*1320*/  UIADD3 UR37, -UR37, UR4, URZ ;  /* 0x0000000425257290 */ /* 0x000fe4000fffe13f */
[----:B------:R-:W-:Y:S01]  /*1330*/  UP2UR UR52, UPR, URZ, 0x1 ;  /* 0x000000013f347883 */ /* 0x000fe20008000000 */
[----:B------:R-:W-:Y:S01]  /*1340*/  ULDC.64 UR4, c[0x0][0x9e0] ;  /* 0x0002780000047ab9 */ /* 0x000fe20000000a00 */
[----:B------:R-:W-:-:S03]  /*1350*/  UIADD3 UR9, UR37, 0x1, -UR46 ;  /* 0x0000000125097890 */ /* 0x000fc6000fffe82e */
[----:B------:R-:W-:Y:S01]  /*1360*/  @UP0 ULDC UR6, c[0x0][0x44c] ;  /* 0x0001130000060ab9 */ /* 0x000fe20000000800 */
[----:B------:R-:W-:Y:S01]  /*1370*/  @UP0 ULDC UR10, c[0x0][0x450] ;  /* 0x00011400000a0ab9 */ /* 0x000fe20000000800 */
[----:B------:R-:W-:-:S04]  /*1380*/  UIMAD.WIDE.U32 UR6, UR8, UR6, URZ ;  /* 0x00000006080672a5 */ /* 0x000fc8000f8e003f */
[----:B------:R-:W-:Y:S02]  /*1390*/  @UP0 USHF.R.U32.HI UR8, URZ, UR10, UR7 ;  /* 0x0000000a3f080299 */ /* 0x000fe40008011607 */
[----:B------:R-:W-:Y:S02]  /*13a0*/  UISETP.GE.AND UP0, UPT, UR5, 0x1, UPT ;  /* 0x000000010500788c */ /* 0x000fe4000bf06270 */
[----:B------:R-:W-:Y:S02]  /*13b0*/  UIADD3 UR8, UR9, UR8, URZ ;  /* 0x0000000809087290 */ /* 0x000fe4000fffe03f */
[----:B------:R-:W-:Y:S02]  /*13c0*/  UP2UR UR51, UPR, URZ, 0x1 ;  /* 0x000000013f337883 */ /* 0x000fe40008000000 */
[----:B------:R-:W-:Y:S01]  /*13d0*/  PLOP3.LUT P0, PT, PT, PT, UP0, 0x40, 0x0 ;  /* 0x000000000000781c */ /* 0x000fe20003f0e808 */
[----:B------:R-:W-:-:S06]  /*13e0*/  UIADD3 UR4, UR8, UR4, URZ ;  /* 0x0000000408047290 */ /* 0x000fcc000fffe03f */
[----:B------:R-:W-:-:S06]  /*13f0*/  IMAD.U32 R0, RZ, RZ, UR4 ;  /* 0x00000004ff007e24 */ /* 0x000fcc000f8e00ff */
        /* <DEDUP_REMOVED lines=11> */
.L_x_1064:
[----:B------:R-:W-:-:S11]  /*14b0*/  UISETP.NE.AND UP0, UPT, UR5, 0x1, UPT ;  /* 0x000000010500788c */ /* 0x000fd6000bf05270 */
[----:B------:R-:W-:Y:S02]  /*14c0*/  @UP0 ULDC.64 UR8, c[0x0][0x9e8] ;  /* 0x00027a0000080ab9 */ /* 0x000fe40000000a00 */
[----:B------:R-:W-:-:S04]  /*14d0*/  UIMAD.WIDE.U32 UR6, UR4, UR8, URZ ;  /* 0x00000008040672a5 */ /* 0x000fc8000f8e003f */
[----:B------:R-:W-:-:S12]  /*14e0*/  @UP0 USHF.R.U32.HI UR4, URZ, UR9, UR7 ;  /* 0x000000093f040299 */ /* 0x000fd80008011607 */
.L_x_1065:
[----:B------:R-:W-:-:S06]  /*14f0*/  UIMAD UR4, UR4, UR5, UR5 ;  /* 0x00000005040472a4 */ /* 0x000fcc000f8e0205 */
[----:B------:R-:W-:-:S07]  /*1500*/  VIMNMX R0, R0, UR4, PT ;  /* 0x0000000400007c48 */ /* 0x000fce000bfe0100 */
.L_x_1063:
[----:B------:R-:W-:Y:S01]  /*1510*/  UISETP.NE.AND UP0, UPT, UR52, URZ, UPT ;  /* 0x0000003f3400728c */ /* 0x000fe2000bf05270 */
[----:B------:R-:W-:Y:S01]  /*1520*/  VIADD R0, R0, 0x7f ;  /* 0x0000007f00007836 */ /* 0x000fe20000000000 */
[----:B------:R-:W-:Y:S01]  /*1530*/  UMOV UR9, UR38 ;  /* 0x0000002600097c82 */ /* 0x000fe20008000000 */
[----:B------:R-:W-:Y:S02]  /*1540*/  UIADD3 UR4, UR37, 0x7f, URZ ;  /* 0x0000007f25047890 */ /* 0x000fe4000fffe03f */
[----:B------:R-:W-:Y:S01]  /*1550*/  UIADD3 UR56, UR37, -UR46, URZ ;  /* 0x8000002e25387290 */ /* 0x000fe2000fffe03f */
        /* <DEDUP_REMOVED lines=27> */
.L_x_1067:
[----:B------:R-:W-:-:S11]  /*1710*/  UISETP.NE.AND UP0, UPT, UR5, 0x1, UPT ;  /* 0x000000010500788c */ /* 0x000fd6000bf05270 */
[----:B------:R-:W-:Y:S02]  /*1720*/  @UP0 ULDC.64 UR10, c[0x0][0x9e8] ;  /* 0x00027a00000a0ab9 */ /* 0x000fe40000000a00 */
[----:B------:R-:W-:-:S04]  /*1730*/  UIMAD.WIDE.U32 UR6, UR4, UR10, URZ ;  /* 0x0000000a040672a5 */ /* 0x000fc8000f8e003f */
[----:B------:R-:W-:-:S12]  /*1740*/  @UP0 USHF.R.U32.HI UR4, URZ, UR11, UR7 ;  /* 0x0000000b3f040299 */ /* 0x000fd80008011607 */
.L_x_1068:
[----:B------:R-:W-:-:S04]  /*1750*/  UIMAD UR4, UR4, UR5, URZ ;  /* 0x00000005040472a4 */ /* 0x000fc8000f8e023f */
[----:B------:R-:W-:-:S04]  /*1760*/  UISETP.LT.AND UP0, UPT, UR9, UR4, UPT ;  /* 0x000000040900728c */ /* 0x000fc8000bf01270 */
[----:B------:R-:W-:-:S12]  /*1770*/  USEL UR9, UR9, UR4, !UP0 ;  /* 0x0000000409097287 */ /* 0x000fd8000c000000 */
.L_x_1066:
[----:B------:R-:W-:Y:S01]  /*1780*/  USHF.R.S32.HI UR4, URZ, 0x1f, UR9 ;  /* 0x0000001f3f047899 */ /* 0x000fe20008011409 */
[----:B------:R-:W-:Y:S02]  /*1790*/  PLOP3.LUT P0, PT, PT, PT, PT, 0x80, 0x0 ;  /* 0x000000000000781c */ /* 0x000fe40003f0f070 */
[----:B------:R-:W-:Y:S02]  /*17a0*/  CS2R R2, SRZ ;  /* 0x0000000000027805 */ /* 0x000fe4000001ff00 */
[----:B------:R-:W-:Y:S01]  /*17b0*/  CS2R R134, SRZ ;  /* 0x0000000000867805 */ /* 0x000fe2000001ff00 */
[----:B------:R-:W-:Y:S01]  /*17c0*/  ULEA.HI UR4, UR4, UR9, URZ, 0x7 ;  /* 0x0000000904047291 */ /* 0x000fe2000f8f383f */
[----:B------:R-:W-:Y:S02]  /*17d0*/  CS2R R132, SRZ ;  /* 0x0000000000847805 */ /* 0x000fe4000001ff00 */
[----:B------:R-:W-:Y:S02]  /*17e0*/  CS2R R130, SRZ ;  /* 0x0000000000827805 */ /* 0x000fe4000001ff00 */
[----:B------:R-:W-:Y:S01]  /*17f0*/  CS2R R128, SRZ ;  /* 0x0000000000807805 */ /* 0x000fe2000001ff00 */
[----:B------:R-:W-:Y:S01]  /*1800*/  USHF.R.S32.HI UR4, URZ, 0x7, UR4 ;  /* 0x000000073f047899 */ /* 0x000fe20008011404 */
[----:B------:R-:W-:Y:S01]  /*1810*/  CS2R R26, SRZ ;  /* 0x00000000001a7805 */ /* 0x000fe2000001ff00 */
[----:B------:R-:W-:Y:S01]  /*1820*/  IMAD.MOV.U32 R126, RZ, RZ, RZ ;  /* 0x000000ffff7e7224 */ /* 0x000fe200078e00ff */
[----:B------:R-:W-:Y:S01]  /*1830*/  CS2R R122, SRZ ;  /* 0x00000000007a7805 */ /* 0x000fe2000001ff00 */
[----:B------:R-:W-:Y:S01]  /*1840*/  UISETP.LT.AND UP0, UPT, URZ, UR4, UPT ;  /* 0x000000043f00728c */ /* 0x000fe2000bf01270 */
[----:B------:R-:W-:Y:S01]  /*1850*/  IMAD.MOV.U32 R125, RZ, RZ, RZ ;  /* 0x000000ffff7d7224 */ /* 0x000fe200078e00ff */
[----:B------:R-:W-:-:S02]  /*1860*/  CS2R R120, SRZ ;  /* 0x0000000000787805 */ /* 0x000fc4000001ff00 */
[----:B------:R-:W-:Y:S01]  /*1870*/  CS2R R118, SRZ ;  /* 0x0000000000767805 */ /* 0x000fe2000001ff00 */
[----:B------:R-:W-:Y:S01]  /*1880*/  USEL UR36, URZ, UR4, !UP0 ;  /* 0x000000043f247287 */ /* 0x000fe2000c000000 */
[----:B------:R-:W-:Y:S02]  /*1890*/  CS2R R116, SRZ ;  /* 0x0000000000747805 */ /* 0x000fe4000001ff00 */
[----:B------:R-:W-:Y:S02]  /*18a0*/  CS2R R114, SRZ ;  /* 0x0000000000727805 */ /* 0x000fe4000001ff00 */
[----:B------:R-:W-:Y:S02]  /*18b0*/  CS2R R112, SRZ ;  /* 0x0000000000707805 */ /* 0x000fe4000001ff00 */
[----:B------:R-:W-:Y:S02]  /*18c0*/  CS2R R110, SRZ ;  /* 0x00000000006e7805 */ /* 0x000fe4000001ff00 */
[----:B------:R-:W-:-:S02]  /*18d0*/  CS2R R108, SRZ ;  /* 0x00000000006c7805 */ /* 0x000fc4000001ff00 */
[----:B------:R-:W-:Y:S02]  /*18e0*/  ISETP.GT.AND P1, PT, R88, UR36, PT ;  /* 0x0000002458007c0c */ /* 0x000fe4000bf24270 */
        /* <DEDUP_REMOVED lines=8> */
[----:B------:R-:W-:Y:S01]  /*1970*/  CS2R R90, SRZ ;  /* 0x00000000005a7805 */ /* 0x000fe2000001ff00 */
[----:B------:R-:W-:Y:S02]  /*1980*/  IMAD.MOV.U32 R89, RZ, RZ, RZ ;  /* 0x000000ffff597224 */ /* 0x000fe400078e00ff */
        /* <DEDUP_REMOVED lines=34> */
.L_x_1070:
        /* <DEDUP_REMOVED lines=9> */
.L_x_1252:
[----:B------:R-:W-:Y:S05]  /*1c40*/  @!P0 BRA `(.L_x_1072) ;  /* 0x0000000000048947 */ /* 0x000fea0003800000 */
[----:B------:R-:W-:Y:S01]  /*1c50*/  BPT.TRAP 0x1 ;  /* 0x000000040000795c */ /* 0x000fe20000300000 */
.L_x_1072:
[----:B0-----:R-:W-:Y:S02]  /*1c60*/  IMAD.U32 R3, RZ, RZ, UR47 ;  /* 0x0000002fff037e24 */ /* 0x001fe4000f8e00ff */
[----:B------:R-:W-:-:S03]  /*1c70*/  IMAD.U32 R0, RZ, RZ, UR48 ;  /* 0x00000030ff007e24 */ /* 0x000fc6000f8e00ff */
[----:B------:R-:W-:Y:S02]  /*1c80*/  LEA R3, R3, UR41, 0x3 ;  /* 0x0000002903037c11 */ /* 0x000fe4000f8e18ff */
[----:B------:R-:W-:-:S04]  /*1c90*/  SHF.L.U32 R0, R0, 0x1f, RZ ;  /* 0x0000001f00007819 */ /* 0x000fc800000006ff */
[----:B------:R0:W1:Y:S01]  /*1ca0*/  SYNCS.PHASECHK.TRANS64.TRYWAIT P1, [R3+URZ+0x2d830], R0 ;  /* 0x02d83000030075a7 */ /* 0x000062000802017f */
[----:B------:R-:W-:Y:S05]  /*1cb0*/  @!P0 BRA `(.L_x_1073) ;  /* 0x0000000000048947 */ /* 0x000fea0003800000 */
[----:B------:R-:W-:Y:S01]  /*1cc0*/  BPT.TRAP 0x1 ;  /* 0x000000040000795c */ /* 0x000fe20000300000 */
.L_x_1073:
[----:B-1----:R-:W-:Y:S05]  /*1cd0*/  @P1 BRA `(.L_x_1074) ;  /* 0x0000000000081947 */ /* 0x002fea0003800000 */
[----:B------:R-:W1:Y:S02]  /*1ce0*/  SYNCS.PHASECHK.TRANS64.TRYWAIT P1, [R3+URZ+0x2d830], R0 ;  /* 0x02d83000030075a7 */ /* 0x000e64000802017f */
[----:B-1----:R-:W-:Y:S05]  /*1cf0*/  @!P1 BRA `(.L_x_1075) ;  /* 0x0000013c00149947 */ /* 0x002fea0003800000 */
.L_x_1074:
        /* <DEDUP_REMOVED lines=49> */
.L_x_1076:
[----:B------:R-:W-:Y:S01]  /*2010*/  UISETP.NE.AND UP1, UPT, UR52, URZ, UPT ;  /* 0x0000003f3400728c */ /* 0x000fe2000bf25270 */
[----:B01----:R-:W-:Y:S01]  /*2020*/  VIADD R0, R137, UR38 ;  /* 0x0000002689007c36 */ /* 0x003fe20008000000 */
[----:B------:R-:W-:Y:S01]  /*2030*/  R2UR UR6, R3 ;  /* 0x00000000030672ca */ /* 0x000fe200000e0000 */
[----:B------:R-:W-:Y:S01]  /*2040*/  IMAD.MOV.U32 R3, RZ, RZ, -0x80 ;  /* 0xffffff80ff037424 */ /* 0x000fe200078e00ff */
[----:B------:R-:W-:Y:S01]  /*2050*/  UISETP.NE.AND UP0, UPT, UR51, URZ, UPT ;  /* 0x0000003f3300728c */ /* 0x000fe2000bf05270 */
[----:B------:R-:W-:Y:S01]  /*2060*/  IMAD.U32 R5, RZ, RZ, UR46 ;  /* 0x0000002eff057e24 */ /* 0x000fe2000f8e00ff */
[----:B------:R-:W-:Y:S01]  /*2070*/  PLOP3.LUT P1, PT, PT, PT, UP1, 0x80, 0x0 ;  /* 0x000000000000781c */ /* 0x000fe20003f2f018 */
[----:B------:R-:W-:Y:S01]  /*2080*/  IMAD R6, R88, R3, 0x80 ;  /* 0x0000008058067424 */ /* 0x000fe200078e0203 */
[----:B------:R-:W-:Y:S01]  /*2090*/  PLOP3.LUT P2, PT, PT, PT, UP1, 0x80, 0x0 ;  /* 0x000000000000781c */ /* 0x000fe20003f4f018 */
[----:B------:R-:W-:Y:S01]  /*20a0*/  ULDC UR35, c[0x0][0x9dc] ;  /* 0x0002770000237ab9 */ /* 0x000fe20000000800 */
[----:B------:R-:W-:Y:S01]  /*20b0*/  ULDC UR14, c[0x0][0x9e0] ;  /* 0x00027800000e7ab9 */ /* 0x000fe20000000800 */
[----:B------:R-:W-:Y:S01]  /*20c0*/  @UP1 ULDC UR7, c[0x0][0x44c] ;  /* 0x0001130000071ab9 */ /* 0x000fe20000000800 */
[----:B------:R-:W-:Y:S01]  /*20d0*/  VIADD R3, R6, 0x1 ;  /* 0x0000000106037836 */ /* 0x000fe20000000000 */
[----:B------:R-:W-:-:S02]  /*20e0*/  LEA R8, R88, 0xffffff80, 0x7 ;  /* 0xffffff8058087811 */ /* 0x000fc400078e38ff */
[----:B------:R-:W-:-:S04]  /*20f0*/  UIADD3 UR6, UR6, 0x2d840, URZ ;  /* 0x0002d84006067890 */ /* 0x000fc8000fffe03f */
[----:B------:R-:W-:Y:S01]  /*2100*/  @P1 IMAD.HI.U32 R2, R0, UR7, RZ ;  /* 0x0000000700021c27 */ /* 0x000fe2000f8e00ff */
[----:B------:R-:W-:Y:S01]  /*2110*/  @UP1 ULDC UR7, c[0x0][0x450] ;  /* 0x0001140000071ab9 */ /* 0x000fe20000000800 */
[----:B------:R-:W-:Y:S01]  /*2120*/  UPRMT UR6, UR42, 0x654, UR6 ;  /* 0x000006542a067896 */ /* 0x000fe20008000006 */
[----:B------:R-:W-:Y:S02]  /*2130*/  PLOP3.LUT P1, PT, PT, PT, UP0, 0x40, 0x0 ;  /* 0x000000000000781c */ /* 0x000fe40003f2e808 */
[----:B------:R-:W-:Y:S01]  /*2140*/  @P2 SHF.R.U32.HI R0, RZ, UR7, R2 ;  /* 0x00000007ff002c19 */ /* 0x000fe20008011602 */
[----:B------:R-:W-:Y:S02]  /*2150*/  IMAD R2, R16, -0x2, R3 ;  /* 0xfffffffe10027824 */ /* 0x000fe400078e0203 */
[----:B------:R-:W-:Y:S02]  /*2160*/  VIADD R3, R6, UR37 ;  /* 0x0000002506037c36 */ /* 0x000fe40008000000 */
[----:B------:R-:W0:Y:S01]  /*2170*/  SHFL.IDX PT, R4, R0, RZ, 0x1c1f ;  /* 0x001c1fff00047589 */ /* 0x000e2200000e0000 */
[----:B------:R-:W-:Y:S01]  /*2180*/  SYNCS.ARRIVE.TRANS64.RED.A1T0 RZ, [UR6], RZ ;  /* 0x000000ffffff79a7 */ /* 0x000fe20008100406 */
[----:B------:R-:W-:Y:S01]  /*2190*/  ULOP3.LUT UR6, URZ, UR35, URZ, 0x33, !UPT ;  /* 0x000000233f067292 */ /* 0x000fe2000f8e333f */
[----:B------:R-:W-:Y:S01]  /*21a0*/  IADD3 R2, -R5, UR37, R2 ;  /* 0x0000002505027c10 */ /* 0x000fe2000fffe102 */
[----:B------:R-:W-:-:S04]  /*21b0*/  IMAD R7, R16, -0x2, R3 ;  /* 0xfffffffe10077824 */ /* 0x000fc800078e0203 */
[C---:B------:R-:W-:Y:S02]  /*21c0*/  VIADD R10, R2.reuse, UR14 ;  /* 0x0000000e020a7c36 */ /* 0x040fe40008000000 */
[----:B------:R-:W-:-:S03]  /*21d0*/  VIADD R9, R2, UR6 ;  /* 0x0000000602097c36 */ /* 0x000fc60008000000 */
[----:B0-----:R-:W-:Y:S01]  /*21e0*/  VIADDMNMX R2, R4, R10, R7, PT ;  /* 0x0000000a04027246 */ /* 0x001fe20003800107 */
[----:B------:R-:W-:Y:S01]  /*21f0*/  IMAD.IADD R3, R9, 0x1, R4 ;  /* 0x0000000109037824 */ /* 0x000fe200078e0204 */
[----:B------:R-:W-:Y:S06]  /*2200*/  @P1 BRA `(.L_x_1077) ;  /* 0x0000000000641947 */ /* 0x000fec0003800000 */
[----:B------:R-:W-:Y:S01]  /*2210*/  IMAD.U32 R5, RZ, RZ, UR46 ;  /* 0x0000002eff057e24 */ /* 0x000fe2000f8e00ff */
[----:B------:R-:W-:Y:S04]  /*2220*/  BSSY B0, `(.L_x_1078) ;  /* 0x0000013000007945 */ /* 0x000fe80003800000 */
[----:B------:R-:W-:-:S04]  /*2230*/  IADD3 R5, -R5, UR37, R4 ;  /* 0x0000002505057c10 */ /* 0x000fc8000fffe104 */
        /* <DEDUP_REMOVED lines=11> */
.L_x_1079:
[----:B------:R-:W-:Y:S02]  /*22f0*/  ULDC UR6, c[0x0][0x9e4] ;  /* 0x0002790000067ab9 */ /* 0x000fe40000000800 */
[----:B------:R-:W-:-:S05]  /*2300*/  IMAD.U32 R11, RZ, RZ, UR6 ;  /* 0x00000006ff0b7e24 */ /* 0x000fca000f8e00ff */
[----:B------:R-:W-:-:S13]  /*2310*/  ISETP.NE.AND P1, PT, R11, 0x1, PT ;  /* 0x000000010b00780c */ /* 0x000fda0003f25270 */
[----:B------:R-:W0:Y:S02]  /*2320*/  @P1 LDC.64 R12, c[0x0][0x9e8] ;  /* 0x00027a00ff0c1b82 */ /* 0x000e240000000a00 */
[----:B0-----:R-:W-:-:S05]  /*2330*/  @P1 IMAD.HI.U32 R4, R5, R12, RZ ;  /* 0x0000000c05041227 */ /* 0x001fca00078e00ff */
[----:B------:R-:W-:-:S07]  /*2340*/  @P1 SHF.R.U32.HI R5, RZ, R13, R4 ;  /* 0x0000000dff051219 */ /* 0x000fce0000011604 */
.L_x_1080:
[----:B------:R-:W-:Y:S05]  /*2350*/  BSYNC B0 ;  /* 0x0000000000007941 */ /* 0x000fea0003800000 */
.L_x_1078:
[----:B------:R-:W-:-:S04]  /*2360*/  IMAD R5, R5, R11, -R8 ;  /* 0x0000000b05057224 */ /* 0x000fc800078e0a08 */
[----:B------:R-:W-:-:S05]  /*2370*/  IMAD R5, R16, -0x2, R5 ;  /* 0xfffffffe10057824 */ /* 0x000fca00078e0205 */
[----:B------:R-:W-:Y:S02]  /*2380*/  VIADDMNMX R2, R5, R11, R2, PT ;  /* 0x0000000b05027246 */ /* 0x000fe40003800102 */
[----:B------:R-:W-:-:S07]  /*2390*/  VIMNMX R3, R3, R5, !PT ;  /* 0x0000000503037248 */ /* 0x000fce0007fe0100 */
.L_x_1077:
[C---:B------:R-:W-:Y:S01]  /*23a0*/  ISETP.GE.AND P6, PT, R6.reuse, 0xa, PT ;  /* 0x0000000a0600780c */ /* 0x040fe20003fc6270 */
[----:B------:R-:W0:Y:S01]  /*23b0*/  SHFL.IDX PT, R0, R0, 0x1, 0x1c1f ;  /* 0x003c1f0000007f89 */ /* 0x000e2200000e0000 */
[C---:B------:R-:W-:Y:S01]  /*23c0*/  ISETP.GE.AND P1, PT, R6.reuse, 0x2, PT ;  /* 0x000000020600780c */ /* 0x040fe20003f26270 */
[----:B------:R-:W-:Y:S01]  /*23d0*/  UISETP.NE.AND UP0, UPT, UR51, URZ, UPT ;  /* 0x0000003f3300728c */ /* 0x000fe2000bf05270 */
        /* <DEDUP_REMOVED lines=177> */
[----:B------:R-:W-:Y:S01]  /*2ef0*/  ISETP.GT.AND P6, PT, R3, 0x79, !P6 ;  /* 0x000000790300780c */ /* 0x000fe200077c4270 */
[----:B0-----:R-:W-:-:S03]  /*2f00*/  IMAD.IADD R3, R9, 0x1, R0 ;  /* 0x0000000109037824 */ /* 0x001fc600078e0200 */
[----:B------:R-:W-:Y:S02]  /*2f10*/  ISETP.LT.OR P6, PT, R2, 0x7a, P6 ;  /* 0x0000007a0200780c */ /* 0x000fe400037c1670 */
[----:B------:R-:W-:Y:S02]  /*2f20*/  VIADDMNMX R2, R0, R10, R7, PT ;  /* 0x0000000a00027246 */ /* 0x000fe40003800107 */
[----:B------:R-:W-:Y:S02]  /*2f30*/  FSEL R85, R85, -INF , !P6 ;  /* 0xff80000055557808 */ /* 0x000fe40007000000 */
[----:B------:R-:W-:-:S13]  /*2f40*/  PLOP3.LUT P6, PT, PT, PT, UP0, 0x40, 0x0 ;  /* 0x000000000000781c */ /* 0x000fda0003fce808 */
[----:B------:R-:W-:Y:S05]  /*2f50*/  @P6 BRA `(.L_x_1081) ;  /* 0x0000000000646947 */ /* 0x000fea0003800000 */
        /* <DEDUP_REMOVED lines=14> */
.L_x_1083:
[----:B------:R-:W-:Y:S02]  /*3040*/  ULDC UR6, c[0x0][0x9e4] ;  /* 0x0002790000067ab9 */ /* 0x000fe40000000800 */
[----:B------:R-:W-:-:S05]  /*3050*/  IMAD.U32 R4, RZ, RZ, UR6 ;  /* 0x00000006ff047e24 */ /* 0x000fca000f8e00ff */
[----:B------:R-:W-:-:S13]  /*3060*/  ISETP.NE.AND P6, PT, R4, 0x1, PT ;  /* 0x000000010400780c */ /* 0x000fda0003fc5270 */
[----:B------:R-:W0:Y:S02]  /*3070*/  @P6 LDC.64 R6, c[0x0][0x9e8] ;  /* 0x00027a00ff066b82 */ /* 0x000e240000000a00 */
[----:B0-----:R-:W-:-:S05]  /*3080*/  @P6 IMAD.HI.U32 R0, R9, R6, RZ ;  /* 0x0000000609006227 */ /* 0x001fca00078e00ff */
[----:B------:R-:W-:-:S07]  /*3090*/  @P6 SHF.R.U32.HI R9, RZ, R7, R0 ;  /* 0x00000007ff096219 */ /* 0x000fce0000011600 */
.L_x_1084:
[----:B------:R-:W-:Y:S05]  /*30a0*/  BSYNC B0 ;  /* 0x0000000000007941 */ /* 0x000fea0003800000 */
.L_x_1082:
[----:B------:R-:W-:-:S04]  /*30b0*/  IMAD R9, R9, R4, -R8 ;  /* 0x0000000409097224 */ /* 0x000fc800078e0a08 */
[----:B------:R-:W-:-:S05]  /*30c0*/  IMAD R9, R16, -0x2, R9 ;  /* 0xfffffffe10097824 */ /* 0x000fca00078e0209 */
[----:B------:R-:W-:Y:S02]  /*30d0*/  VIADDMNMX R2, R9, R4, R2, PT ;  /* 0x0000000409027246 */ /* 0x000fe40003800102 */
[----:B------:R-:W-:-:S07]  /*30e0*/  VIMNMX R3, R3, R9, !PT ;  /* 0x0000000903037248 */ /* 0x000fce0007fe0100 */
.L_x_1081:
        /* <DEDUP_REMOVED lines=173> */
[--C-:B------:R-:W-:Y:S01]  /*3bc0*/  FFMA.FTZ R9, R29, UR33, -R20.reuse ;  /* 0x000000211d097c23 */ /* 0x100fe20008010814 */
[----:B------:R-:W-:Y:S01]  /*3bd0*/  ISETP.GT.AND P1, PT, R3, 0x68, !P1 ;  /* 0x000000680300780c */ /* 0x000fe20004f24270 */
        /* <DEDUP_REMOVED lines=27> */
[----:B------:R-:W-:Y:S01]  /*3d90*/  FFMA.FTZ R61, R85, UR33, -R20 ;  /* 0x00000021553d7c23 */ /* 0x000fe20008010814 */
[----:B------:R-:W-:Y:S01]  /*3da0*/  MUFU.EX2 R8, R8 ;  /* 0x0000000800087308 */ /* 0x000fe20000000800 */
[----:B------:R-:W-:-:S04]  /*3db0*/  FMNMX.FTZ R7, R43, R6, !PT ;  /* 0x000000062b077209 */ /* 0x000fc80007810000 */
[----:B------:R-:W-:-:S03]  /*3dc0*/  FMNMX.FTZ R6, R46, R7, !PT ;  /* 0x000000072e067209 */ /* 0x000fc60007810000 */
[----:B------:R-:W0:Y:S01]  /*3dd0*/  MUFU.EX2 R5, R5 ;  /* 0x0000000500057308 */ /* 0x000e220000000800 */
[----:B------:R-:W-:-:S04]  /*3de0*/  FMNMX.FTZ R7, R47, R6, !PT ;  /* 0x000000062f077209 */ /* 0x000fc80007810000 */
[----:B------:R-:W-:-:S03]  /*3df0*/  FMNMX.FTZ R6, R50, R7, !PT ;  /* 0x0000000732067209 */ /* 0x000fc60007810000 */
[----:B------:R-:W1:Y:S01]  /*3e00*/  MUFU.EX2 R10, R10 ;  /* 0x0000000a000a7308 */ /* 0x000e620000000800 */
[----:B------:R-:W-:-:S04]  /*3e10*/  FMNMX.FTZ R7, R51, R6, !PT ;  /* 0x0000000633077209 */ /* 0x000fc80007810000 */
[----:B------:R-:W-:-:S03]  /*3e20*/  FMNMX.FTZ R6, R54, R7, !PT ;  /* 0x0000000736067209 */ /* 0x000fc60007810000 */
[----:B------:R-:W2:Y:S01]  /*3e30*/  MUFU.EX2 R9, R9 ;  /* 0x0000000900097308 */ /* 0x000ea20000000800 */
[----:B------:R-:W-:-:S04]  /*3e40*/  FMNMX.FTZ R7, R55, R6, !PT ;  /* 0x0000000637077209 */ /* 0x000fc80007810000 */
[----:B------:R-:W-:-:S03]  /*3e50*/  FMNMX.FTZ R6, R58, R7, !PT ;  /* 0x000000073a067209 */ /* 0x000fc60007810000 */
[----:B------:R-:W-:Y:S01]  /*3e60*/  MUFU.EX2 R12, R12 ;  /* 0x0000000c000c7308 */ /* 0x000fe20000000800 */
[----:B------:R-:W-:Y:S01]  /*3e70*/  FMNMX.FTZ R7, R59, R6, !PT ;  /* 0x000000063b077209 */ /* 0x000fe20007810000 */
[--C-:B------:R-:W-:Y:S01]  /*3e80*/  FFMA.FTZ R6, R48, UR33, -R20.reuse ;  /* 0x0000002130067c23 */ /* 0x100fe20008010814 */
[----:B------:R-:W-:Y:S02]  /*3e90*/  FFMA.FTZ R48, R73, UR33, -R20 ;  /* 0x0000002149307c23 */ /* 0x000fe40008010814 */
[----:B------:R-:W-:-:S03]  /*3ea0*/  FMNMX.FTZ R28, R62, R7, !PT ;  /* 0x000000073e1c7209 */ /* 0x000fc60007810000 */
[----:B------:R-:W-:Y:S01]  /*3eb0*/  MUFU.EX2 R13, R13 ;  /* 0x0000000d000d7308 */ /* 0x000fe20000000800 */
        /* <DEDUP_REMOVED lines=12> */
[----:B------:R-:W-:-:S03]  /*3f80*/  FFMA.FTZ R32, R56, UR33, -R20 ;  /* 0x0000002138207c23 */ /* 0x000fc60008010814 */
[----:B------:R-:W-:-:S03]  /*3f90*/  FMNMX.FTZ R36, R78, R7, !PT ;  /* 0x000000074e247209 */ /* 0x000fc60007810000 */
[----:B------:R-:W-:Y:S01]  /*3fa0*/  MUFU.EX2 R21, R21 ;  /* 0x0000001500157308 */ /* 0x000fe20000000800 */
[----:B------:R-:W-:-:S04]  /*3fb0*/  FMNMX.FTZ R7, R79, R36, !PT ;  /* 0x000000244f077209 */ /* 0x000fc80007810000 */
[----:B------:R-:W-:-:S03]  /*3fc0*/  FMNMX.FTZ R36, R82, R7, !PT ;  /* 0x0000000752247209 */ /* 0x000fc60007810000 */
[----:B------:R-:W-:Y:S01]  /*3fd0*/  MUFU.EX2 R26, R26 ;  /* 0x0000001a001a7308 */ /* 0x000fe20000000800 */
[----:B------:R-:W-:-:S04]  /*3fe0*/  FMNMX.FTZ R7, R83, R36, !PT ;  /* 0x0000002453077209 */ /* 0x000fc80007810000 */
[----:B------:R-:W-:-:S03]  /*3ff0*/  FMNMX.FTZ R36, R86, R7, !PT ;  /* 0x0000000756247209 */ /* 0x000fc60007810000 */
[----:B------:R-:W-:Y:S01]  /*4000*/  MUFU.EX2 R25, R25 ;  /* 0x0000001900197308 */ /* 0x000fe20000000800 */
[----:B------:R-:W-:Y:S01]  /*4010*/  FMNMX.FTZ R7, R87, R36, !PT ;  /* 0x0000002457077209 */ /* 0x000fe20007810000 */
[----:B------:R-:W-:-:S04]  /*4020*/  FFMA.FTZ R36, R64, UR33, -R20 ;  /* 0x0000002140247c23 */ /* 0x000fc80008010814 */
[----:B------:R-:W3:Y:S02]  /*4030*/  SHFL.BFLY PT, R40, R7, 0x2, 0x1f ;  /* 0x0c401f0007287f89 */ /* 0x000ee400000e0000 */
[----:B------:R-:W-:Y:S08]  /*4040*/  MUFU.EX2 R6, R6 ;  /* 0x0000000600067308 */ /* 0x000ff00000000800 */
[----:B------:R-:W-:Y:S08]  /*4050*/  MUFU.EX2 R29, R29 ;  /* 0x0000001d001d7308 */ /* 0x000ff00000000800 */
[----:B------:R-:W-:Y:S01]  /*4060*/  MUFU.EX2 R28, R28 ;  /* 0x0000001c001c7308 */ /* 0x000fe20000000800 */
[----:B---3--:R-:W-:Y:S01]  /*4070*/  FMNMX.FTZ R11, R7, R40, !PT ;  /* 0x00000028070b7209 */ /* 0x008fe20007810000 */
[----:B------:R-:W-:-:S06]  /*4080*/  FFMA.FTZ R40, R80, UR33, -R20 ;  /* 0x0000002150287c23 */ /* 0x000fcc0008010814 */
[----:B------:R-:W-:Y:S01]  /*4090*/  MUFU.EX2 R3, R3 ;  /* 0x0000000300037308 */ /* 0x000fe20000000800 */
[----:B------:R-:W3:Y:S07]  /*40a0*/  SHFL.BFLY PT, R56, R11, 0x1, 0x1f ;  /* 0x0c201f000b387f89 */ /* 0x000eee00000e0000 */
[----:B------:R-:W-:Y:S08]  /*40b0*/  MUFU.EX2 R32, R32 ;  /* 0x0000002000207308 */ /* 0x000ff00000000800 */
[----:B------:R-:W-:Y:S08]  /*40c0*/  MUFU.EX2 R33, R33 ;  /* 0x0000002100217308 */ /* 0x000ff00000000800 */
[----:B------:R-:W-:Y:S01]  /*40d0*/  MUFU.EX2 R2, R2 ;  /* 0x0000000200027308 */ /* 0x000fe20000000800 */
[----:B---3--:R-:W-:Y:S01]  /*40e0*/  FMNMX.FTZ R7, R11, R56, !PT ;  /* 0x000000380b077209 */ /* 0x008fe20007810000 */
[----:B------:R-:W-:-:S03]  /*40f0*/  FFMA.FTZ R56, R84, UR33, -R20 ;  /* 0x0000002154387c23 */ /* 0x000fc60008010814 */
        /* <DEDUP_REMOVED lines=17> */
[----:B0-----:R-:W-:Y:S01]  /*4210*/  FADD.FTZ R55, R8, R5 ;  /* 0x0000000508377221 */ /* 0x001fe20000010000 */
[--C-:B------:R-:W-:Y:S01]  /*4220*/  FFMA.FTZ R30, R38, UR33, -R20.reuse ;  /* 0x00000021261e7c23 */ /* 0x100fe20008010814 */
[--C-:B------:R-:W-:Y:S01]  /*4230*/  FFMA.FTZ R38, R54, UR33, -R20.reuse ;  /* 0x0000002136267c23 */ /* 0x100fe20008010814 */
[--C-:B------:R-:W-:Y:S01]  /*4240*/  FFMA.FTZ R34, R51, UR33, -R20.reuse ;  /* 0x0000002133227c23 */ /* 0x100fe20008010814 */
[----:B------:R0:W3:Y:S01]  /*4250*/  MUFU.EX2 R64, R60 ;  /* 0x0000003c00407308 */ /* 0x0000e20000000800 */
[----:B-1----:R-:W-:Y:S01]  /*4260*/  FADD.FTZ R54, R10, R55 ;  /* 0x000000370a367221 */ /* 0x002fe20000010000 */
[----:B--2---:R-:W-:Y:S01]  /*4270*/  F2FP.BF16.F32.PACK_AB R10, R9, R10 ;  /* 0x0000000a090a723e */ /* 0x004fe200000010ff */
[--C-:B------:R-:W-:Y:S01]  /*4280*/  FFMA.FTZ R51, R63, UR33, -R20.reuse ;  /* 0x000000213f337c23 */ /* 0x100fe20008010814 */
[----:B------:R-:W-:Y:S01]  /*4290*/  F2FP.BF16.F32.PACK_AB R8, R5, R8 ;  /* 0x000000080508723e */ /* 0x000fe200000010ff */
[--C-:B------:R-:W-:Y:S01]  /*42a0*/  FFMA.FTZ R5, R66, UR33, -R20.reuse ;  /* 0x0000002142057c23 */ /* 0x100fe20008010814 */
[--C-:B------:R-:W-:Y:S01]  /*42b0*/  FFMA.FTZ R70, R70, UR33, -R20.reuse ;  /* 0x0000002146467c23 */ /* 0x100fe20008010814 */
[--C-:B------:R-:W-:Y:S01]  /*42c0*/  FFMA.FTZ R71, R71, UR33, -R20.reuse ;  /* 0x0000002147477c23 */ /* 0x100fe20008010814 */
[----:B------:R1:W2:Y:S01]  /*42d0*/  MUFU.EX2 R68, R65 ;  /* 0x0000004100447308 */ /* 0x0002a20000000800 */
[--C-:B0-----:R-:W-:Y:S01]  /*42e0*/  FFMA.FTZ R60, R46, UR33, -R20.reuse ;  /* 0x000000212e3c7c23 */ /* 0x101fe20008010814 */
[--C-:B------:R-:W-:Y:S01]  /*42f0*/  FFMA.FTZ R46, R58, UR33, -R20.reuse ;  /* 0x000000213a2e7c23 */ /* 0x100fe20008010814 */
[--C-:B------:R-:W-:Y:S01]  /*4300*/  FFMA.FTZ R74, R74, UR33, -R20.reuse ;  /* 0x000000214a4a7c23 */ /* 0x100fe20008010814 */
[--C-:B------:R-:W-:Y:S01]  /*4310*/  FFMA.FTZ R75, R75, UR33, -R20.reuse ;  /* 0x000000214b4b7c23 */ /* 0x100fe20008010814 */
[--C-:B------:R-:W-:Y:S01]  /*4320*/  FFMA.FTZ R78, R78, UR33, -R20.reuse ;  /* 0x000000214e4e7c23 */ /* 0x100fe20008010814 */
[--C-:B------:R-:W-:Y:S01]  /*4330*/  FFMA.FTZ R79, R79, UR33, -R20.reuse ;  /* 0x000000214f4f7c23 */ /* 0x100fe20008010814 */
[--C-:B------:R-:W-:Y:S01]  /*4340*/  FFMA.FTZ R82, R82, UR33, -R20.reuse ;  /* 0x0000002152527c23 */ /* 0x100fe20008010814 */
[----:B------:R0:W4:Y:S01]  /*4350*/  MUFU.EX2 R69, R31 ;  /* 0x0000001f00457308 */ /* 0x0001220000000800 */
[--C-:B-1----:R-:W-:Y:S01]  /*4360*/  FFMA.FTZ R65, R47, UR33, -R20.reuse ;  /* 0x000000212f417c23 */ /* 0x102fe20008010814 */
[----:B------:R-:W-:Y:S01]  /*4370*/  FFMA.FTZ R47, R59, UR33, -R20 ;  /* 0x000000213b2f7c23 */ /* 0x000fe20008010814 */
[----:B------:R-:W-:Y:S01]  /*4380*/  FADD.FTZ R59, R9, R54 ;  /* 0x00000036093b7221 */ /* 0x000fe20000010000 */
[----:B---3--:R-:W-:Y:S01]  /*4390*/  FADD.FTZ R55, R11, R64 ;  /* 0x000000400b377221 */ /* 0x008fe20000010000 */
[----:B------:R-:W-:Y:S01]  /*43a0*/  F2FP.BF16.F32.PACK_AB R9, R64, R11 ;  /* 0x0000000b4009723e */ /* 0x000fe200000010ff */
[--C-:B------:R-:W-:Y:S01]  /*43b0*/  FFMA.FTZ R54, R67, UR33, -R20.reuse ;  /* 0x0000002143367c23 */ /* 0x100fe20008010814 */
[--C-:B------:R-:W-:Y:S01]  /*43c0*/  FFMA.FTZ R83, R83, UR33, -R20.reuse ;  /* 0x0000002153537c23 */ /* 0x100fe20008010814 */
[----:B------:R-:W1:Y:S01]  /*43d0*/  MUFU.EX2 R4, R4 ;  /* 0x0000000400047308 */ /* 0x000e620000000800 */
[--C-:B0-----:R-:W-:Y:S01]  /*43e0*/  FFMA.FTZ R31, R50, UR33, -R20.reuse ;  /* 0x00000021321f7c23 */ /* 0x101fe20008010814 */
[--C-:B------:R-:W-:Y:S01]  /*43f0*/  FFMA.FTZ R50, R62, UR33, -R20.reuse ;  /* 0x000000213e327c23 */ /* 0x100fe20008010814 */
[----:B------:R-:W-:Y:S01]  /*4400*/  FADD.FTZ R62, R12, R59 ;  /* 0x0000003b0c3e7221 */ /* 0x000fe20000010000 */
[----:B--2---:R-:W-:Y:S01]  /*4410*/  FADD.FTZ R58, R68, R55 ;  /* 0x00000037443a7221 */ /* 0x004fe20000010000 */
[C---:B------:R-:W-:Y:S01]  /*4420*/  F2FP.BF16.F32.PACK_AB R12, R13.reuse, R12 ;  /* 0x0000000c0d0c723e */ /* 0x040fe200000010ff */
[----:B------:R-:W-:Y:S01]  /*4430*/  FFMA.FTZ R86, R86, UR33, -R20 ;  /* 0x0000002156567c23 */ /* 0x000fe20008010814 */
[----:B------:R-:W-:Y:S01]  /*4440*/  FADD.FTZ R59, R13, R62 ;  /* 0x0000003e0d3b7221 */ /* 0x000fe20000010000 */
[----:B------:R-:W0:Y:S01]  /*4450*/  MUFU.EX2 R27, R27 ;  /* 0x0000001b001b7308 */ /* 0x000e220000000800 */
[C---:B----4-:R-:W-:Y:S01]  /*4460*/  FADD.FTZ R55, R69.reuse, R58 ;  /* 0x0000003a45377221 */ /* 0x050fe20000010000 */
[----:B------:R-:W-:Y:S01]  /*4470*/  F2FP.BF16.F32.PACK_AB R11, R69, R68 ;  /* 0x00000044450b723e */ /* 0x000fe200000010ff */
[----:B------:R-:W-:Y:S01]  /*4480*/  FADD.FTZ R62, R14, R59 ;  /* 0x0000003b0e3e7221 */ /* 0x000fe20000010000 */
[----:B------:R-:W-:Y:S01]  /*4490*/  F2FP.BF16.F32.PACK_AB R14, R15, R14 ;  /* 0x0000000e0f0e723e */ /* 0x000fe200000010ff */
[----:B------:R-:W-:-:S02]  /*44a0*/  FFMA.FTZ R20, R87, UR33, -R20 ;  /* 0x0000002157147c23 */ /* 0x000fc40008010814 */
[----:B------:R-:W-:Y:S01]  /*44b0*/  FADD.FTZ R59, R15, R62 ;  /* 0x0000003e0f3b7221 */ /* 0x000fe20000010000 */
[----:B------:R-:W2:Y:S01]  /*44c0*/  MUFU.EX2 R30, R30 ;  /* 0x0000001e001e7308 */ /* 0x000ea20000000800 */
[----:B-1----:R-:W-:Y:S01]  /*44d0*/  FADD.FTZ R58, R4, R55 ;  /* 0x00000037043a7221 */ /* 0x002fe20000010000 */
[----:B------:R1:W-:Y:S01]  /*44e0*/  STSM.16.M88.4 [R17+0x21800], R8 ;  /* 0x0218000811007844 */ /* 0x0003e20000000200 */
[----:B------:R-:W-:Y:S01]  /*44f0*/  FADD.FTZ R62, R24, R59 ;  /* 0x0000003b183e7221 */ /* 0x000fe20000010000 */
[----:B------:R-:W-:-:S04]  /*4500*/  F2FP.BF16.F32.PACK_AB R24, R21, R24 ;  /* 0x000000181518723e */ /* 0x000fc800000010ff */
[----:B------:R-:W3:Y:S01]  /*4510*/  MUFU.EX2 R35, R35 ;  /* 0x0000002300237308 */ /* 0x000ee20000000800 */
[----:B0-----:R-:W-:-:S07]  /*4520*/  FADD.FTZ R55, R27, R58 ;  /* 0x0000003a1b377221 */ /* 0x001fce0000010000 */
[----:B------:R-:W0:Y:S01]  /*4530*/  MUFU.EX2 R39, R39 ;  /* 0x0000002700277308 */ /* 0x000e220000000800 */
[----:B--2---:R-:W-:Y:S01]  /*4540*/  FADD.FTZ R58, R30, R55 ;  /* 0x000000371e3a7221 */ /* 0x004fe20000010000 */
[----:B------:R-:W-:Y:S01]  /*4550*/  FADD.FTZ R55, R21, R62 ;  /* 0x0000003e15377221 */ /* 0x000fe20000010000 */
[----:B-1----:R-:W-:-:S03]  /*4560*/  F2FP.BF16.F32.PACK_AB R10, R3, R28 ;  /* 0x0000001c030a723e */ /* 0x002fc600000010ff */
        /* <DEDUP_REMOVED lines=14> */
[----:B------:R-:W-:Y:S01]  /*4650*/  FADD.FTZ R62, R28, R55 ;  /* 0x000000371c3e7221 */ /* 0x000fe20000010000 */
[----:B------:R-:W-:Y:S01]  /*4660*/  F2FP.BF16.F32.PACK_AB R28, R33, R32 ;  /* 0x00000020211c723e */ /* 0x000fe200000010ff */
[----:B------:R-:W2:Y:S01]  /*4670*/  MUFU.EX2 R34, R34 ;  /* 0x0000002200227308 */ /* 0x000ea20000000800 */
[----:B0-----:R-:W-:Y:S01]  /*4680*/  FADD.FTZ R58, R65, R58 ;  /* 0x0000003a413a7221 */ /* 0x001fe20000010000 */
[----:B------:R-:W-:-:S04]  /*4690*/  FADD.FTZ R15, R3, R62 ;  /* 0x0000003e030f7221 */ /* 0x000fc80000010000 */
[----:B------:R-:W-:Y:S01]  /*46a0*/  FADD.FTZ R8, R32, R15 ;  /* 0x0000000f20087221 */ /* 0x000fe20000010000 */
[----:B------:R-:W-:Y:S01]  /*46b0*/  F2FP.BF16.F32.PACK_AB R15, R35, R30 ;  /* 0x0000001e230f723e */ /* 0x000fe200000010ff */
[----:B------:R-:W0:Y:S01]  /*46c0*/  MUFU.EX2 R38, R38 ;  /* 0x0000002600267308 */ /* 0x000e220000000800 */
[----:B-1----:R-:W-:Y:S01]  /*46d0*/  FADD.FTZ R13, R31, R58 ;  /* 0x0000003a1f0d7221 */ /* 0x002fe20000010000 */
[----:B------:R-:W-:Y:S01]  /*46e0*/  FADD.FTZ R11, R33, R8 ;  /* 0x00000008210b7221 */ /* 0x000fe20000010000 */
[----:B------:R-:W-:-:S03]  /*46f0*/  F2FP.BF16.F32.PACK_AB R30, R37, R2 ;  /* 0x00000002251e723e */ /* 0x000fc600000010ff */
[----:B------:R-:W-:Y:S02]  /*4700*/  FADD.FTZ R8, R2, R11 ;  /* 0x0000000b02087221 */ /* 0x000fe40000010000 */
[----:B------:R-:W1:Y:S01]  /*4710*/  MUFU.EX2 R43, R43 ;  /* 0x0000002b002b7308 */ /* 0x000e620000000800 */
[----:B--2---:R-:W-:Y:S01]  /*4720*/  FADD.FTZ R9, R34, R13 ;  /* 0x0000000d22097221 */ /* 0x004fe20000010000 */
[----:B------:R-:W-:Y:S01]  /*4730*/  F2FP.BF16.F32.PACK_AB R13, R27, R4 ;  /* 0x000000041b0d723e */ /* 0x000fe200000010ff */
[----:B------:R-:W-:Y:S01]  /*4740*/  FADD.FTZ R11, R37, R8 ;  /* 0x00000008250b7221 */ /* 0x000fe20000010000 */
[----:B------:R-:W-:Y:S02]  /*4750*/  F2FP.BF16.F32.PACK_AB R8, R29, R6 ;  /* 0x000000061d08723e */ /* 0x000fe400000010ff */
[----:B------:R-:W-:Y:S01]  /*4760*/  F2FP.BF16.F32.PACK_AB R27, R65, R60 ;  /* 0x0000003c411b723e */ /* 0x000fe200000010ff */
[----:B------:R-:W-:Y:S01]  /*4770*/  FADD.FTZ R6, R36, R11 ;  /* 0x0000000b24067221 */ /* 0x000fe20000010000 */
[----:B------:R-:W2:Y:S01]  /*4780*/  MUFU.EX2 R46, R46 ;  /* 0x0000002e002e7308 */ /* 0x000ea20000000800 */
[----:B0-----:R-:W-:Y:S01]  /*4790*/  FADD.FTZ R4, R38, R9 ;  /* 0x0000000926047221 */ /* 0x001fe20000010000 */
[----:B------:R0:W-:Y:S04]  /*47a0*/  STSM.16.M88.4 [R22], R12 ;  /* 0x0000000c16007844 */ /* 0x0001e80000000200 */
[----:B------:R3:W-:Y:S02]  /*47b0*/  STSM.16.M88.4 [R19], R24 ;  /* 0x0000001813007844 */ /* 0x0007e40000000200 */
[----:B------:R-:W4:Y:S01]  /*47c0*/  MUFU.EX2 R47, R47 ;  /* 0x0000002f002f7308 */ /* 0x000f220000000800 */
[C---:B-1----:R-:W-:Y:S01]  /*47d0*/  FADD.FTZ R9, R43.reuse, R4 ;  /* 0x000000042b097221 */ /* 0x042fe20000010000 */
[----:B------:R-:W-:-:S06]  /*47e0*/  F2FP.BF16.F32.PACK_AB R11, R43, R38 ;  /* 0x000000262b0b723e */ /* 0x000fcc00000010ff */
[----:B------:R-:W1:Y:S01]  /*47f0*/  MUFU.EX2 R50, R50 ;  /* 0x0000003200327308 */ /* 0x000e620000000800 */
[----:B--2---:R-:W-:-:S07]  /*4800*/  FADD.FTZ R4, R46, R9 ;  /* 0x000000092e047221 */ /* 0x004fce0000010000 */
[----:B------:R-:W2:Y:S01]  /*4810*/  MUFU.EX2 R45, R45 ;  /* 0x0000002d002d7308 */ /* 0x000ea20000000800 */
[C---:B----4-:R-:W-:Y:S01]  /*4820*/  FADD.FTZ R9, R47.reuse, R4 ;  /* 0x000000042f097221 */ /* 0x050fe20000010000 */
[----:B------:R-:W-:-:S06]  /*4830*/  F2FP.BF16.F32.PACK_AB R29, R47, R46 ;  /* 0x0000002e2f1d723e */ /* 0x000fcc00000010ff */
[----:B------:R-:W4:Y:S01]  /*4840*/  MUFU.EX2 R51, R51 ;  /* 0x0000003300337308 */ /* 0x000f220000000800 */
[----:B-1----:R-:W-:Y:S01]  /*4850*/  FADD.FTZ R4, R50, R9 ;  /* 0x0000000932047221 */ /* 0x002fe20000010000 */
[----:B------:R-:W-:-:S05]  /*4860*/  F2FP.BF16.F32.PACK_AB R9, R34, R31 ;  /* 0x0000001f2209723e */ /* 0x000fca00000010ff */
[----:B------:R1:W-:Y:S01]  /*4870*/  STSM.16.M88.4 [R18], R8 ;  /* 0x0000000812007844 */ /* 0x0003e20000000200 */
[----:B------:R-:W5:Y:S01]  /*4880*/  MUFU.EX2 R44, R44 ;  /* 0x0000002c002c7308 */ /* 0x000f620000000800 */
[C---:B--2---:R-:W-:Y:S01]  /*4890*/  FADD.FTZ R3, R45.reuse, R6 ;  /* 0x000000062d037221 */ /* 0x044fe20000010000 */
[----:B0-----:R-:W-:Y:S01]  /*48a0*/  F2FP.BF16.F32.PACK_AB R12, R45, R36 ;  /* 0x000000242d0c723e */ /* 0x001fe200000010ff */
[----:B------:R-:W-:-:S05]  /*48b0*/  VIADD R6, R88, 0xfffffffe ;  /* 0xfffffffe58067836 */ /* 0x000fca0000000000 */
[----:B------:R-:W0:Y:S01]  /*48c0*/  MUFU.EX2 R5, R5 ;  /* 0x0000000500057308 */ /* 0x000e220000000800 */
[C---:B----4-:R-:W-:Y:S01]  /*48d0*/  FADD.FTZ R4, R51.reuse, R4 ;  /* 0x0000000433047221 */ /* 0x050fe20000010000 */
[----:B------:R-:W-:-:S05]  /*48e0*/  F2FP.BF16.F32.PACK_AB R31, R51, R50 ;  /* 0x00000032331f723e */ /* 0x000fca00000010ff */
[----:B------:R2:W-:Y:S01]  /*48f0*/  STSM.16.M88.4 [R17+0x27800], R28 ;  /* 0x0278001c11007844 */ /* 0x0005e20000000200 */
[----:B------:R-:W4:Y:S01]  /*4900*/  MUFU.EX2 R54, R54 ;  /* 0x0000003600367308 */ /* 0x000f220000000800 */
[----:B-----5:R-:W-:-:S07]  /*4910*/  FADD.FTZ R2, R44, R3 ;  /* 0x000000032c027221 */ /* 0x020fce0000010000 */
[----:B------:R-:W5:Y:S01]  /*4920*/  MUFU.EX2 R53, R53 ;  /* 0x0000003500357308 */ /* 0x000f620000000800 */
[----:B0-----:R-:W-:-:S07]  /*4930*/  FADD.FTZ R3, R5, R4 ;  /* 0x0000000405037221 */ /* 0x001fce0000010000 */
[----:B------:R-:W0:Y:S01]  /*4940*/  MUFU.EX2 R70, R70 ;  /* 0x0000004600467308 */ /* 0x000e220000000800 */
[C---:B----4-:R-:W-:Y:S01]  /*4950*/  F2FP.BF16.F32.PACK_AB R13, R54.reuse, R5 ;  /* 0x00000005360d723e */ /* 0x050fe200000010ff */
[----:B------:R-:W-:-:S06]  /*4960*/  FADD.FTZ R3, R54, R3 ;  /* 0x0000000336037221 */ /* 0x000fcc0000010000 */
[----:B------:R-:W4:Y:S01]  /*4970*/  MUFU.EX2 R71, R71 ;  /* 0x0000004700477308 */ /* 0x000f220000000800 */
[C---:B-----5:R-:W-:Y:S01]  /*4980*/  FADD.FTZ R4, R53.reuse, R2 ;  /* 0x0000000235047221 */ /* 0x060fe20000010000 */
[----:B------:R-:W-:-:S06]  /*4990*/  F2FP.BF16.F32.PACK_AB R14, R53, R44 ;  /* 0x0000002c350e723e */ /* 0x000fcc00000010ff */
[----:B------:R-:W5:Y:S01]  /*49a0*/  MUFU.EX2 R41, R41 ;  /* 0x0000002900297308 */ /* 0x000f620000000800 */
[----:B0-----:R-:W-:-:S07]  /*49b0*/  FADD.FTZ R2, R70, R3 ;  /* 0x0000000346027221 */ /* 0x001fce0000010000 */
[----:B------:R-:W3:Y:S01]  /*49c0*/  MUFU.EX2 R48, R48 ;  /* 0x0000003000307308 */ /* 0x000ee20000000800 */
[C---:B----4-:R-:W-:Y:S01]  /*49d0*/  F2FP.BF16.F32.PACK_AB R15, R71.reuse, R70 ;  /* 0x00000046470f723e */ /* 0x050fe200000010ff */
[----:B------:R-:W-:-:S04]  /*49e0*/  FADD.FTZ R3, R71, R2 ;  /* 0x0000000247037221 */ /* 0x000fc80000010000 */
[----:B------:R2:W-:Y:S02]  /*49f0*/  STSM.16.M88.4 [R136], R12 ;  /* 0x0000000c88007844 */ /* 0x0005e40000000200 */
[----:B------:R-:W-:Y:S01]  /*4a00*/  MUFU.EX2 R52, R52 ;  /* 0x0000003400347308 */ /* 0x000fe20000000800 */
[----:B-----5:R-:W-:-:S07]  /*4a10*/  FADD.FTZ R21, R41, R4 ;  /* 0x0000000429157221 */ /* 0x020fce0000010000 */
[----:B------:R-:W0:Y:S01]  /*4a20*/  MUFU.EX2 R57, R57 ;  /* 0x0000003900397308 */ /* 0x000e220000000800 */
[C---:B---3--:R-:W-:Y:S01]  /*4a30*/  F2FP.BF16.F32.PACK_AB R24, R48.reuse, R41 ;  /* 0x000000293018723e */ /* 0x048fe200000010ff */
[----:B------:R-:W-:-:S06]  /*4a40*/  FADD.FTZ R21, R48, R21 ;  /* 0x0000001530157221 */ /* 0x000fcc0000010000 */
[----:B------:R-:W3:Y:S08]  /*4a50*/  MUFU.EX2 R74, R74 ;  /* 0x0000004a004a7308 */ /* 0x000ef00000000800 */
[----:B------:R-:W4:Y:S01]  /*4a60*/  MUFU.EX2 R75, R75 ;  /* 0x0000004b004b7308 */ /* 0x000f220000000800 */
[----:B0-----:R-:W-:-:S07]  /*4a70*/  F2FP.BF16.F32.PACK_AB R26, R57, R52 ;  /* 0x00000034391a723e */ /* 0x001fce00000010ff */
[----:B------:R-:W0:Y:S01]  /*4a80*/  MUFU.EX2 R78, R78 ;  /* 0x0000004e004e7308 */ /* 0x000e220000000800 */
[----:B---3--:R-:W-:-:S07]  /*4a90*/  FADD.FTZ R2, R74, R3 ;  /* 0x000000034a027221 */ /* 0x008fce0000010000 */
[----:B------:R-:W3:Y:S01]  /*4aa0*/  MUFU.EX2 R79, R79 ;  /* 0x0000004f004f7308 */ /* 0x000ee20000000800 */
[C---:B----4-:R-:W-:Y:S01]  /*4ab0*/  F2FP.BF16.F32.PACK_AB R25, R75.reuse, R74 ;  /* 0x0000004a4b19723e */ /* 0x050fe200000010ff */
[----:B------:R-:W-:Y:S01]  /*4ac0*/  FADD.FTZ R3, R75, R2 ;  /* 0x000000024b037221 */ /* 0x000fe20000010000 */
[----:B------:R-:W-:-:S05]  /*4ad0*/  FADD.FTZ R2, R52, R21 ;  /* 0x0000001534027221 */ /* 0x000fca0000010000 */
[----:B------:R-:W-:Y:S01]  /*4ae0*/  MUFU.EX2 R40, R40 ;  /* 0x0000002800287308 */ /* 0x000fe20000000800 */
[----:B0-----:R-:W-:Y:S01]  /*4af0*/  FADD.FTZ R4, R78, R3 ;  /* 0x000000034e047221 */ /* 0x001fe20000010000 */
[----:B------:R-:W-:-:S06]  /*4b00*/  FADD.FTZ R3, R57, R2 ;  /* 0x0000000239037221 */ /* 0x000fcc0000010000 */
[----:B------:R-:W1:Y:S01]  /*4b10*/  MUFU.EX2 R49, R49 ;  /* 0x0000003100317308 */ /* 0x000e620000000800 */
[C---:B---3--:R-:W-:Y:S01]  /*4b20*/  F2FP.BF16.F32.PACK_AB R27, R79.reuse, R78 ;  /* 0x0000004e4f1b723e */ /* 0x048fe200000010ff */
        /* <DEDUP_REMOVED lines=13> */
[----:B------:R-:W3:Y:S01]  /*4c00*/  MUFU.EX2 R5, R20 ;  /* 0x0000001400057308 */ /* 0x000ee20000000800 */
[----:B-1----:R-:W-:Y:S01]  /*4c10*/  F2FP.BF16.F32.PACK_AB R9, R83, R82 ;  /* 0x000000525309723e */ /* 0x002fe200000010ff */
[----:B------:R-:W-:-:S04]  /*4c20*/  FADD.FTZ R82, R82, R21 ;  /* 0x0000001552527221 */ /* 0x000fc80000010000 */
[----:B------:R-:W-:-:S04]  /*4c30*/  FADD.FTZ R83, R83, R82 ;  /* 0x0000005253537221 */ /* 0x000fc80000010000 */
[----:B0-----:R-:W-:Y:S01]  /*4c40*/  FADD.FTZ R2, R86, R83 ;  /* 0x0000005356027221 */ /* 0x001fe20000010000 */
[----:B---3--:R-:W-:-:S03]  /*4c50*/  F2FP.BF16.F32.PACK_AB R11, R5, R86 ;  /* 0x00000056050b723e */ /* 0x008fc600000010ff */
        /* <DEDUP_REMOVED lines=17> */
.L_x_1086:
[----:B------:R-:W-:Y:S02]  /*4d70*/  ULDC UR18, c[0x0][0x9e4] ;  /* 0x0002790000127ab9 */ /* 0x000fe40000000800 */
[----:B------:R-:W-:-:S11]  /*4d80*/  UISETP.NE.AND UP0, UPT, UR18, 0x1, UPT ;  /* 0x000000011200788c */ /* 0x000fd6000bf05270 */
[----:B------:R-:W-:Y:S02]  /*4d90*/  @UP0 ULDC.64 UR6, c[0x0][0x9e8] ;  /* 0x00027a0000060ab9 */ /* 0x000fe40000000a00 */
[----:B------:R-:W-:-:S04]  /*4da0*/  UIMAD.WIDE.U32 UR10, UR15, UR6, URZ ;  /* 0x000000060f0a72a5 */ /* 0x000fc8000f8e003f */
[----:B------:R-:W-:-:S12]  /*4db0*/  @UP0 USHF.R.U32.HI UR15, URZ, UR7, UR11 ;  /* 0x000000073f0f0299 */ /* 0x000fd8000801160b */
.L_x_1087:
[----:B------:R-:W-:-:S04]  /*4dc0*/  UIMAD UR15, UR15, UR18, UR18 ;  /* 0x000000120f0f72a4 */ /* 0x000fc8000f8e0212 */
[----:B------:R-:W-:-:S04]  /*4dd0*/  UISETP.LT.AND UP0, UPT, UR14, UR15, UPT ;  /* 0x0000000f0e00728c */ /* 0x000fc8000bf01270 */
[----:B------:R-:W-:-:S12]  /*4de0*/  USEL UR14, UR14, UR15, UP0 ;  /* 0x0000000f0e0e7287 */ /* 0x000fd80008000000 */
.L_x_1085:
        /* <DEDUP_REMOVED lines=40> */
.L_x_1107:
[----:B------:R-:W-:Y:S01]  /*5070*/  ISETP.NE.AND P2, PT, RZ, UR45, PT ;  /* 0x0000002dff007c0c */ /* 0x000fe2000bf45270 */
[----:B------:R-:W-:-:S04]  /*5080*/  UISETP.NE.AND UP0, UPT, UR58, 0x1, UPT ;  /* 0x000000013a00788c */ /* 0x000fc8000bf05270 */
[----:B------:R-:W-:-:S04]  /*5090*/  USEL UR48, URZ, 0x1, UP0 ;  /* 0x000000013f307887 */ /* 0x000fc80008000000 */
[----:B------:R-:W-:-:S04]  /*50a0*/  ULOP3.LUT UR48, UR28, UR48, URZ, 0x3c, !UPT ;  /* 0x000000301c307292 */ /* 0x000fc8000f8e3c3f */
[----:B------:R-:W-:Y:S08]  /*50b0*/  @P2 BRA `(.L_x_1089) ;  /* 0x0000000000382947 */ /* 0x000ff00003800000 */
[----:B------:R-:W-:Y:S05]  /*50c0*/  @!P0 BRA `(.L_x_1090) ;  /* 0x0000000000048947 */ /* 0x000fea0003800000 */
[----:B------:R-:W-:Y:S01]  /*50d0*/  BPT.TRAP 0x1 ;  /* 0x000000040000795c */ /* 0x000fe20000300000 */
.L_x_1090:
        /* <DEDUP_REMOVED lines=9> */
.L_x_1091:
[----:B-1----:R-:W-:Y:S05]  /*5170*/  @P1 BRA `(.L_x_1089) ;  /* 0x0000000000081947 */ /* 0x002fea0003800000 */
[----:B------:R-:W1:Y:S02]  /*5180*/  SYNCS.PHASECHK.TRANS64.TRYWAIT P1, [UR6+0x2d830], R0 ;  /* 0x02d83000ff0075a7 */ /* 0x000e640008020146 */
[----:B-1----:R-:W-:Y:S05]  /*5190*/  @!P1 BRA `(.L_x_1092) ;  /* 0x0000010800009947 */ /* 0x002fea0003800000 */
.L_x_1089:
[----:B-1----:R-:W1:Y:S01]  /*51a0*/  S2R R7, SR_TID.X ;  /* 0x0000000000077919 */ /* 0x002e620000002100 */
        /* <DEDUP_REMOVED lines=15> */
[----:B-1----:R-:W-:-:S05]  /*52a0*/  SHF.R.U32.HI R7, RZ, 0x7, R7 ;  /* 0x00000007ff077819 */ /* 0x002fca0000011607 */
[----:B0-----:R-:W-:-:S05]  /*52b0*/  VIADD R0, R7, 0x8 ;  /* 0x0000000807007836 */ /* 0x001fca0000000000 */
[----:B------:R0:W-:Y:S06]  /*52c0*/  BAR.SYNC.DEFER_BLOCKING R0, 0x100 ;  /* 0x000400000000751d */ /* 0x0001ec0000010000 */
[----:B--2---:R-:W-:-:S06]  /*52d0*/  WARPGROUP.ARRIVE ;  /* 0x00000000000079c5 */ /* 0x004fcc0000000000 */
        /* <DEDUP_REMOVED lines=20> */
.L_x_1094:
[----:B------:R-:W-:Y:S01]  /*5420*/  ULEA UR6, UR58, UR41, 0x3 ;  /* 0x000000293a067291 */ /* 0x000fe2000f8e183f */
[----:B------:R-:W-:-:S05]  /*5430*/  IMAD.U32 R0, RZ, RZ, UR28 ;  /* 0x0000001cff007e24 */ /* 0x000fca000f8e00ff */
[----:B------:R-:W-:-:S04]  /*5440*/  SHF.L.U32 R0, R0, 0x1f, RZ ;  /* 0x0000001f00007819 */ /* 0x000fc800000006ff */
[----:B------:R0:W1:Y:S01]  /*5450*/  SYNCS.PHASECHK.TRANS64.TRYWAIT P1, [UR6+0x2d850], R0 ;  /* 0x02d85000ff0075a7 */ /* 0x0000620008020146 */
[----:B------:R-:W-:Y:S05]  /*5460*/  @!P0 BRA `(.L_x_1095) ;  /* 0x0000000000048947 */ /* 0x000fea0003800000 */
[----:B------:R-:W-:Y:S01]  /*5470*/  BPT.TRAP 0x1 ;  /* 0x000000040000795c */ /* 0x000fe20000300000 */
.L_x_1095:
[----:B-1----:R-:W-:Y:S05]  /*5480*/  @P1 BRA `(.L_x_1093) ;  /* 0x0000000000081947 */ /* 0x002fea0003800000 */
[----:B------:R-:W1:Y:S02]  /*5490*/  SYNCS.PHASECHK.TRANS64.TRYWAIT P1, [UR6+0x2d850], R0 ;  /* 0x02d85000ff0075a7 */ /* 0x000e640008020146 */
[----:B-1----:R-:W-:Y:S05]  /*54a0*/  @!P1 BRA `(.L_x_1096) ;  /* 0x0000010400549947 */ /* 0x002fea0003800000 */
.L_x_1093:
[----:B------:R-:W-:Y:S01]  /*54b0*/  UIADD3 UR6, UR41, 0x400, URZ ;  /* 0x0000040029067890 */ /* 0x000fe2000fffe03f */
[----:B------:R-:W-:Y:S01]  /*54c0*/  WARPGROUP.ARRIVE ;  /* 0x00000000000079c5 */ /* 0x000fe20000000000 */
[----:B------:R-:W-:-:S05]  /*54d0*/  ULEA UR7, UR53, UR41, 0xd ;  /* 0x0000002935077291 */ /* 0x000fca000f8e683f */
[----:B------:R-:W1:Y:S01]  /*54e0*/  S2R R8, SR_TID.X ;  /* 0x0000000000087919 */ /* 0x000e620000002100 */
        /* <DEDUP_REMOVED lines=70> */
.L_x_1097:
[----:B------:R-:W-:Y:S01]  /*5950*/  UISETP.NE.AND UP1, UPT, UR52, URZ, UPT ;  /* 0x0000003f3400728c */ /* 0x000fe2000bf25270 */
[----:B------:R-:W-:Y:S01]  /*5960*/  VIADD R7, R137, UR38 ;  /* 0x0000002689077c36 */ /* 0x000fe20008000000 */
[----:B------:R-:W-:Y:S01]  /*5970*/  ULEA UR6, UR47, UR41, 0x3 ;  /* 0x000000292f067291 */ /* 0x000fe2000f8e183f */
[----:B------:R-:W-:Y:S01]  /*5980*/  IMAD.U32 R8, RZ, RZ, UR46 ;  /* 0x0000002eff087e24 */ /* 0x000fe2000f8e00ff */
[----:B------:R-:W-:Y:S02]  /*5990*/  UISETP.NE.AND UP0, UPT, UR51, URZ, UPT ;  /* 0x0000003f3300728c */ /* 0x000fe4000bf05270 */
        /* <DEDUP_REMOVED lines=14> */
[----:B------:R-:W-:-:S05]  /*5a80*/  IMAD R9, R16, -0x2, R9 ;  /* 0xfffffffe10097824 */ /* 0x000fca00078e0209 */
[----:B------:R-:W-:-:S05]  /*5a90*/  IADD3 R9, -R8, UR37, R9 ;  /* 0x0000002508097c10 */ /* 0x000fca000fffe109 */
[C---:B------:R-:W-:Y:S02]  /*5aa0*/  VIADD R11, R9.reuse, UR56 ;  /* 0x00000038090b7c36 */ /* 0x040fe40008000000 */
[----:B------:R-:W-:Y:S02]  /*5ab0*/  VIADD R10, R9, UR6 ;  /* 0x00000006090a7c36 */ /* 0x000fe40008000000 */
[----:B0-----:R-:W-:Y:S02]  /*5ac0*/  IMAD.IADD R9, R11, 0x1, R15 ;  /* 0x000000010b097824 */ /* 0x001fe400078e020f */
[----:B------:R-:W-:Y:S01]  /*5ad0*/  IMAD.IADD R8, R15, 0x1, R10 ;  /* 0x000000010f087824 */ /* 0x000fe200078e020a */
[----:B------:R-:W-:Y:S06]  /*5ae0*/  @P1 BRA `(.L_x_1098) ;  /* 0x00000000005c1947 */ /* 0x000fec0003800000 */
[----:B------:R-:W-:Y:S01]  /*5af0*/  IMAD.U32 R12, RZ, RZ, UR46 ;  /* 0x0000002eff0c7e24 */ /* 0x000fe2000f8e00ff */
[----:B------:R-:W-:Y:S04]  /*5b00*/  BSSY B0, `(.L_x_1099) ;  /* 0x0000011000007945 */ /* 0x000fe80003800000 */
[----:B------:R-:W-:-:S04]  /*5b10*/  IADD3 R15, -R12, UR37, R15 ;  /* 0x000000250c0f7c10 */ /* 0x000fc8000fffe10f */
        /* <DEDUP_REMOVED lines=10> */
.L_x_1100:
[----:B------:R-:W-:-:S05]  /*5bc0*/  IMAD.U32 R14, RZ, RZ, UR34 ;  /* 0x00000022ff0e7e24 */ /* 0x000fca000f8e00ff */
[----:B------:R-:W-:-:S13]  /*5bd0*/  ISETP.NE.AND P1, PT, R14, 0x1, PT ;  /* 0x000000010e00780c */ /* 0x000fda0003f25270 */
[----:B------:R-:W0:Y:S02]  /*5be0*/  @P1 LDC.64 R12, c[0x0][0x9e8] ;  /* 0x00027a00ff0c1b82 */ /* 0x000e240000000a00 */
[----:B0-----:R-:W-:-:S05]  /*5bf0*/  @P1 IMAD.HI.U32 R12, R15, R12, RZ ;  /* 0x0000000c0f0c1227 */ /* 0x001fca00078e00ff */
[----:B------:R-:W-:-:S07]  /*5c00*/  @P1 SHF.R.U32.HI R15, RZ, R13, R12 ;  /* 0x0000000dff0f1219 */ /* 0x000fce000001160c */
.L_x_1101:
[----:B------:R-:W-:Y:S05]  /*5c10*/  BSYNC B0 ;  /* 0x0000000000007941 */ /* 0x000fea0003800000 */
.L_x_1099:
[----:B------:R-:W-:-:S04]  /*5c20*/  IMAD R15, R15, R14, -R0 ;  /* 0x0000000e0f0f7224 */ /* 0x000fc800078e0a00 */
[----:B------:R-:W-:-:S05]  /*5c30*/  IMAD R15, R16, -0x2, R15 ;  /* 0xfffffffe100f7824 */ /* 0x000fca00078e020f */
[----:B------:R-:W-:Y:S02]  /*5c40*/  VIADDMNMX R9, R15, R14, R9, PT ;  /* 0x0000000e0f097246 */ /* 0x000fe40003800109 */
[----:B------:R-:W-:-:S07]  /*5c50*/  VIMNMX R8, R8, R15, !PT ;  /* 0x0000000f08087248 */ /* 0x000fce0007fe0100 */
.L_x_1098:
        /* <DEDUP_REMOVED lines=116> */
.L_x_1104:
[----:B------:R-:W-:-:S05]  /*63a0*/  IMAD.U32 R12, RZ, RZ, UR34 ;  /* 0x00000022ff0c7e24 */ /* 0x000fca000f8e00ff */
[----:B------:R-:W-:-:S13]  /*63b0*/  ISETP.NE.AND P2, PT, R12, 0x1, PT ;  /* 0x000000010c00780c */ /* 0x000fda0003f45270 */
[----:B------:R-:W0:Y:S02]  /*63c0*/  @P2 LDC.64 R8, c[0x0][0x9e8] ;  /* 0x00027a00ff082b82 */ /* 0x000e240000000a00 */
[----:B0-----:R-:W-:-:S05]  /*63d0*/  @P2 IMAD.HI.U32 R8, R7, R8, RZ ;  /* 0x0000000807082227 */ /* 0x001fca00078e00ff */
[----:B------:R-:W-:-:S07]  /*63e0*/  @P2 SHF.R.U32.HI R7, RZ, R9, R8 ;  /* 0x00000009ff072219 */ /* 0x000fce0000011608 */
.L_x_1105:
[----:B------:R-:W-:Y:S05]  /*63f0*/  BSYNC B0 ;  /* 0x0000000000007941 */ /* 0x000fea0003800000 */
.L_x_1103:
[----:B------:R-:W-:-:S04]  /*6400*/  IMAD R7, R7, R12, -R0 ;  /* 0x0000000c07077224 */ /* 0x000fc800078e0a00 */
[----:B------:R-:W-:-:S05]  /*6410*/  IMAD R7, R16, -0x2, R7 ;  /* 0xfffffffe10077824 */ /* 0x000fca00078e0207 */
[----:B------:R-:W-:Y:S02]  /*6420*/  VIADDMNMX R11, R7, R12, R11, PT ;  /* 0x0000000c070b7246 */ /* 0x000fe4000380010b */
[----:B------:R-:W-:-:S07]  /*6430*/  VIMNMX R10, R10, R7, !PT ;  /* 0x000000070a0a7248 */ /* 0x000fce0007fe0100 */
.L_x_1102:
        /* <DEDUP_REMOVED lines=92> */
[C---:B------:R-:W-:Y:S02]  /*6a00*/  ISETP.LT.OR P3, PT, R11.reuse, 0x42, P3 ;  /* 0x000000420b00780c */ /* 0x040fe40001f61670 */
        /* <DEDUP_REMOVED lines=36> */
[----:B------:R-:W-:Y:S01]  /*6c50*/  FFMA.FTZ R56, R56, UR33, -R7 ;  /* 0x0000002138387c23 */ /* 0x000fe20008010807 */
[----:B------:R-:W-:Y:S01]  /*6c60*/  FSEL R66, R66, -INF , !P2 ;  /* 0xff80000042427808 */ /* 0x000fe20005000000 */
[----:B------:R-:W-:Y:S01]  /*6c70*/  MUFU.EX2 R8, R8 ;  /* 0x0000000800087308 */ /* 0x000fe20000000800 */
[----:B------:R-:W-:-:S02]  /*6c80*/  FMNMX.FTZ R29, R47, R28, !PT ;  /* 0x0000001c2f1d7209 */ /* 0x000fc40007810000 */
[----:B------:R-:W-:Y:S02]  /*6c90*/  ISETP.LT.OR P3, PT, R11, 0x52, P3 ;  /* 0x000000520b00780c */ /* 0x000fe40001f61670 */
[----:B------:R-:W-:Y:S01]  /*6ca0*/  FMNMX.FTZ R32, R50, R29, !PT ;  /* 0x0000001d32207209 */ /* 0x000fe20007810000 */
[----:B------:R-:W-:Y:S01]  /*6cb0*/  FFMA.FTZ R29, R45, UR33, -R7 ;  /* 0x000000212d1d7c23 */ /* 0x000fe20008010807 */
[----:B------:R-:W-:Y:S01]  /*6cc0*/  ISETP.GT.AND P4, PT, R10, 0x59, P1 ;  /* 0x000000590a00780c */ /* 0x000fe20000f84270 */
[----:B------:R-:W-:Y:S01]  /*6cd0*/  MUFU.EX2 R28, R44 ;  /* 0x0000002c001c7308 */ /* 0x000fe20000000800 */
[----:B------:R-:W-:Y:S02]  /*6ce0*/  FMNMX.FTZ R33, R51, R32, !PT ;  /* 0x0000002033217209 */ /* 0x000fe40007810000 */
[----:B------:R-:W-:Y:S02]  /*6cf0*/  ISETP.LT.OR P5, PT, R11, 0x59, P5 ;  /* 0x000000590b00780c */ /* 0x000fe40002fa1670 */
[----:B------:R-:W-:-:S02]  /*6d00*/  FMNMX.FTZ R32, R54, R33, !PT ;  /* 0x0000002136207209 */ /* 0x000fc40007810000 */
[----:B------:R-:W-:Y:S01]  /*6d10*/  FSEL R67, R67, -INF , !P3 ;  /* 0xff80000043437808 */ /* 0x000fe20005800000 */
[----:B------:R-:W-:Y:S01]  /*6d20*/  MUFU.EX2 R9, R9 ;  /* 0x0000000900097308 */ /* 0x000fe20000000800 */
[----:B------:R-:W-:Y:S02]  /*6d30*/  FMNMX.FTZ R33, R55, R32, !PT ;  /* 0x0000002037217209 */ /* 0x000fe40007810000 */
[----:B------:R-:W-:Y:S02]  /*6d40*/  ISETP.GT.AND P2, PT, R10, 0x60, P1 ;  /* 0x000000600a00780c */ /* 0x000fe40000f44270 */
[----:B0-----:R-:W-:Y:S01]  /*6d50*/  FMNMX.FTZ R36, R58, R33, !PT ;  /* 0x000000213a247209 */ /* 0x001fe20007810000 */
[--C-:B------:R-:W-:Y:S01]  /*6d60*/  FFMA.FTZ R33, R49, UR33, -R7.reuse ;  /* 0x0000002131217c23 */ /* 0x100fe20008010807 */
[----:B------:R-:W-:Y:S01]  /*6d70*/  FSEL R70, R70, -INF , !P5 ;  /* 0xff80000046467808 */ /* 0x000fe20006800000 */
[----:B------:R0:W-:Y:S01]  /*6d80*/  MUFU.EX2 R32, R48 ;  /* 0x0000003000207308 */ /* 0x0001e20000000800 */
[----:B------:R-:W-:Y:S01]  /*6d90*/  FMNMX.FTZ R37, R59, R36, !PT ;  /* 0x000000243b257209 */ /* 0x000fe20007810000 */
[--C-:B------:R-:W-:Y:S01]  /*6da0*/  FFMA.FTZ R49, R65, UR33, -R7.reuse ;  /* 0x0000002141317c23 */ /* 0x100fe20008010807 */
[----:B------:R-:W-:Y:S01]  /*6db0*/  ISETP.LT.OR P4, PT, R11, 0x5a, P4 ;  /* 0x0000005a0b00780c */ /* 0x000fe20002781670 */
[----:B------:R-:W-:Y:S01]  /*6dc0*/  FFMA.FTZ R65, R81, UR33, -R7 ;  /* 0x0000002151417c23 */ /* 0x000fe20008010807 */
[----:B------:R-:W-:-:S02]  /*6dd0*/  FMNMX.FTZ R36, R62, R37, !PT ;  /* 0x000000253e247209 */ /* 0x000fc40007810000 */
[----:B------:R-:W-:Y:S01]  /*6de0*/  ISETP.GT.AND P3, PT, R10, 0x61, P1 ;  /* 0x000000610a00780c */ /* 0x000fe20000f64270 */
[----:B------:R-:W-:Y:S01]  /*6df0*/  MUFU.EX2 R12, R12 ;  /* 0x0000000c000c7308 */ /* 0x000fe20000000800 */
[----:B------:R-:W-:Y:S01]  /*6e00*/  FMNMX.FTZ R37, R63, R36, !PT ;  /* 0x000000243f257209 */ /* 0x000fe20007810000 */
[--C-:B0-----:R-:W-:Y:S01]  /*6e10*/  FFMA.FTZ R48, R64, UR33, -R7.reuse ;  /* 0x0000002140307c23 */ /* 0x101fe20008010807 */
[----:B------:R-:W-:Y:S01]  /*6e20*/  ISETP.LT.OR P2, PT, R11, 0x61, P2 ;  /* 0x000000610b00780c */ /* 0x000fe20001741670 */
[--C-:B------:R-:W-:Y:S01]  /*6e30*/  FFMA.FTZ R64, R80, UR33, -R7.reuse ;  /* 0x0000002150407c23 */ /* 0x100fe20008010807 */
[----:B------:R-:W-:Y:S01]  /*6e40*/  FMNMX.FTZ R40, R66, R37, !PT ;  /* 0x0000002542287209 */ /* 0x000fe20007810000 */
[--C-:B------:R-:W-:Y:S01]  /*6e50*/  FFMA.FTZ R37, R53, UR33, -R7.reuse ;  /* 0x0000002135257c23 */ /* 0x100fe20008010807 */
[----:B------:R-:W-:Y:S01]  /*6e60*/  FSEL R71, R71, -INF , !P4 ;  /* 0xff80000047477808 */ /* 0x000fe20006000000 */
[----:B------:R0:W-:Y:S01]  /*6e70*/  MUFU.EX2 R36, R52 ;  /* 0x0000003400247308 */ /* 0x0001e20000000800 */
[----:B------:R-:W-:Y:S01]  /*6e80*/  FMNMX.FTZ R41, R67, R40, !PT ;  /* 0x0000002843297209 */ /* 0x000fe20007810000 */
[--C-:B------:R-:W-:Y:S01]  /*6e90*/  FFMA.FTZ R53, R69, UR33, -R7.reuse ;  /* 0x0000002145357c23 */ /* 0x100fe20008010807 */
[----:B------:R-:W-:Y:S01]  /*6ea0*/  ISETP.GT.AND P5, PT, R10, 0x68, P1 ;  /* 0x000000680a00780c */ /* 0x000fe20000fa4270 */
[----:B------:R-:W-:Y:S01]  /*6eb0*/  FFMA.FTZ R69, R85, UR33, -R7 ;  /* 0x0000002155457c23 */ /* 0x000fe20008010807 */
[----:B------:R-:W-:-:S02]  /*6ec0*/  FMNMX.FTZ R40, R70, R41, !PT ;  /* 0x0000002946287209 */ /* 0x000fc40007810000 */
[----:B------:R-:W-:Y:S01]  /*6ed0*/  FSEL R74, R74, -INF , !P2 ;  /* 0xff8000004a4a7808 */ /* 0x000fe20005000000 */
[----:B------:R-:W-:Y:S01]  /*6ee0*/  MUFU.EX2 R13, R13 ;  /* 0x0000000d000d7308 */ /* 0x000fe20000000800 */
[----:B------:R-:W-:Y:S01]  /*6ef0*/  ISETP.LT.OR P3, PT, R11, 0x62, P3 ;  /* 0x000000620b00780c */ /* 0x000fe20001f61670 */
[--C-:B0-----:R-:W-:Y:S01]  /*6f00*/  FFMA.FTZ R52, R68, UR33, -R7.reuse ;  /* 0x0000002144347c23 */ /* 0x101fe20008010807 */
[----:B------:R-:W-:Y:S01]  /*6f10*/  FMNMX.FTZ R41, R71, R40, !PT ;  /* 0x0000002847297209 */ /* 0x000fe20007810000 */
[----:B------:R-:W-:Y:S01]  /*6f20*/  FFMA.FTZ R68, R84, UR33, -R7 ;  /* 0x0000002154447c23 */ /* 0x000fe20008010807 */
[----:B------:R-:W-:Y:S02]  /*6f30*/  ISETP.GT.AND P4, PT, R10, 0x69, P1 ;  /* 0x000000690a00780c */ /* 0x000fe40000f84270 */
[----:B------:R-:W-:Y:S01]  /*6f40*/  ISETP.LT.OR P5, PT, R11, 0x69, P5 ;  /* 0x000000690b00780c */ /* 0x000fe20002fa1670 */
[----:B------:R0:W-:Y:S01]  /*6f50*/  MUFU.EX2 R40, R56 ;  /* 0x0000003800287308 */ /* 0x0001e20000000800 */
[----:B------:R-:W-:-:S02]  /*6f60*/  FSEL R75, R75, -INF , !P3 ;  /* 0xff8000004b4b7808 */ /* 0x000fc40005800000 */
[----:B------:R-:W-:Y:S01]  /*6f70*/  FMNMX.FTZ R44, R74, R41, !PT ;  /* 0x000000294a2c7209 */ /* 0x000fe20007810000 */
[--C-:B------:R-:W-:Y:S01]  /*6f80*/  FFMA.FTZ R41, R57, UR33, -R7.reuse ;  /* 0x0000002139297c23 */ /* 0x100fe20008010807 */
[----:B------:R-:W-:Y:S01]  /*6f90*/  ISETP.GT.AND P2, PT, R10, 0x70, P1 ;  /* 0x000000700a00780c */ /* 0x000fe20000f44270 */
[--C-:B------:R-:W-:Y:S01]  /*6fa0*/  FFMA.FTZ R57, R73, UR33, -R7.reuse ;  /* 0x0000002149397c23 */ /* 0x100fe20008010807 */
[----:B------:R-:W-:Y:S01]  /*6fb0*/  FSEL R78, R78, -INF , !P5 ;  /* 0xff8000004e4e7808 */ /* 0x000fe20006800000 */
[----:B------:R-:W-:Y:S01]  /*6fc0*/  MUFU.EX2 R14, R14 ;  /* 0x0000000e000e7308 */ /* 0x000fe20000000800 */
[----:B------:R-:W-:Y:S01]  /*6fd0*/  ISETP.LT.OR P4, PT, R11, 0x6a, P4 ;  /* 0x0000006a0b00780c */ /* 0x000fe20002781670 */
[--C-:B0-----:R-:W-:Y:S01]  /*6fe0*/  FFMA.FTZ R56, R72, UR33, -R7.reuse ;  /* 0x0000002148387c23 */ /* 0x101fe20008010807 */
[----:B------:R-:W-:Y:S01]  /*6ff0*/  FMNMX.FTZ R45, R75, R44, !PT ;  /* 0x0000002c4b2d7209 */ /* 0x000fe20007810000 */
[--C-:B------:R-:W-:Y:S01]  /*7000*/  FFMA.FTZ R44, R60, UR33, -R7.reuse ;  /* 0x000000213c2c7c23 */ /* 0x100fe20008010807 */
[----:B------:R-:W-:Y:S01]  /*7010*/  ISETP.GT.AND P3, PT, R10, 0x71, P1 ;  /* 0x000000710a00780c */ /* 0x000fe20000f64270 */
[----:B------:R-:W-:Y:S01]  /*7020*/  FFMA.FTZ R60, R76, UR33, -R7 ;  /* 0x000000214c3c7c23 */ /* 0x000fe20008010807 */
[C---:B------:R-:W-:Y:S01]  /*7030*/  ISETP.GT.AND P5, PT, R10.reuse, 0x78, P1 ;  /* 0x000000780a00780c */ /* 0x040fe20000fa4270 */
[----:B------:R-:W-:Y:S01]  /*7040*/  MUFU.EX2 R15, R15 ;  /* 0x0000000f000f7308 */ /* 0x000fe20000000800 */
[----:B------:R-:W-:-:S02]  /*7050*/  ISETP.GT.AND P1, PT, R10, 0x79, P1 ;  /* 0x000000790a00780c */ /* 0x000fc40000f24270 */
[----:B------:R-:W-:Y:S02]  /*7060*/  ISETP.LT.OR P2, PT, R11, 0x71, P2 ;  /* 0x000000710b00780c */ /* 0x000fe40001741670 */
[----:B------:R-:W-:Y:S02]  /*7070*/  FSEL R79, R79, -INF , !P4 ;  /* 0xff8000004f4f7808 */ /* 0x000fe40006000000 */
[----:B------:R-:W-:Y:S01]  /*7080*/  FMNMX.FTZ R10, R78, R45, !PT ;  /* 0x0000002d4e0a7209 */ /* 0x000fe20007810000 */
[----:B------:R-:W-:Y:S01]  /*7090*/  MUFU.EX2 R21, R21 ;  /* 0x0000001500157308 */ /* 0x000fe20000000800 */
[----:B------:R-:W-:Y:S02]  /*70a0*/  ISETP.LT.OR P3, PT, R11, 0x72, P3 ;  /* 0x000000720b00780c */ /* 0x000fe40001f61670 */
[----:B------:R-:W-:Y:S02]  /*70b0*/  FSEL R82, R82, -INF , !P2 ;  /* 0xff80000052527808 */ /* 0x000fe40005000000 */
[----:B------:R-:W-:-:S02]  /*70c0*/  FMNMX.FTZ R45, R79, R10, !PT ;  /* 0x0000000a4f2d7209 */ /* 0x000fc40007810000 */
[----:B------:R-:W-:Y:S01]  /*70d0*/  ISETP.LT.OR P5, PT, R11, 0x79, P5 ;  /* 0x000000790b00780c */ /* 0x000fe20002fa1670 */
[----:B------:R-:W-:Y:S01]  /*70e0*/  MUFU.EX2 R25, R25 ;  /* 0x0000001900197308 */ /* 0x000fe20000000800 */
[----:B------:R-:W-:Y:S02]  /*70f0*/  FSEL R83, R83, -INF , !P3 ;  /* 0xff80000053537808 */ /* 0x000fe40005800000 */
[----:B------:R-:W-:Y:S01]  /*7100*/  FMNMX.FTZ R10, R82, R45, !PT ;  /* 0x0000002d520a7209 */ /* 0x000fe20007810000 */
[--C-:B------:R-:W-:Y:S01]  /*7110*/  FFMA.FTZ R45, R61, UR33, -R7.reuse ;  /* 0x000000213d2d7c23 */ /* 0x100fe20008010807 */
[----:B------:R-:W-:Y:S01]  /*7120*/  ISETP.LT.OR P1, PT, R11, 0x7a, P1 ;  /* 0x0000007a0b00780c */ /* 0x000fe20000f21670 */
[----:B------:R-:W-:Y:S01]  /*7130*/  FFMA.FTZ R61, R77, UR33, -R7 ;  /* 0x000000214d3d7c23 */ /* 0x000fe20008010807 */
[----:B------:R-:W-:Y:S01]  /*7140*/  FSEL R86, R86, -INF , !P5 ;  /* 0xff80000056567808 */ /* 0x000fe20006800000 */
[----:B------:R-:W-:Y:S01]  /*7150*/  MUFU.EX2 R29, R29 ;  /* 0x0000001d001d7308 */ /* 0x000fe20000000800 */
[----:B------:R-:W-:-:S02]  /*7160*/  FMNMX.FTZ R11, R83, R10, !PT ;  /* 0x0000000a530b7209 */ /* 0x000fc40007810000 */
[----:B------:R-:W-:Y:S02]  /*7170*/  FSEL R87, R87, -INF , !P1 ;  /* 0xff80000057577808 */ /* 0x000fe40004800000 */
[----:B------:R-:W-:Y:S02]  /*7180*/  FMNMX.FTZ R10, R86, R11, !PT ;  /* 0x0000000b560a7209 */ /* 0x000fe40007810000 */
[----:B------:R-:W-:Y:S01]  /*7190*/  FSEL R72, R0, RZ, P6 ;  /* 0x000000ff00487208 */ /* 0x000fe20003000000 */
[----:B------:R-:W-:Y:S01]  /*71a0*/  MUFU.EX2 R33, R33 ;  /* 0x0000002100217308 */ /* 0x000fe20000000800 */
[----:B------:R-:W-:-:S03]  /*71b0*/  FMNMX.FTZ R10, R87, R10, !PT ;  /* 0x0000000a570a7209 */ /* 0x000fc60007810000 */
[----:B------:R-:W-:Y:S02]  /*71c0*/  FADD.FTZ R72, -R72, R5 ;  /* 0x0000000548487221 */ /* 0x000fe40000010100 */
[----:B------:R-:W0:Y:S02]  /*71d0*/  SHFL.BFLY PT, R11, R10, 0x2, 0x1f ;  /* 0x0c401f000a0b7f89 */ /* 0x000e2400000e0000 */
[----:B------:R-:W-:Y:S01]  /*71e0*/  FMUL.FTZ R5, R72, UR33 ;  /* 0x0000002148057c20 */ /* 0x000fe20008410000 */
        /* <DEDUP_REMOVED lines=14> */
[----:B------:R-:W-:Y:S01]  /*72d0*/  MUFU.EX2 R53, R53 ;  /* 0x0000003500357308 */ /* 0x000fe20000000800 */
[--C-:B------:R-:W-:Y:S01]  /*72e0*/  FFMA.FTZ R76, R35, UR33, -R72.reuse ;  /* 0x00000021234c7c23 */ /* 0x100fe20008010848 */
[----:B------:R-:W-:Y:S01]  /*72f0*/  FSEL R35, R7, RZ, P1 ;  /* 0x000000ff07237208 */ /* 0x000fe20000800000 */
[--C-:B------:R-:W-:Y:S01]  /*7300*/  FFMA.FTZ R10, R26, UR33, -R72.reuse ;  /* 0x000000211a0a7c23 */ /* 0x100fe20008010848 */
[--C-:B------:R-:W-:Y:S01]  /*7310*/  FFMA.FTZ R80, R27, UR33, -R72.reuse ;  /* 0x000000211b507c23 */ /* 0x100fe20008010848 */
[--C-:B------:R-:W-:Y:S01]  /*7320*/  FFMA.FTZ R11, R30, UR33, -R72.reuse ;  /* 0x000000211e0b7c23 */ /* 0x100fe20008010848 */
[----:B------:R-:W-:Y:S01]  /*7330*/  FFMA.FTZ R77, R31, UR33, -R72 ;  /* 0x000000211f4d7c23 */ /* 0x000fe20008010848 */
[----:B------:R-:W-:Y:S01]  /*7340*/  FADD.FTZ R4, -R35, R4 ;  /* 0x0000000423047221 */ /* 0x000fe20000010100 */
[--C-:B------:R-:W-:Y:S01]  /*7350*/  FFMA.FTZ R34, R34, UR33, -R72.reuse ;  /* 0x0000002122227c23 */ /* 0x100fe20008010848 */
[----:B------:R-:W-:Y:S01]  /*7360*/  MUFU.EX2 R10, R10 ;  /* 0x0000000a000a7308 */ /* 0x000fe20000000800 */
[----:B------:R-:W-:Y:S01]  /*7370*/  FFMA.FTZ R30, R50, UR33, -R72 ;  /* 0x00000021321e7c23 */ /* 0x000fe20008010848 */
[----:B------:R-:W-:Y:S01]  /*7380*/  FMUL.FTZ R4, R4, UR33 ;  /* 0x0000002104047c20 */ /* 0x000fe20008410000 */
[----:B-1----:R-:W-:Y:S01]  /*7390*/  FFMA.FTZ R50, R5, R3, R8 ;  /* 0x0000000305327223 */ /* 0x002fe20000010008 */
[--C-:B------:R-:W-:Y:S01]  /*73a0*/  FFMA.FTZ R31, R38, UR33, -R72.reuse ;  /* 0x00000021261f7c23 */ /* 0x100fe20008010848 */
[--C-:B------:R-:W-:Y:S01]  /*73b0*/  FFMA.FTZ R73, R39, UR33, -R72.reuse ;  /* 0x0000002127497c23 */ /* 0x100fe20008010848 */
[----:B------:R-:W-:Y:S01]  /*73c0*/  FFMA.FTZ R39, R47, UR33, -R72 ;  /* 0x000000212f277c23 */ /* 0x000fe20008010848 */
[----:B------:R-:W-:Y:S01]  /*73d0*/  FADD.FTZ R47, R9, R50 ;  /* 0x00000032092f7221 */ /* 0x000fe20000010000 */
[----:B------:R-:W0:Y:S01]  /*73e0*/  MUFU.EX2 R4, R4 ;  /* 0x0000000400047308 */ /* 0x000e220000000800 */
[--C-:B------:R-:W-:Y:S01]  /*73f0*/  FFMA.FTZ R26, R42, UR33, -R72.reuse ;  /* 0x000000212a1a7c23 */ /* 0x100fe20008010848 */
[--C-:B------:R-:W-:Y:S01]  /*7400*/  FFMA.FTZ R38, R51, UR33, -R72.reuse ;  /* 0x0000002133267c23 */ /* 0x100fe20008010848 */
[----:B------:R-:W-:Y:S01]  /*7410*/  FADD.FTZ R50, R12, R47 ;  /* 0x0000002f0c327221 */ /* 0x000fe20000010000 */
[--C-:B------:R-:W-:Y:S01]  /*7420*/  FFMA.FTZ R42, R43, UR33, -R72.reuse ;  /* 0x000000212b2a7c23 */ /* 0x100fe20008010848 */
[--C-:B------:R-:W-:Y:S01]  /*7430*/  FFMA.FTZ R27, R46, UR33, -R72.reuse ;  /* 0x000000212e1b7c23 */ /* 0x100fe20008010848 */
[--C-:B------:R-:W-:Y:S01]  /*7440*/  FFMA.FTZ R54, R54, UR33, -R72.reuse ;  /* 0x0000002136367c23 */ /* 0x100fe20008010848 */
[--C-:B------:R-:W-:Y:S01]  /*7450*/  FFMA.FTZ R85, R55, UR33, -R72.reuse ;  /* 0x0000002137557c23 */ /* 0x100fe20008010848 */
[----:B------:R-:W1:Y:S01]  /*7460*/  MUFU.EX2 R80, R80 ;  /* 0x0000005000507308 */ /* 0x000e620000000800 */
        /* <DEDUP_REMOVED lines=8> */
[----:B0-----:R-:W-:Y:S01]  /*74f0*/  FFMA.FTZ R3, R4, R2, R10 ;  /* 0x0000000204037223 */ /* 0x001fe2000001000a */
[----:B------:R-:W-:-:S06]  /*7500*/  FFMA.FTZ R59, R79, UR33, -R72 ;  /* 0x000000214f3b7c23 */ /* 0x000fcc0008010848 */
[----:B------:R-:W0:Y:S01]  /*7510*/  MUFU.EX2 R77, R77 ;  /* 0x0000004d004d7308 */ /* 0x000e220000000800 */
[----:B-1----:R-:W-:Y:S01]  /*7520*/  FADD.FTZ R2, R80, R3 ;  /* 0x0000000350027221 */ /* 0x002fe20000010000 */
[----:B------:R-:W-:Y:S01]  /*7530*/  FADD.FTZ R3, R13, R50 ;  /* 0x000000320d037221 */ /* 0x000fe20000010000 */
[----:B------:R-:W-:-:S05]  /*7540*/  FFMA.FTZ R50, R67, UR33, -R72 ;  /* 0x0000002143327c23 */ /* 0x000fca0008010848 */
[----:B------:R-:W1:Y:S01]  /*7550*/  MUFU.EX2 R34, R34 ;  /* 0x0000002200227308 */ /* 0x000e620000000800 */
[----:B--2---:R-:W-:-:S07]  /*7560*/  FADD.FTZ R2, R11, R2 ;  /* 0x000000020b027221 */ /* 0x004fce0000010000 */
[----:B------:R-:W2:Y:S01]  /*7570*/  MUFU.EX2 R76, R76 ;  /* 0x0000004c004c7308 */ /* 0x000ea20000000800 */
[----:B0-----:R-:W-:Y:S01]  /*7580*/  FADD.FTZ R51, R77, R2 ;  /* 0x000000024d337221 */ /* 0x001fe20000010000 */
[----:B------:R-:W-:-:S04]  /*7590*/  FADD.FTZ R2, R14, R3 ;  /* 0x000000030e027221 */ /* 0x000fc80000010000 */
[----:B------:R-:W-:Y:S02]  /*75a0*/  FADD.FTZ R3, R15, R2 ;  /* 0x000000020f037221 */ /* 0x000fe40000010000 */
        /* <DEDUP_REMOVED lines=9> */
[----:B------:R1:W-:Y:S01]  /*7640*/  MUFU.EX2 R35, R54 ;  /* 0x0000003600237308 */ /* 0x0003e20000000800 */
[----:B--2---:R-:W-:-:S07]  /*7650*/  FADD.FTZ R55, R26, R55 ;  /* 0x000000371a377221 */ /* 0x004fce0000010000 */
[----:B------:R-:W2:Y:S01]  /*7660*/  MUFU.EX2 R27, R27 ;  /* 0x0000001b001b7308 */ /* 0x000ea20000000800 */
[----:B-1----:R-:W-:-:S04]  /*7670*/  FADD.FTZ R54, R20, R3 ;  /* 0x0000000314367221 */ /* 0x002fc80000010000 */
[----:B------:R-:W-:-:S03]  /*7680*/  FADD.FTZ R3, R21, R54 ;  /* 0x0000003615037221 */ /* 0x000fc60000010000 */
[----:B------:R-:W1:Y:S01]  /*7690*/  MUFU.EX2 R39, R39 ;  /* 0x0000002700277308 */ /* 0x000e620000000800 */
[----:B------:R-:W-:-:S04]  /*76a0*/  FADD.FTZ R2, R24, R3 ;  /* 0x0000000318027221 */ /* 0x000fc80000010000 */
[----:B------:R-:W-:Y:S01]  /*76b0*/  FADD.FTZ R3, R25, R2 ;  /* 0x0000000219037221 */ /* 0x000fe20000010000 */
[----:B0-----:R-:W-:Y:S02]  /*76c0*/  FADD.FTZ R2, R42, R55 ;  /* 0x000000372a027221 */ /* 0x001fe40000010000 */
[----:B------:R-:W0:Y:S01]  /*76d0*/  MUFU.EX2 R30, R30 ;  /* 0x0000001e001e7308 */ /* 0x000e220000000800 */
[----:B------:R-:W-:Y:S01]  /*76e0*/  FADD.FTZ R54, R28, R3 ;  /* 0x000000031c367221 */ /* 0x000fe20000010000 */
[----:B--2---:R-:W-:-:S03]  /*76f0*/  FADD.FTZ R2, R27, R2 ;  /* 0x000000021b027221 */ /* 0x004fc60000010000 */
[----:B------:R-:W-:Y:S01]  /*7700*/  FADD.FTZ R3, R29, R54 ;  /* 0x000000361d037221 */ /* 0x000fe20000010000 */
[----:B------:R-:W-:Y:S02]  /*7710*/  FFMA.FTZ R54, R74, UR33, -R72 ;  /* 0x000000214a367c23 */ /* 0x000fe40008010848 */
[----:B------:R-:W2:Y:S01]  /*7720*/  MUFU.EX2 R38, R38 ;  /* 0x0000002600267308 */ /* 0x000ea20000000800 */
[----:B-1----:R-:W-:Y:S01]  /*7730*/  FADD.FTZ R55, R39, R2 ;  /* 0x0000000227377221 */ /* 0x002fe20000010000 */
[----:B------:R-:W-:-:S04]  /*7740*/  FADD.FTZ R2, R32, R3 ;  /* 0x0000000320027221 */ /* 0x000fc80000010000 */
[----:B------:R-:W-:Y:S02]  /*7750*/  FADD.FTZ R3, R33, R2 ;  /* 0x0000000221037221 */ /* 0x000fe40000010000 */
[----:B------:R-:W1:Y:S01]  /*7760*/  MUFU.EX2 R85, R85 ;  /* 0x0000005500557308 */ /* 0x000e620000000800 */
[----:B0-----:R-:W-:Y:S01]  /*7770*/  FADD.FTZ R55, R30, R55 ;  /* 0x000000371e377221 */ /* 0x001fe20000010000 */
[----:B------:R-:W-:-:S04]  /*7780*/  FADD.FTZ R58, R36, R3 ;  /* 0x00000003243a7221 */ /* 0x000fc80000010000 */
[----:B------:R-:W-:Y:S02]  /*7790*/  FADD.FTZ R3, R37, R58 ;  /* 0x0000003a25037221 */ /* 0x000fe40000010000 */
[----:B------:R-:W0:Y:S01]  /*77a0*/  MUFU.EX2 R43, R43 ;  /* 0x0000002b002b7308 */ /* 0x000e220000000800 */
[----:B--2---:R-:W-:Y:S01]  /*77b0*/  FADD.FTZ R2, R38, R55 ;  /* 0x0000003726027221 */ /* 0x004fe20000010000 */
[----:B------:R-:W-:Y:S01]  /*77c0*/  FADD.FTZ R58, R40, R3 ;  /* 0x00000003283a7221 */ /* 0x000fe20000010000 */
[----:B------:R-:W-:Y:S02]  /*77d0*/  FFMA.FTZ R55, R78, UR33, -R72 ;  /* 0x000000214e377c23 */ /* 0x000fe40008010848 */
[----:B------:R-:W-:Y:S01]  /*77e0*/  FADD.FTZ R2, R35, R2 ;  /* 0x0000000223027221 */ /* 0x000fe20000010000 */
[----:B------:R-:W-:Y:S02]  /*77f0*/  FADD.FTZ R67, R41, R58 ;  /* 0x0000003a29437221 */ /* 0x000fe40000010000 */
[----:B------:R-:W2:Y:S01]  /*7800*/  MUFU.EX2 R84, R84 ;  /* 0x0000005400547308 */ /* 0x000ea20000000800 */
[----:B-1----:R-:W-:-:S07]  /*7810*/  FADD.FTZ R2, R85, R2 ;  /* 0x0000000255027221 */ /* 0x002fce0000010000 */
[----:B------:R-:W1:Y:S01]  /*7820*/  MUFU.EX2 R46, R46 ;  /* 0x0000002e002e7308 */ /* 0x000e620000000800 */
[----:B0-----:R-:W-:Y:S01]  /*7830*/  FADD.FTZ R3, R43, R2 ;  /* 0x000000022b037221 */ /* 0x001fe20000010000 */
[----:B------:R-:W-:-:S06]  /*7840*/  FADD.FTZ R2, R44, R67 ;  /* 0x000000432c027221 */ /* 0x000fcc0000010000 */
[----:B------:R-:W0:Y:S01]  /*7850*/  MUFU.EX2 R81, R81 ;  /* 0x0000005100517308 */ /* 0x000e220000000800 */
[----:B--2---:R-:W-:-:S07]  /*7860*/  FADD.FTZ R3, R84, R3 ;  /* 0x0000000354037221 */ /* 0x004fce0000010000 */
[----:B------:R-:W2:Y:S01]  /*7870*/  MUFU.EX2 R47, R47 ;  /* 0x0000002f002f7308 */ /* 0x000ea20000000800 */
[----:B-1----:R-:W-:Y:S01]  /*7880*/  FADD.FTZ R58, R46, R3 ;  /* 0x000000032e3a7221 */ /* 0x002fe20000010000 */
[----:B------:R-:W-:-:S04]  /*7890*/  FADD.FTZ R3, R45, R2 ;  /* 0x000000022d037221 */ /* 0x000fc80000010000 */
[----:B------:R-:W-:Y:S02]  /*78a0*/  FADD.FTZ R66, R48, R3 ;  /* 0x0000000330427221 */ /* 0x000fe40000010000 */
[----:B------:R-:W1:Y:S01]  /*78b0*/  MUFU.EX2 R50, R50 ;  /* 0x0000003200327308 */ /* 0x000e620000000800 */
[----:B0-----:R-:W-:Y:S01]  /*78c0*/  FADD.FTZ R2, R81, R58 ;  /* 0x0000003a51027221 */ /* 0x001fe20000010000 */
[----:B------:R-:W-:Y:S01]  /*78d0*/  FADD.FTZ R67, R49, R66 ;  /* 0x0000004231437221 */ /* 0x000fe20000010000 */
[--C-:B------:R-:W-:Y:S01]  /*78e0*/  FFMA.FTZ R58, R82, UR33, -R72.reuse ;  /* 0x00000021523a7c23 */ /* 0x100fe20008010848 */
[--C-:B------:R-:W-:Y:S02]  /*78f0*/  FFMA.FTZ R66, R83, UR33, -R72.reuse ;  /* 0x0000002153427c23 */ /* 0x100fe40008010848 */
[----:B------:R-:W-:Y:S01]  /*7900*/  FADD.FTZ R70, R52, R67 ;  /* 0x0000004334467221 */ /* 0x000fe20000010000 */
[----:B------:R-:W-:Y:S01]  /*7910*/  FFMA.FTZ R67, R86, UR33, -R72 ;  /* 0x0000002156437c23 */ /* 0x000fe20008010848 */
[----:B------:R-:W0:Y:S01]  /*7920*/  MUFU.EX2 R51, R51 ;  /* 0x0000003300337308 */ /* 0x000e220000000800 */
[----:B--2---:R-:W-:-:S07]  /*7930*/  FADD.FTZ R3, R47, R2 ;  /* 0x000000022f037221 */ /* 0x004fce0000010000 */
[----:B------:R-:W2:Y:S01]  /*7940*/  MUFU.EX2 R63, R63 ;  /* 0x0000003f003f7308 */ /* 0x000ea20000000800 */
[----:B-1----:R-:W-:Y:S01]  /*7950*/  FADD.FTZ R2, R50, R3 ;  /* 0x0000000332027221 */ /* 0x002fe20000010000 */
[----:B------:R-:W-:Y:S01]  /*7960*/  FADD.FTZ R3, R53, R70 ;  /* 0x0000004635037221 */ /* 0x000fe20000010000 */
[----:B------:R-:W-:-:S05]  /*7970*/  FFMA.FTZ R70, R87, UR33, -R72 ;  /* 0x0000002157467c23 */ /* 0x000fca0008010848 */
        /* <DEDUP_REMOVED lines=31> */
[----:B0-----:R-:W-:Y:S01]  /*7b70*/  FADD.FTZ R71, R67, R2 ;  /* 0x0000000243477221 */ /* 0x001fe20000010000 */
[----:B--2---:R-:W-:-:S03]  /*7b80*/  FADD.FTZ R3, R69, R72 ;  /* 0x0000004845037221 */ /* 0x004fc60000010000 */
[----:B-1----:R-:W-:Y:S01]  /*7b90*/  FADD.FTZ R2, R70, R71 ;  /* 0x0000004746027221 */ /* 0x002fe20000010000 */
[----:B------:R-:W-:Y:S06]  /*7ba0*/  @!P0 BRA `(.L_x_1106) ;  /* 0x0000000000048947 */ /* 0x000fec0003800000 */
[----:B------:R-:W-:Y:S01]  /*7bb0*/  BPT.TRAP 0x1 ;  /* 0x000000040000795c */ /* 0x000fe20000300000 */
.L_x_1106:
        /* <DEDUP_REMOVED lines=10> */
[-C--:B------:R-:W-:Y:S01]  /*7c60*/  FMUL.FTZ R88, R88, R5.reuse ;  /* 0x0000000558587220 */ /* 0x080fe20000410000 */
        /* <DEDUP_REMOVED lines=15> */
[-C--:B------:R-:W-:Y:S01]  /*7d60*/  FMUL.FTZ R97, R97, R5.reuse ;  /* 0x0000000561617220 */ /* 0x080fe20000410000 */
[----:B------:R-:W-:Y:S01]  /*7d70*/  F2FP.BF16.F32.PACK_AB R40, R41, R40 ;  /* 0x000000282928723e */ /* 0x000fe200000010ff */
[----:B------:R0:W-:Y:S01]  /*7d80*/  STSM.16.M88.4 [R19], R24 ;  /* 0x0000001813007844 */ /* 0x0001e20000000200 */
[----:B------:R-:W-:Y:S01]  /*7d90*/  F2FP.BF16.F32.PACK_AB R48, R49, R48 ;  /* 0x000000303130723e */ /* 0x000fe200000010ff */
[-C--:B------:R-:W-:Y:S01]  /*7da0*/  FMUL.FTZ R100, R100, R5.reuse ;  /* 0x0000000564647220 */ /* 0x080fe20000410000 */
[----:B------:R-:W-:Y:S01]  /*7db0*/  F2FP.BF16.F32.PACK_AB R33, R38, R30 ;  /* 0x0000001e2621723e */ /* 0x000fe200000010ff */
[-C--:B------:R-:W-:Y:S01]  /*7dc0*/  FMUL.FTZ R101, R101, R5.reuse ;  /* 0x0000000565657220 */ /* 0x080fe20000410000 */
        /* <DEDUP_REMOVED lines=15> */
[----:B------:R0:W-:Y:S01]  /*7ec0*/  STSM.16.M88.4 [R17+0x27800], R40 ;  /* 0x0278002811007844 */ /* 0x0001e20000000200 */
        /* <DEDUP_REMOVED lines=57> */
.L_x_1088:
[----:B------:R-:W-:Y:S02]  /*8260*/  UISETP.NE.AND UP1, UPT, UR52, URZ, UPT ;  /* 0x0000003f3400728c */ /* 0x000fe4000bf25270 */
[----:B------:R-:W-:Y:S02]  /*8270*/  UISETP.NE.AND UP0, UPT, UR51, URZ, UPT ;  /* 0x0000003f3300728c */ /* 0x000fe4000bf05270 */
[----:B------:R-:W-:Y:S02]  /*8280*/  UIADD3 UR10, UR38, 0xbf, URZ ;  /* 0x000000bf260a7890 */ /* 0x000fe4000fffe03f */
[----:B------:R-:W-:Y:S02]  /*8290*/  UIADD3 UR11, UR37, 0x1, -UR46 ;  /* 0x00000001250b7890 */ /* 0x000fe4000fffe82e */
[----:B------:R-:W-:-:S03]  /*82a0*/  PLOP3.LUT P1, PT, PT, PT, UP0, 0x40, 0x0 ;  /* 0x000000000000781c */ /* 0x000fc60003f2e808 */
[----:B------:R-:W-:Y:S01]  /*82b0*/  @UP1 ULDC UR6, c[0x0][0x44c] ;  /* 0x0001130000061ab9 */ /* 0x000fe20000000800 */
[----:B------:R-:W-:Y:S01]  /*82c0*/  @UP1 ULDC UR14, c[0x0][0x450] ;  /* 0x00011400000e1ab9 */ /* 0x000fe20000000800 */
[----:B------:R-:W-:-:S04]  /*82d0*/  UIMAD.WIDE.U32 UR6, UR10, UR6, URZ ;  /* 0x000000060a0672a5 */ /* 0x000fc8000f8e003f */
[----:B------:R-:W-:-:S04]  /*82e0*/  @UP1 USHF.R.U32.HI UR10, URZ, UR14, UR7 ;  /* 0x0000000e3f0a1299 */ /* 0x000fc80008011607 */
[----:B------:R-:W-:-:S04]  /*82f0*/  UIADD3 UR10, UR11, UR10, URZ ;  /* 0x0000000a0b0a7290 */ /* 0x000fc8000fffe03f */
[----:B------:R-:W-:Y:S01]  /*8300*/  UIADD3 UR35, UR10, -UR35, URZ ;  /* 0x800000230a237290 */ /* 0x000fe2000fffe03f */
[----:B------:R-:W-:Y:S11]  /*8310*/  @P1 BRA `(.L_x_1108) ;  /* 0x0000000000501947 */ /* 0x000ff60003800000 */
[----:B------:R-:W-:Y:S02]  /*8320*/  UMOV UR14, UR10 ;  /* 0x0000000a000e7c82 */ /* 0x000fe40008000000 */
[----:B------:R-:W-:-:S06]  /*8330*/  UISETP.GT.AND UP0, UPT, UR14, -0x1, UPT ;  /* 0xffffffff0e00788c */ /* 0x000fcc000bf04270 */
[----:B------:R-:W-:-:S13]  /*8340*/  PLOP3.LUT P1, PT, PT, PT, UP0, 0x80, 0x0 ;  /* 0x000000000000781c */ /* 0x000fda0003f2f008 */
[----:B------:R-:W-:Y:S05]  /*8350*/  @P1 BRA `(.L_x_1109) ;  /* 0x0000000000201947 */ /* 0x000fea0003800000 */
[----:B------:R-:W-:Y:S01]  /*8360*/  ULDC UR15, c[0x0][0x9e4] ;  /* 0x00027900000f7ab9 */ /* 0x000fe20000000800 */
[----:B------:R-:W-:Y:S02]  /*8370*/  ULOP3.LUT UR14, URZ, UR14, URZ, 0x33, !UPT ;  /* 0x0000000e3f0e7292 */ /* 0x000fe4000f8e333f */
[----:B------:R-:W-:-:S11]  /*8380*/  UISETP.NE.AND UP0, UPT, UR15, 0x1, UPT ;  /* 0x000000010f00788c */ /* 0x000fd6000bf05270 */
[----:B------:R-:W-:Y:S02]  /*8390*/  @UP0 ULDC.64 UR6, c[0x0][0x9e8] ;  /* 0x00027a0000060ab9 */ /* 0x000fe40000000a00 */
[----:B------:R-:W-:-:S04]  /*83a0*/  UIMAD.WIDE.U32 UR10, UR14, UR6, URZ ;  /* 0x000000060e0a72a5 */ /* 0x000fc8000f8e003f */
[----:B------:R-:W-:-:S04]  /*83b0*/  @UP0 USHF.R.U32.HI UR14, URZ, UR7, UR11 ;  /* 0x000000073f0e0299 */ /* 0x000fc8000801160b */
[----:B------:R-:W-:Y:S01]  /*83c0*/  ULOP3.LUT UR14, URZ, UR14, URZ, 0x33, !UPT ;  /* 0x0000000e3f0e7292 */ /* 0x000fe2000f8e333f */
[----:B------:R-:W-:Y:S11]  /*83d0*/  BRA `(.L_x_1110) ;  /* 0x0000000000147947 */ /* 0x000ff60003800000 */
.L_x_1109:
[----:B------:R-:W-:Y:S02]  /*83e0*/  ULDC UR15, c[0x0][0x9e4] ;  /* 0x00027900000f7ab9 */ /* 0x000fe40000000800 */
[----:B------:R-:W-:-:S11]  /*83f0*/  UISETP.NE.AND UP0, UPT, UR15, 0x1, UPT ;  /* 0x000000010f00788c */ /* 0x000fd6000bf05270 */
[----:B------:R-:W-:Y:S02]  /*8400*/  @UP0 ULDC.64 UR6, c[0x0][0x9e8] ;  /* 0x00027a0000060ab9 */ /* 0x000fe40000000a00 */
[----:B------:R-:W-:-:S04]  /*8410*/  UIMAD.WIDE.U32 UR10, UR14, UR6, URZ ;  /* 0x000000060e0a72a5 */ /* 0x000fc8000f8e003f */
[----:B------:R-:W-:-:S12]  /*8420*/  @UP0 USHF.R.U32.HI UR14, URZ, UR7, UR11 ;  /* 0x000000073f0e0299 */ /* 0x000fd8000801160b */
.L_x_1110:
[----:B------:R-:W-:-:S04]  /*8430*/  UIMAD UR14, UR14, UR15, URZ ;  /* 0x0000000f0e0e72a4 */ /* 0x000fc8000f8e023f */
[----:B------:R-:W-:-:S04]  /*8440*/  UISETP.LT.AND UP0, UPT, UR35, UR14, UPT ;  /* 0x0000000e2300728c */ /* 0x000fc8000bf01270 */
[----:B------:R-:W-:-:S12]  /*8450*/  USEL UR35, UR35, UR14, !UP0 ;  /* 0x0000000e23237287 */ /* 0x000fd8000c000000 */
.L_x_1108:
[----:B------:R-:W-:-:S04]  /*8460*/  UIADD3 UR35, UR35, 0x7f, URZ ;  /* 0x0000007f23237890 */ /* 0x000fc8000fffe03f */
[----:B------:R-:W-:-:S04]  /*8470*/  USHF.R.S32.HI UR6, URZ, 0x1f, UR35 ;  /* 0x0000001f3f067899 */ /* 0x000fc80008011423 */
[----:B------:R-:W-:-:S04]  /*8480*/  ULEA.HI UR6, UR6, UR35, URZ, 0x7 ;  /* 0x0000002306067291 */ /* 0x000fc8000f8f383f */
[----:B------:R-:W-:-:S04]  /*8490*/  USHF.R.S32.HI UR6, URZ, 0x7, UR6 ;  /* 0x000000073f067899 */ /* 0x000fc80008011406 */
[----:B------:R-:W-:-:S04]  /*84a0*/  UISETP.LT.AND UP0, UPT, UR36, UR6, UPT ;  /* 0x000000062400728c */ /* 0x000fc8000bf01270 */
[----:B------:R-:W-:-:S06]  /*84b0*/  USEL UR34, UR36, UR6, !UP0 ;  /* 0x0000000624227287 */ /* 0x000fcc000c000000 */
[----:B------:R-:W-:-:S13]  /*84c0*/  ISETP.GE.AND P1, PT, R6, UR34, PT ;  /* 0x0000002206007c0c */ /* 0x000fda000bf26270 */
[----:B------:R-:W-:Y:S05]  /*84d0*/  @!P1 BRA `(.L_x_1111) ;  /* 0x0000002000449947 */ /* 0x000fea0003800000 */
[----:B--2---:R-:W-:Y:S01]  /*84e0*/  IMAD.MOV.U32 R8, RZ, RZ, R7 ;  /* 0x000000ffff087224 */ /* 0x004fe200078e0007 */
[----:B------:R-:W-:Y:S01]  /*84f0*/  UMOV UR28, UR48 ;  /* 0x00000030001c7c82 */ /* 0x000fe20008000000 */
[----:B------:R-:W-:Y:S01]  /*8500*/  IMAD.MOV.U32 R5, RZ, RZ, R0 ;  /* 0x000000ffff057224 */ /* 0x000fe200078e0000 */
[----:B------:R-:W-:Y:S01]  /*8510*/  UMOV UR35, UR47 ;  /* 0x0000002f00237c82 */ /* 0x000fe20008000000 */
[----:B------:R-:W-:Y:S01]  /*8520*/  IMAD.MOV.U32 R4, RZ, RZ, R6 ;  /* 0x000000ffff047224 */ /* 0x000fe200078e0006 */
[----:B------:R-:W-:-:S06]  /*8530*/  ULDC UR33, c[0x0][0x988] ;  /* 0x0002620000217ab9 */ /* 0x000fcc0000000800 */
.L_x_1122:
[----:B------:R-:W-:Y:S01]  /*8540*/  ISETP.NE.AND P2, PT, RZ, UR45, PT ;  /* 0x0000002dff007c0c */ /* 0x000fe2000bf45270 */
[----:B------:R-:W-:-:S04]  /*8550*/  UISETP.NE.AND UP0, UPT, UR35, 0x1, UPT ;  /* 0x000000012300788c */ /* 0x000fc8000bf05270 */
[----:B------:R-:W-:-:S04]  /*8560*/  USEL UR48, URZ, 0x1, UP0 ;  /* 0x000000013f307887 */ /* 0x000fc80008000000 */
[----:B------:R-:W-:-:S04]  /*8570*/  ULOP3.LUT UR48, UR28, UR48, URZ, 0x3c, !UPT ;  /* 0x000000301c307292 */ /* 0x000fc8000f8e3c3f */
[----:B------:R-:W-:Y:S08]  /*8580*/  @P2 BRA `(.L_x_1112) ;  /* 0x0000000000382947 */ /* 0x000ff00003800000 */
[----:B------:R-:W-:Y:S05]  /*8590*/  @!P0 BRA `(.L_x_1113) ;  /* 0x0000000000048947 */ /* 0x000fea0003800000 */
[----:B------:R-:W-:Y:S01]  /*85a0*/  BPT.TRAP 0x1 ;  /* 0x000000040000795c */ /* 0x000fe20000300000 */
.L_x_1113:
        /* <DEDUP_REMOVED lines=9> */
.L_x_1114:
[----:B-1----:R-:W-:Y:S05]  /*8640*/  @P1 BRA `(.L_x_1112) ;  /* 0x0000000000081947 */ /* 0x002fea0003800000 */
[----:B------:R-:W1:Y:S02]  /*8650*/  SYNCS.PHASECHK.TRANS64.TRYWAIT P1, [UR6+0x2d830], R0 ;  /* 0x02d83000ff0075a7 */ /* 0x000e640008020146 */
[----:B-1----:R-:W-:Y:S05]  /*8660*/  @!P1 BRA `(.L_x_1115) ;  /* 0x000000d000fc9947 */ /* 0x002fea0003800000 */
.L_x_1112:
        /* <DEDUP_REMOVED lines=40> */
.L_x_1117:
[----:B------:R-:W-:Y:S01]  /*88f0*/  ULEA UR6, UR35, UR41, 0x3 ;  /* 0x0000002923067291 */ /* 0x000fe2000f8e183f */
[----:B------:R-:W-:-:S05]  /*8900*/  IMAD.U32 R0, RZ, RZ, UR28 ;  /* 0x0000001cff007e24 */ /* 0x000fca000f8e00ff */
[----:B------:R-:W-:-:S04]  /*8910*/  SHF.L.U32 R0, R0, 0x1f, RZ ;  /* 0x0000001f00007819 */ /* 0x000fc800000006ff */
[----:B------:R0:W1:Y:S01]  /*8920*/  SYNCS.PHASECHK.TRANS64.TRYWAIT P1, [UR6+0x2d850], R0 ;  /* 0x02d85000ff0075a7 */ /* 0x0000620008020146 */
[----:B------:R-:W-:Y:S05]  /*8930*/  @!P0 BRA `(.L_x_1118) ;  /* 0x0000000000048947 */ /* 0x000fea0003800000 */
[----:B------:R-:W-:Y:S01]  /*8940*/  BPT.TRAP 0x1 ;  /* 0x000000040000795c */ /* 0x000fe20000300000 */
.L_x_1118:
[----:B-1----:R-:W-:Y:S05]  /*8950*/  @P1 BRA `(.L_x_1116) ;  /* 0x0000000000081947 */ /* 0x002fea0003800000 */
[----:B------:R-:W1:Y:S02]  /*8960*/  SYNCS.PHASECHK.TRANS64.TRYWAIT P1, [UR6+0x2d850], R0 ;  /* 0x02d85000ff0075a7 */ /* 0x000e640008020146 */
[----:B-1----:R-:W-:Y:S05]  /*8970*/  @!P1 BRA `(.L_x_1119) ;  /* 0x000000d000509947 */ /* 0x002fea0003800000 */
.L_x_1116:
[----:B------:R-:W-:Y:S01]  /*8980*/  UIADD3 UR6, UR41, 0x400, URZ ;  /* 0x0000040029067890 */ /* 0x000fe2000fffe03f */
[----:B------:R-:W-:Y:S01]  /*8990*/  WARPGROUP.ARRIVE ;  /* 0x00000000000079c5 */ /* 0x000fe20000000000 */
[----:B------:R-:W-:Y:S01]  /*89a0*/  UMOV UR29, 0x40000040 ;  /* 0x40000040001d7882 */ /* 0x000fe20000000000 */
[----:B------:R-:W-:Y:S01]  /*89b0*/  UMOV UR31, 0x80000020 ;  /* 0x80000020001f7882 */ /* 0x000fe20000000000 */
[----:B------:R-:W-:-:S03]  /*89c0*/  USHF.R.U32.HI UR6, URZ, 0x4, UR6 ;  /* 0x000000043f067899 */ /* 0x000fc60008011606 */
[----:B-1----:R-:W1:Y:S01]  /*89d0*/  S2R R7, SR_TID.X ;  /* 0x0000000000077919 */ /* 0x002e620000002100 */
        /* <DEDUP_REMOVED lines=64> */
.L_x_1120:
        /* <DEDUP_REMOVED lines=78> */
[----:B------:R-:W-:Y:S01]  /*92c0*/  FADD.FTZ R5, -R7, R8 ;  /* 0x0000000807057221 */ /* 0x000fe20000010100 */
[----:B------:R-:W-:Y:S02]  /*92d0*/  FMUL.FTZ R8, R0, UR33 ;  /* 0x0000002100087c20 */ /* 0x000fe40008410000 */
        /* <DEDUP_REMOVED lines=17> */
[--C-:B0-----:R-:W-:Y:S01]  /*93f0*/  FFMA.FTZ R29, R48, UR33, -R8.reuse ;  /* 0x00000021301d7c23 */ /* 0x101fe20008010808 */
        /* <DEDUP_REMOVED lines=17> */
[----:B------:R-:W-:Y:S01]  /*9510*/  FMUL.FTZ R8, R7, UR33 ;  /* 0x0000002107087c20 */ /* 0x000fe20008410000 */
[----:B------:R-:W0:Y:S03]  /*9520*/  MUFU.EX2 R9, R9 ;  /* 0x0000000900097308 */ /* 0x000e260000000800 */
        /* <DEDUP_REMOVED lines=34> */
[----:B------:R-:W-:-:S03]  /*9750*/  FFMA.FTZ R70, R87, UR33, -R8 ;  /* 0x0000002157467c23 */ /* 0x000fc60008010808 */
[----:B------:R-:W1:Y:S01]  /*9760*/  MUFU.EX2 R11, R11 ;  /* 0x0000000b000b7308 */ /* 0x000e620000000800 */
[----:B0-----:R-:W-:-:S07]  /*9770*/  FADD.FTZ R46, R10, R3 ;  /* 0x000000030a2e7221 */ /* 0x001fce0000010000 */
[----:B------:R-:W0:Y:S01]  /*9780*/  MUFU.EX2 R27, R27 ;  /* 0x0000001b001b7308 */ /* 0x000e220000000800 */
[----:B--2---:R-:W-:-:S07]  /*9790*/  FADD.FTZ R2, R139, R2 ;  /* 0x000000028b027221 */ /* 0x004fce0000010000 */
[----:B------:R-:W2:Y:S01]  /*97a0*/  MUFU.EX2 R85, R85 ;  /* 0x0000005500557308 */ /* 0x000ea20000000800 */
[----:B-1----:R-:W-:-:S04]  /*97b0*/  FADD.FTZ R3, R11, R46 ;  /* 0x0000002e0b037221 */ /* 0x002fc80000010000 */
[----:B------:R-:W-:-:S03]  /*97c0*/  FADD.FTZ R46, R12, R3 ;  /* 0x000000030c2e7221 */ /* 0x000fc60000010000 */
        /* <DEDUP_REMOVED lines=33> */
[----:B--2---:R-:W-:Y:S01]  /*99e0*/  FADD.FTZ R46, R28, R51 ;  /* 0x000000331c2e7221 */ /* 0x004fe20000010000 */
[----:B------:R-:W-:-:S06]  /*99f0*/  FFMA.FTZ R51, R74, UR33, -R8 ;  /* 0x000000214a337c23 */ /* 0x000fcc0008010808 */
        /* <DEDUP_REMOVED lines=80> */
[----:B-1----:R-:W-:-:S03]  /*9f00*/  FADD.FTZ R3, R72, R3 ;  /* 0x0000000348037221 */ /* 0x002fc60000010000 */
[----:B0-----:R-:W-:Y:S01]  /*9f10*/  FADD.FTZ R2, R70, R71 ;  /* 0x0000004746027221 */ /* 0x001fe20000010000 */
[----:B------:R-:W-:Y:S06]  /*9f20*/  @!P0 BRA `(.L_x_1121) ;  /* 0x0000000000048947 */ /* 0x000fec0003800000 */
[----:B------:R-:W-:Y:S01]  /*9f30*/  BPT.TRAP 0x1 ;  /* 0x000000040000795c */ /* 0x000fe20000300000 */
.L_x_1121:
        /* <DEDUP_REMOVED lines=30> */
[----:B------:R-:W-:Y:S01]  /*a120*/  STSM.16.M88.4 [R19], R44 ;  /* 0x0000002c13007844 */ /* 0x000fe20000000200 */
        /* <DEDUP_REMOVED lines=12> */
[----:B0-----:R-:W-:Y:S01]  /*a1f0*/  F2FP.BF16.F32.PACK_AB R14, R64, R61 ;  /* 0x0000003d400e723e */ /* 0x001fe200000010ff */
[----:B------:R-:W-:Y:S01]  /*a200*/  FMUL.FTZ R115, R115, R5 ;  /* 0x0000000573737220 */ /* 0x000fe20000410000 */
[----:B------:R-:W-:Y:S01]  /*a210*/  F2FP.BF16.F32.PACK_AB R8, R52, R49 ;  /* 0x000000313408723e */ /* 0x000fe200000010ff */
[----:B------:R-:W-:Y:S01]  /*a220*/  STSM.16.M88.4 [R17+0x27800], R28 ;  /* 0x0278001c11007844 */ /* 0x000fe20000000200 */
        /* <DEDUP_REMOVED lines=22> */
[----:B------:R-:W-:Y:S01]  /*a390*/  FMUL.FTZ R135, R135, R5 ;  /* 0x0000000587877220 */ /* 0x000fe20000410000 */
[----:B------:R1:W-:Y:S01]  /*a3a0*/  STSM.16.M88.4 [R18+0x6000], R64 ;  /* 0x0060004012007844 */ /* 0x0003e20000000200 */
[-C--:B------:R-:W-:Y:S01]  /*a3b0*/  FMUL.FTZ R88, R88, R6.reuse ;  /* 0x0000000658587220 */ /* 0x080fe20000410000 */
[-C--:B------:R-:W-:Y:S01]  /*a3c0*/  FMUL.FTZ R89, R89, R6.reuse ;  /* 0x0000000659597220 */ /* 0x080fe20000410000 */
[-C--:B------:R-:W-:Y:S01]  /*a3d0*/  FMUL.FTZ R92, R92, R6.reuse ;  /* 0x000000065c5c7220 */ /* 0x080fe20000410000 */
[----:B------:R-:W-:Y:S01]  /*a3e0*/  @!PT LDS RZ, [RZ] ;  /* 0x00000000fffff984 */ /* 0x000fe20000000800 */
[----:B------:R-:W-:Y:S01]  /*a3f0*/  @!PT LDS RZ, [RZ] ;  /* 0x00000000fffff984 */ /* 0x000fe20000000800 */
[----:B------:R-:W-:Y:S01]  /*a400*/  @!PT LDS RZ, [RZ] ;  /* 0x00000000fffff984 */ /* 0x000fe20000000800 */
[----:B------:R-:W-:Y:S01]  /*a410*/  @!PT LDS RZ, [RZ] ;  /* 0x00000000fffff984 */ /* 0x000fe20000000800 */
[----:B------:R2:W-:Y:S06]  /*a420*/  MEMBAR.ALL.CTA ;  /* 0x0000000000007992 */ /* 0x0005ec0000008000 */
[----:B--2---:R-:W2:Y:S01]  /*a430*/  FENCE.VIEW.ASYNC.S ;  /* 0x00000000000073c6 */ /* 0x004ea20000000000 */
        /* <DEDUP_REMOVED lines=22> */
[----:B0-----:R-:W-:Y:S02]  /*a5a0*/  IMAD.MOV.U32 R8, RZ, RZ, R7 ;  /* 0x000000ffff087224 */ /* 0x001fe400078e0007 */
[----:B------:R-:W-:Y:S01]  /*a5b0*/  IMAD.MOV.U32 R5, RZ, RZ, R0 ;  /* 0x000000ffff057224 */ /* 0x000fe200078e0000 */
[----:B--2---:R-:W-:Y:S01]  /*a5c0*/  NOP ;  /* 0x0000000000007918 */ /* 0x004fe20000000000 */
[----:B-1----:R-:W-:Y:S05]  /*a5d0*/  @P1 BRA `(.L_x_1122) ;  /* 0xffffffdc00d81947 */ /* 0x002fea000383ffff */
[----:B------:R-:W-:-:S07]  /*a5e0*/  IMAD.MOV.U32 R6, RZ, RZ, R4 ;  /* 0x000000ffff067224 */ /* 0x000fce00078e0004 */
.L_x_1111:
        /* <DEDUP_REMOVED lines=9> */
[----:B------:R-:W-:-:S05]  /*a680*/  ULDC UR35, c[0x0][0x9e0] ;  /* 0x0002780000237ab9 */ /* 0x000fca0000000800 */
.L_x_1142:
[----:B------:R-:W-:Y:S01]  /*a690*/  ISETP.NE.AND P2, PT, RZ, UR45, PT ;  /* 0x0000002dff007c0c */ /* 0x000fe2000bf45270 */
[----:B------:R-:W-:-:S04]  /*a6a0*/  UISETP.NE.AND UP0, UPT, UR56, 0x1, UPT ;  /* 0x000000013800788c */ /* 0x000fc8000bf05270 */
[----:B------:R-:W-:-:S04]  /*a6b0*/  USEL UR48, URZ, 0x1, UP0 ;  /* 0x000000013f307887 */ /* 0x000fc80008000000 */
[----:B------:R-:W-:-:S04]  /*a6c0*/  ULOP3.LUT UR48, UR28, UR48, URZ, 0x3c, !UPT ;  /* 0x000000301c307292 */ /* 0x000fc8000f8e3c3f */
[----:B------:R-:W-:Y:S08]  /*a6d0*/  @P2 BRA `(.L_x_1124) ;  /* 0x0000000000382947 */ /* 0x000ff00003800000 */
[----:B------:R-:W-:Y:S05]  /*a6e0*/  @!P0 BRA `(.L_x_1125) ;  /* 0x0000000000048947 */ /* 0x000fea0003800000 */
[----:B------:R-:W-:Y:S01]  /*a6f0*/  BPT.TRAP 0x1 ;  /* 0x000000040000795c */ /* 0x000fe20000300000 */
.L_x_1125:
        /* <DEDUP_REMOVED lines=9> */
.L_x_1126:
[----:B-1----:R-:W-:Y:S05]  /*a790*/  @P1 BRA `(.L_x_1124) ;  /* 0x0000000000081947 */ /* 0x002fea0003800000 */
[----:B------:R-:W1:Y:S02]  /*a7a0*/  SYNCS.PHASECHK.TRANS64.TRYWAIT P1, [UR6+0x2d830], R0 ;  /* 0x02d83000ff0075a7 */ /* 0x000e640008020146 */
[----:B-1----:R-:W-:Y:S05]  /*a7b0*/  @!P1 BRA `(.L_x_1127) ;  /* 0x000000b000d89947 */ /* 0x002fea0003800000 */
.L_x_1124:
        /* <DEDUP_REMOVED lines=40> */
.L_x_1129:
[----:B------:R-:W-:Y:S01]  /*aa40*/  ULEA UR6, UR56, UR41, 0x3 ;  /* 0x0000002938067291 */ /* 0x000fe2000f8e183f */
[----:B------:R-:W-:-:S05]  /*aa50*/  IMAD.U32 R0, RZ, RZ, UR28 ;  /* 0x0000001cff007e24 */ /* 0x000fca000f8e00ff */
[----:B------:R-:W-:-:S04]  /*aa60*/  SHF.L.U32 R0, R0, 0x1f, RZ ;  /* 0x0000001f00007819 */ /* 0x000fc800000006ff */
[----:B------:R0:W1:Y:S01]  /*aa70*/  SYNCS.PHASECHK.TRANS64.TRYWAIT P1, [UR6+0x2d850], R0 ;  /* 0x02d85000ff0075a7 */ /* 0x0000620008020146 */
[----:B------:R-:W-:Y:S05]  /*aa80*/  @!P0 BRA `(.L_x_1130) ;  /* 0x0000000000048947 */ /* 0x000fea0003800000 */
[----:B------:R-:W-:Y:S01]  /*aa90*/  BPT.TRAP 0x1 ;  /* 0x000000040000795c */ /* 0x000fe20000300000 */
.L_x_1130:
[----:B-1----:R-:W-:Y:S05]  /*aaa0*/  @P1 BRA `(.L_x_1128) ;  /* 0x0000000000081947 */ /* 0x002fea0003800000 */
[----:B------:R-:W1:Y:S02]  /*aab0*/  SYNCS.PHASECHK.TRANS64.TRYWAIT P1, [UR6+0x2d850], R0 ;  /* 0x02d85000ff0075a7 */ /* 0x000e640008020146 */
[----:B-1----:R-:W-:Y:S05]  /*aac0*/  @!P1 BRA `(.L_x_1131) ;  /* 0x000000b0002c9947 */ /* 0x002fea0003800000 */
.L_x_1128:
        /* <DEDUP_REMOVED lines=70> */
.L_x_1132:
        /* <DEDUP_REMOVED lines=39> */
.L_x_1135:
[----:B------:R-:W-:-:S05]  /*b1a0*/  IMAD.U32 R14, RZ, RZ, UR34 ;  /* 0x00000022ff0e7e24 */ /* 0x000fca000f8e00ff */
[----:B------:R-:W-:-:S13]  /*b1b0*/  ISETP.NE.AND P1, PT, R14, 0x1, PT ;  /* 0x000000010e00780c */ /* 0x000fda0003f25270 */
[----:B------:R-:W0:Y:S02]  /*b1c0*/  @P1 LDC.64 R12, c[0x0][0x9e8] ;  /* 0x00027a00ff0c1b82 */ /* 0x000e240000000a00 */
[----:B0-----:R-:W-:-:S05]  /*b1d0*/  @P1 IMAD.HI.U32 R12, R15, R12, RZ ;  /* 0x0000000c0f0c1227 */ /* 0x001fca00078e00ff */
[----:B------:R-:W-:-:S07]  /*b1e0*/  @P1 SHF.R.U32.HI R15, RZ, R13, R12 ;  /* 0x0000000dff0f1219 */ /* 0x000fce000001160c */
.L_x_1136:
[----:B------:R-:W-:Y:S05]  /*b1f0*/  BSYNC B0 ;  /* 0x0000000000007941 */ /* 0x000fea0003800000 */
.L_x_1134:
[----:B------:R-:W-:-:S04]  /*b200*/  IMAD R15, R15, R14, -R0 ;  /* 0x0000000e0f0f7224 */ /* 0x000fc800078e0a00 */
[----:B------:R-:W-:-:S05]  /*b210*/  IMAD R15, R16, -0x2, R15 ;  /* 0xfffffffe100f7824 */ /* 0x000fca00078e020f */
[----:B------:R-:W-:Y:S02]  /*b220*/  VIADDMNMX R9, R15, R14, R9, PT ;  /* 0x0000000e0f097246 */ /* 0x000fe40003800109 */
[----:B------:R-:W-:-:S07]  /*b230*/  VIMNMX R8, R8, R15, !PT ;  /* 0x0000000f08087248 */ /* 0x000fce0007fe0100 */
.L_x_1133:
        /* <DEDUP_REMOVED lines=116> */
.L_x_1139:
[----:B------:R-:W-:-:S05]  /*b980*/  IMAD.U32 R12, RZ, RZ, UR34 ;  /* 0x00000022ff0c7e24 */ /* 0x000fca000f8e00ff */
[----:B------:R-:W-:-:S13]  /*b990*/  ISETP.NE.AND P2, PT, R12, 0x1, PT ;  /* 0x000000010c00780c */ /* 0x000fda0003f45270 */
[----:B------:R-:W0:Y:S02]  /*b9a0*/  @P2 LDC.64 R8, c[0x0][0x9e8] ;  /* 0x00027a00ff082b82 */ /* 0x000e240000000a00 */
[----:B0-----:R-:W-:-:S05]  /*b9b0*/  @P2 IMAD.HI.U32 R8, R7, R8, RZ ;  /* 0x0000000807082227 */ /* 0x001fca00078e00ff */
[----:B------:R-:W-:-:S07]  /*b9c0*/  @P2 SHF.R.U32.HI R7, RZ, R9, R8 ;  /* 0x00000009ff072219 */ /* 0x000fce0000011608 */
.L_x_1140:
[----:B------:R-:W-:Y:S05]  /*b9d0*/  BSYNC B0 ;  /* 0x0000000000007941 */ /* 0x000fea0003800000 */
.L_x_1138:
[----:B------:R-:W-:-:S04]  /*b9e0*/  IMAD R7, R7, R12, -R0 ;  /* 0x0000000c07077224 */ /* 0x000fc800078e0a00 */
[----:B------:R-:W-:-:S05]  /*b9f0*/  IMAD R7, R16, -0x2, R7 ;  /* 0xfffffffe10077824 */ /* 0x000fca00078e0207 */
[----:B------:R-:W-:Y:S02]  /*ba00*/  VIADDMNMX R11, R7, R12, R11, PT ;  /* 0x0000000c070b7246 */ /* 0x000fe4000380010b */
[----:B------:R-:W-:-:S07]  /*ba10*/  VIMNMX R10, R10, R7, !PT ;  /* 0x000000070a0a7248 */ /* 0x000fce0007fe0100 */
.L_x_1137:
        /* <DEDUP_REMOVED lines=376> */
.L_x_1141:
        /* <DEDUP_REMOVED lines=106> */
.L_x_1123:
[----:B------:R-:W-:Y:S06]  /*d840*/  BAR.ARV 0x8, 0x200 ;  /* 0x0208000000007b1d */ /* 0x000fec0000002000 */
[----:B------:R-:W-:Y:S05]  /*d850*/  @!P0 BRA `(.L_x_1143) ;  /* 0x0000000000048947 */ /* 0x000fea0003800000 */
[----:B------:R-:W-:Y:S01]  /*d860*/  BPT.TRAP 0x1 ;  /* 0x000000040000795c */ /* 0x000fe20000300000 */
.L_x_1143:
[----:B------:R-:W-:Y:S01]  /*d870*/  ULEA UR8, UR47, UR41, 0x3 ;  /* 0x000000292f087291 */ /* 0x000fe2000f8e183f */
[----:B------:R-:W-:-:S05]  /*d880*/  IMAD.U32 R4, RZ, RZ, UR48 ;  /* 0x00000030ff047e24 */ /* 0x000fca000f8e00ff */
[----:B------:R-:W-:-:S04]  /*d890*/  SHF.L.U32 R4, R4, 0x1f, RZ ;  /* 0x0000001f04047819 */ /* 0x000fc800000006ff */
[----:B------:R0:W1:Y:S01]  /*d8a0*/  SYNCS.PHASECHK.TRANS64.TRYWAIT P1, [UR8+0x2d850], R4 ;  /* 0x02d85004ff0075a7 */ /* 0x0000620008020148 */
[----:B------:R-:W-:Y:S05]  /*d8b0*/  @!P0 BRA `(.L_x_1144) ;  /* 0x0000000000048947 */ /* 0x000fea0003800000 */
[----:B------:R-:W-:Y:S01]  /*d8c0*/  BPT.TRAP 0x1 ;  /* 0x000000040000795c */ /* 0x000fe20000300000 */
.L_x_1144:
[----:B-1----:R-:W-:Y:S05]  /*d8d0*/  @P1 BRA `(.L_x_1145) ;  /* 0x0000000000081947 */ /* 0x002fea0003800000 */
[----:B------:R-:W1:Y:S02]  /*d8e0*/  SYNCS.PHASECHK.TRANS64.TRYWAIT P1, [UR8+0x2d850], R4 ;  /* 0x02d85004ff0075a7 */ /* 0x000e640008020148 */
[----:B-1----:R-:W-:Y:S05]  /*d8f0*/  @!P1 BRA `(.L_x_1146) ;  /* 0x0000008000b89947 */ /* 0x002fea0003800000 */
.L_x_1145:
[----:B------:R-:W-:Y:S01]  /*d900*/  UIADD3 UR41, UR41, 0x400, URZ ;  /* 0x0000040029297890 */ /* 0x000fe2000fffe03f */
[----:B------:R-:W-:Y:S01]  /*d910*/  WARPGROUP.ARRIVE ;  /* 0x00000000000079c5 */ /* 0x000fe20000000000 */
[----:B------:R-:W-:Y:S01]  /*d920*/  ULOP3.LUT UR44, UR44, 0x10000, URZ, 0xfc, !UPT ;  /* 0x000100002c2c7892 */ /* 0x000fe2000f8efc3f */
[----:B01----:R-:W0:Y:S01]  /*d930*/  SHFL.BFLY PT, R4, R3, 0x2, 0x1f ;  /* 0x0c401f0003047f89 */ /* 0x003e2200000e0000 */
[----:B------:R-:W-:Y:S01]  /*d940*/  USHF.R.U32.HI UR41, URZ, 0x4, UR41 ;  /* 0x000000043f297899 */ /* 0x000fe20008011629 */
[----:B--2---:R-:W-:Y:S01]  /*d950*/  IMAD.MOV.U32 R10, RZ, RZ, RZ ;  /* 0x000000ffff0a7224 */ /* 0x004fe200078e00ff */
[----:B------:R-:W-:Y:S01]  /*d960*/  UMOV UR5, 0x40000040 ;  /* 0x4000004000057882 */ /* 0x000fe20000000000 */
[----:B------:R-:W-:Y:S01]  /*d970*/  UMOV UR7, 0x80000020 ;  /* 0x8000002000077882 */ /* 0x000fe20000000000 */
[----:B------:R-:W-:Y:S01]  /*d980*/  ULOP3.LUT UR41, UR41, 0x3fff, URZ, 0xc0, !UPT ;  /* 0x00003fff29297892 */ /* 0x000fe2000f8ec03f */
[----:B------:R-:W1:Y:S01]  /*d990*/  SHFL.BFLY PT, R5, R2, 0x2, 0x1f ;  /* 0x0c401f0002057f89 */ /* 0x000e6200000e0000 */
[----:B------:R-:W-:Y:S01]  /*d9a0*/  UMOV UR4, UR44 ;  /* 0x0000002c00047c82 */ /* 0x000fe20008000000 */
[----:B------:R-:W-:Y:S01]  /*d9b0*/  IMAD.U32 R15, RZ, RZ, UR33 ;  /* 0x00000021ff0f7e24 */ /* 0x000fe2000f8e00ff */
[----:B------:R-:W-:-:S04]  /*d9c0*/  ULOP3.LUT UR9, UR41, 0x2000000, URZ, 0xfc, !UPT ;  /* 0x0200000029097892 */ /* 0x000fc8000f8efc3f */
[----:B------:R-:W-:-:S07]  /*d9d0*/  UIMAD UR9, UR47, 0x600, UR9 ;  /* 0x000006002f0978a4 */ /* 0x000fce000f8e0209 */
[----:B------:R-:W-:Y:S02]  /*d9e0*/  UMOV UR6, UR9 ;  /* 0x0000000900067c82 */ /* 0x000fe40008000000 */
[----:B------:R-:W-:Y:S01]  /*d9f0*/  HGMMA.64x96x16.F32.BF16 R88, gdesc[UR4].tnspB, R88, gsb0 ;  /* 0x41600000045879f0 */ /* 0x000fe20008001858 */
[----:B------:R-:W-:Y:S01]  /*da00*/  UIADD3 UR4, UR44, 0x2, URZ ;  /* 0x000000022c047890 */ /* 0x000fe2000fffe03f */
[----:B0-----:R-:W-:Y:S01]  /*da10*/  FADD.FTZ R4, R4, R3 ;  /* 0x0000000304047221 */ /* 0x001fe20000010000 */
[----:B------:R-:W-:Y:S01]  /*da20*/  UIADD3 UR6, UR9, 0x40, URZ ;  /* 0x0000004009067890 */ /* 0x000fe2000fffe03f */
[----:B------:R-:W-:Y:S01]  /*da30*/  IMAD.MOV.U32 R3, RZ, RZ, -0x800000 ;  /* 0xff800000ff037424 */ /* 0x000fe200078e00ff */
[----:B------:R-:W-:Y:S01]  /*da40*/  UMOV UR5, 0x40000040 ;  /* 0x4000004000057882 */ /* 0x000fe20000000000 */
[----:B------:R-:W-:Y:S01]  /*da50*/  UMOV UR7, 0x80000020 ;  /* 0x8000002000077882 */ /* 0x000fe20000000000 */
[----:B-1----:R-:W-:Y:S01]  /*da60*/  FADD.FTZ R6, R5, R2 ;  /* 0x0000000205067221 */ /* 0x002fe20000010000 */
[----:B------:R-:W-:Y:S01]  /*da70*/  IMAD.MOV.U32 R2, RZ, RZ, -0x800000 ;  /* 0xff800000ff027424 */ /* 0x000fe200078e00ff */
[----:B------:R-:W0:Y:S04]  /*da80*/  SHFL.BFLY PT, R5, R4, 0x1, 0x1f ;  /* 0x0c201f0004057f89 */ /* 0x000e2800000e0000 */
[----:B------:R-:W1:Y:S01]  /*da90*/  SHFL.BFLY PT, R9, R6, 0x1, 0x1f ;  /* 0x0c201f0006097f89 */ /* 0x000e6200000e0000 */
[----:B0-----:R-:W-:Y:S01]  /*daa0*/  FADD.FTZ R12, R4, R5 ;  /* 0x00000005040c7221 */ /* 0x001fe20000010000 */
[----:B------:R-:W-:-:S02]  /*dab0*/  IMAD.MOV.U32 R5, RZ, RZ, RZ ;  /* 0x000000ffff057224 */ /* 0x000fc400078e00ff */
[----:B-1----:R-:W-:Y:S02]  /*dac0*/  FADD.FTZ R13, R6, R9 ;  /* 0x00000009060d7221 */ /* 0x002fe40000010000 */
[----:B------:R-:W-:Y:S01]  /*dad0*/  FSETP.NE.FTZ.AND P1, PT, R12, RZ, PT ;  /* 0x000000ff0c00720b */ /* 0x000fe20003f35000 */
[----:B------:R-:W-:Y:S02]  /*dae0*/  IMAD.U32 R9, RZ, RZ, UR33 ;  /* 0x00000021ff097e24 */ /* 0x000fe4000f8e00ff */
        /* <DEDUP_REMOVED lines=59> */
.L_x_1147:
        /* <DEDUP_REMOVED lines=10> */
[----:B------:R-:W-:Y:S01]  /*df40*/  USEL UR4, URZ, 0x1, UP0 ;  /* 0x000000013f047887 */ /* 0x000fe20008000000 */
        /* <DEDUP_REMOVED lines=41> */
[-C--:B------:R-:W-:Y:S01]  /*e1e0*/  FMUL.FTZ R131, R131, R10.reuse ;  /* 0x0000000a83837220 */ /* 0x080fe20000410000 */
[-C--:B------:R-:W-:Y:S01]  /*e1f0*/  FMUL.FTZ R134, R134, R10.reuse ;  /* 0x0000000a86867220 */ /* 0x080fe20000410000 */
[----:B------:R-:W-:Y:S01]  /*e200*/  FMUL.FTZ R135, R135, R10 ;  /* 0x0000000a87877220 */ /* 0x000fe20000410000 */
[----:B------:R-:W-:-:S02]  /*e210*/  UIADD3 UR49, UR49, 0x1, URZ ;  /* 0x0000000131317890 */ /* 0x000fc4000fffe03f */
[----:B------:R-:W-:Y:S02]  /*e220*/  USEL UR47, UR47, URZ, UP0 ;  /* 0x0000003f2f2f7287 */ /* 0x000fe40008000000 */
[----:B------:R-:W-:-:S12]  /*e230*/  ULOP3.LUT UR48, UR48, UR4, URZ, 0x3c, !UPT ;  /* 0x0000000430307292 */ /* 0x000fd8000f8e3c3f */
.L_x_1069:
[----:B------:R-:W0:Y:S08]  /*e240*/  S2UR UR42, SR_CgaCtaId ;  /* 0x00000000002a79c3 */ /* 0x000e300000008800 */
[----:B------:R-:W-:Y:S06]  /*e250*/  BAR.SYNC.DEFER_BLOCKING 0x5, 0x200 ;  /* 0x0148000000007b1d */ /* 0x000fec0000010000 */
[----:B------:R-:W-:Y:S01]  /*e260*/  UMOV UR41, 0x400 ;  /* 0x0000040000297882 */ /* 0x000fe20000000000 */
[----:B------:R-:W-:Y:S01]  /*e270*/  BSSY B0, `(.L_x_1148) ;  /* 0x00001b8000007945 */ /* 0x000fe20003800000 */
[----:B0-----:R-:W-:-:S09]  /*e280*/  ULEA UR41, UR42, UR41, 0x18 ;  /* 0x000000292a297291 */ /* 0x001fd2000f8ec03f */
[----:B------:R-:W0:Y:S02]  /*e290*/  LDS.128 R4, [UR41+0x2d8d0] ;  /* 0x02d8d029ff047984 */ /* 0x000e240008000c00 */
[----:B0-----:R-:W-:Y:S02]  /*e2a0*/  R2UR UR5, R5 ;  /* 0x00000000050572ca */ /* 0x001fe400000e0000 */
[----:B------:R-:W-:Y:S02]  /*e2b0*/  R2UR UR7, R6 ;  /* 0x00000000060772ca */ /* 0x000fe400000e0000 */
[----:B------:R-:W-:Y:S01]  /*e2c0*/  R2UR UR6, R7 ;  /* 0x00000000070672ca */ /* 0x000fe200000e0000 */
[----:B------:R-:W-:Y:S06]  /*e2d0*/  BAR.ARV 0x4, 0x200 ;  /* 0x0108000000007b1d */ /* 0x000fec0000002000 */
[----:B------:R-:W-:Y:S08]  /*e2e0*/  @P0 BRA `(.L_x_1149) ;  /* 0x0000001000480947 */ /* 0x000ff00003800000 */
[----:B------:R-:W0:Y:S08]  /*e2f0*/  S2UR UR4, SR_SWINHI ;  /* 0x00000000000479c3 */ /* 0x000e300000002f00 */
[----:B------:R-:W-:Y:S01]  /*e300*/  BAR.SYNC.DEFER_BLOCKING 0x1, 0x180 ;  /* 0x0046000000007b1d */ /* 0x000fe20000010000 */
[----:B------:R-:W-:Y:S02]  /*e310*/  F2FP.BF16.F32.PACK_AB R6, R93, R92 ;  /* 0x0000005c5d06723e */ /* 0x000fe400000010ff */
[----:B------:R-:W-:-:S02]  /*e320*/  F2FP.BF16.F32.PACK_AB R26, R125, R26 ;  /* 0x0000001a7d1a723e */ /* 0x000fc400000010ff */
[----:B------:R-:W-:-:S03]  /*e330*/  F2FP.BF16.F32.PACK_AB R27, R27, R126 ;  /* 0x0000007e1b1b723e */ /* 0x000fc600000010ff */
[----:B------:R-:W1:Y:S01]  /*e340*/  LDC R41, c[0x0][0xbe8] ;  /* 0x0002fa00ff297b82 */ /* 0x000e620000000800 */
[----:B------:R-:W-:Y:S01]  /*e350*/  UMOV UR8, UR41 ;  /* 0x0000002900087c82 */ /* 0x000fe20008000000 */
[----:B0-----:R-:W-:Y:S01]  /*e360*/  UMOV UR9, UR4 ;  /* 0x0000000400097c82 */ /* 0x001fe20008000000 */
[----:B------:R-:W-:Y:S02]  /*e370*/  IMAD.U32 R20, RZ, RZ, UR8 ;  /* 0x00000008ff147e24 */ /* 0x000fe4000f8e00ff */
[----:B------:R-:W-:Y:S01]  /*e380*/  IMAD.U32 R21, RZ, RZ, UR9 ;  /* 0x00000009ff157e24 */ /* 0x000fe2000f8e00ff */
[----:B------:R-:W-:Y:S02]  /*e390*/  ULDC.64 UR8, c[0x0][0xc00] ;  /* 0x0003000000087ab9 */ /* 0x000fe40000000a00 */
[----:B------:R-:W-:Y:S01]  /*e3a0*/  UISETP.NE.U32.AND UP0, UPT, UR8, URZ, UPT ;  /* 0x0000003f0800728c */ /* 0x000fe2000bf05070 */
[----:B------:R-:W-:-:S03]  /*e3b0*/  IMAD.WIDE R4, R147, 0x2, R20 ;  /* 0x0000000293047825 */ /* 0x000fc600078e0214 */
[----:B------:R-:W-:Y:S01]  /*e3c0*/  UISETP.NE.AND.EX UP0, UPT, UR9, URZ, UPT, UP0 ;  /* 0x0000003f0900728c */ /* 0x000fe2000bf05300 */
[C---:B------:R-:W-:Y:S02]  /*e3d0*/  LOP3.LUT R7, R4.reuse, 0x180, RZ, 0xc0, !PT ;  /* 0x0000018004077812 */ /* 0x040fe400078ec0ff */
[----:B------:R-:W-:Y:S01]  /*e3e0*/  ULDC.64 UR8, c[0x0][0xc00] ;  /* 0x0003000000087ab9 */ /* 0x000fe20000000a00 */
[C---:B------:R-:W-:Y:S01]  /*e3f0*/  IADD3 R9, P0, R4.reuse, 0x6020, RZ ;  /* 0x0000602004097810 */ /* 0x040fe20007f1e0ff */
[----:B------:R-:W-:Y:S01]  /*e400*/  UIMAD.WIDE UR8, UR39, 0x4, UR8 ;  /* 0x00000004270878a5 */ /* 0x000fe2000f8e0208 */
[----:B------:R-:W-:Y:S02]  /*e410*/  SHF.R.U64 R7, R7, 0x3, RZ ;  /* 0x0000000307077819 */ /* 0x000fe400000012ff */
[C---:B------:R-:W-:Y:S02]  /*e420*/  IADD3 R11, P1, R4.reuse, 0x6000, RZ ;  /* 0x00006000040b7810 */ /* 0x040fe40007f3e0ff */
[----:B------:R-:W-:-:S02]  /*e430*/  IADD3 R33, P2, R4, 0x3020, RZ ;  /* 0x0000302004217810 */ /* 0x000fc40007f5e0ff */
[C---:B------:R-:W-:Y:S02]  /*e440*/  IADD3 R31, P3, R4.reuse, 0x3000, RZ ;  /* 0x00003000041f7810 */ /* 0x040fe40007f7e0ff */
[----:B------:R-:W-:Y:S01]  /*e450*/  IADD3 R29, P4, R4, 0x20, RZ ;  /* 0x00000020041d7810 */ /* 0x000fe20007f9e0ff */
[--C-:B------:R-:W-:Y:S01]  /*e460*/  IMAD.X R13, RZ, RZ, R5.reuse, P2 ;  /* 0x000000ffff0d7224 */ /* 0x100fe200010e0605 */
[----:B------:R-:W-:Y:S01]  /*e470*/  LOP3.LUT R4, R7, R4, RZ, 0x3c, !PT ;  /* 0x0000000407047212 */ /* 0x000fe200078e3cff */
[--C-:B------:R-:W-:Y:S01]  /*e480*/  IMAD.X R15, RZ, RZ, R5.reuse, P3 ;  /* 0x000000ffff0f7224 */ /* 0x100fe200018e0605 */
[----:B------:R-:W-:Y:S01]  /*e490*/  LOP3.LUT R8, R9, 0x180, RZ, 0xc0, !PT ;  /* 0x0000018009087812 */ /* 0x000fe200078ec0ff */
[----:B------:R-:W-:Y:S01]  /*e4a0*/  IMAD.X R25, RZ, RZ, R5, P4 ;  /* 0x000000ffff197224 */ /* 0x000fe200020e0605 */
[----:B------:R-:W-:Y:S02]  /*e4b0*/  LOP3.LUT R10, R11, 0x180, RZ, 0xc0, !PT ;  /* 0x000001800b0a7812 */ /* 0x000fe400078ec0ff */
[----:B------:R-:W-:-:S02]  /*e4c0*/  MOV R28, R4 ;  /* 0x00000004001c7202 */ /* 0x000fc40000000f00 */
[----:B------:R-:W-:Y:S02]  /*e4d0*/  F2FP.BF16.F32.PACK_AB R4, R89, R0 ;  /* 0x000000005904723e */ /* 0x000fe400000010ff */
[----:B------:R-:W-:Y:S02]  /*e4e0*/  LOP3.LUT R0, R29, 0x180, RZ, 0xc0, !PT ;  /* 0x000001801d007812 */ /* 0x000fe400078ec0ff */
[----:B------:R-:W-:Y:S02]  /*e4f0*/  SHF.R.U64 R8, R8, 0x3, RZ ;  /* 0x0000000308087819 */ /* 0x000fe400000012ff */
[----:B------:R-:W-:Y:S02]  /*e500*/  SHF.R.U64 R10, R10, 0x3, RZ ;  /* 0x000000030a0a7819 */ /* 0x000fe400000012ff */
[----:B------:R-:W-:Y:S02]  /*e510*/  LOP3.LUT R14, R31, 0x180, RZ, 0xc0, !PT ;  /* 0x000001801f0e7812 */ /* 0x000fe400078ec0ff */
[----:B------:R-:W-:-:S02]  /*e520*/  LOP3.LUT R12, R33, 0x180, RZ, 0xc0, !PT ;  /* 0x00000180210c7812 */ /* 0x000fc400078ec0ff */
[----:B------:R-:W-:Y:S02]  /*e530*/  SHF.R.U64 R0, R0, 0x3, RZ ;  /* 0x0000000300007819 */ /* 0x000fe400000012ff */
[----:B------:R-:W-:Y:S01]  /*e540*/  LOP3.LUT R8, R8, R9, RZ, 0x3c, !PT ;  /* 0x0000000908087212 */ /* 0x000fe200078e3cff */
[--C-:B------:R-:W-:Y:S01]  /*e550*/  IMAD.X R9, RZ, RZ, R5.reuse, P0 ;  /* 0x000000ffff097224 */ /* 0x100fe200000e0605 */
[----:B------:R-:W-:Y:S01]  /*e560*/  LOP3.LUT R10, R10, R11, RZ, 0x3c, !PT ;  /* 0x0000000b0a0a7212 */ /* 0x000fe200078e3cff */
[----:B------:R-:W-:Y:S01]  /*e570*/  IMAD.X R11, RZ, RZ, R5, P1 ;  /* 0x000000ffff0b7224 */ /* 0x000fe200008e0605 */
[----:B------:R-:W-:Y:S02]  /*e580*/  SHF.R.U64 R14, R14, 0x3, RZ ;  /* 0x000000030e0e7819 */ /* 0x000fe400000012ff */
[----:B------:R-:W-:Y:S02]  /*e590*/  SHF.R.U64 R12, R12, 0x3, RZ ;  /* 0x000000030c0c7819 */ /* 0x000fe400000012ff */
[----:B------:R-:W-:Y:S01]  /*e5a0*/  LOP3.LUT R24, R0, R29, RZ, 0x3c, !PT ;  /* 0x0000001d00187212 */ /* 0x000fe200078e3cff */
[----:B------:R-:W-:Y:S01]  /*e5b0*/  IMAD.U32 R29, RZ, RZ, UR9 ;  /* 0x00000009ff1d7e24 */ /* 0x000fe2000f8e00ff */
[----:B------:R-:W-:-:S02]  /*e5c0*/  F2FP.BF16.F32.PACK_AB R5, R91, R90 ;  /* 0x0000005a5b05723e */ /* 0x000fc400000010ff */
[----:B------:R-:W-:Y:S02]  /*e5d0*/  F2FP.BF16.F32.PACK_AB R7, R95, R94 ;  /* 0x0000005e5f07723e */ /* 0x000fe400000010ff */
[----:B------:R-:W-:Y:S02]  /*e5e0*/  LOP3.LUT R14, R14, R31, RZ, 0x3c, !PT ;  /* 0x0000001f0e0e7212 */ /* 0x000fe400078e3cff */
[----:B------:R-:W-:Y:S01]  /*e5f0*/  MOV R30, R8 ;  /* 0x00000008001e7202 */ /* 0x000fe20000000f00 */
[----:B------:R0:W-:Y:S01]  /*e600*/  STSM.16.M88.4 [R28], R4 ;  /* 0x000000041c007844 */ /* 0x0001e20000000200 */
[----:B------:R-:W-:Y:S02]  /*e610*/  MOV R31, R10 ;  /* 0x0000000a001f7202 */ /* 0x000fe40000000f00 */
[----:B------:R-:W-:Y:S02]  /*e620*/  LOP3.LUT R12, R12, R33, RZ, 0x3c, !PT ;  /* 0x000000210c0c7212 */ /* 0x000fe400078e3cff */
[----:B------:R-:W-:-:S02]  /*e630*/  MOV R25, R24 ;  /* 0x0000001800197202 */ /* 0x000fc40000000f00 */
[----:B------:R-:W-:Y:S02]  /*e640*/  F2FP.BF16.F32.PACK_AB R8, R97, R96 ;  /* 0x000000606108723e */ /* 0x000fe400000010ff */
[----:B------:R-:W-:Y:S02]  /*e650*/  F2FP.BF16.F32.PACK_AB R9, R99, R98 ;  /* 0x000000626309723e */ /* 0x000fe400000010ff */
[----:B------:R-:W-:Y:S02]  /*e660*/  F2FP.BF16.F32.PACK_AB R10, R101, R100 ;  /* 0x00000064650a723e */ /* 0x000fe400000010ff */
[----:B------:R-:W-:Y:S02]  /*e670*/  F2FP.BF16.F32.PACK_AB R11, R103, R102 ;  /* 0x00000066670b723e */ /* 0x000fe400000010ff */
[----:B------:R-:W-:Y:S01]  /*e680*/  MOV R32, R12 ;  /* 0x0000000c00207202 */ /* 0x000fe20000000f00 */
[----:B0-----:R-:W-:Y:S01]  /*e690*/  IMAD.U32 R28, RZ, RZ, UR8 ;  /* 0x00000008ff1c7e24 */ /* 0x001fe2000f8e00ff */
[----:B------:R-:W-:Y:S01]  /*e6a0*/  MOV R33, R14 ;  /* 0x0000000e00217202 */ /* 0x000fe20000000f00 */
[----:B------:R0:W-:Y:S01]  /*e6b0*/  STSM.16.M88.4 [R25], R8 ;  /* 0x0000000819007844 */ /* 0x0001e20000000200 */
[----:B------:R-:W-:Y:S01]  /*e6c0*/  F2FP.BF16.F32.PACK_AB R4, R105, R104 ;  /* 0x000000686904723e */ /* 0x000fe200000010ff */
[----:B------:R-:W-:Y:S01]  /*e6d0*/  ULDC.64 UR8, c[0x0][0xc08] ;  /* 0x0003020000087ab9 */ /* 0x000fe20000000a00 */
[----:B------:R-:W-:-:S02]  /*e6e0*/  F2FP.BF16.F32.PACK_AB R5, R107, R106 ;  /* 0x0000006a6b05723e */ /* 0x000fc400000010ff */
[----:B------:R-:W-:Y:S02]  /*e6f0*/  F2FP.BF16.F32.PACK_AB R6, R109, R108 ;  /* 0x0000006c6d06723e */ /* 0x000fe400000010ff */
[----:B------:R-:W-:Y:S02]  /*e700*/  F2FP.BF16.F32.PACK_AB R7, R111, R110 ;  /* 0x0000006e6f07723e */ /* 0x000fe400000010ff */
[----:B------:R-:W-:Y:S02]  /*e710*/  F2FP.BF16.F32.PACK_AB R12, R113, R112 ;  /* 0x00000070710c723e */ /* 0x000fe400000010ff */
[----:B------:R-:W-:Y:S01]  /*e720*/  F2FP.BF16.F32.PACK_AB R13, R115, R114 ;  /* 0x00000072730d723e */ /* 0x000fe200000010ff */
[----:B------:R2:W-:Y:S01]  /*e730*/  STSM.16.M88.4 [R33], R4 ;  /* 0x0000000421007844 */ /* 0x0005e20000000200 */
[----:B------:R-:W-:Y:S02]  /*e740*/  F2FP.BF16.F32.PACK_AB R14, R117, R116 ;  /* 0x00000074750e723e */ /* 0x000fe400000010ff */
[----:B------:R-:W-:-:S02]  /*e750*/  F2FP.BF16.F32.PACK_AB R15, R119, R118 ;  /* 0x00000076770f723e */ /* 0x000fc400000010ff */
[----:B------:R-:W-:Y:S02]  /*e760*/  F2FP.BF16.F32.PACK_AB R24, R121, R120 ;  /* 0x000000787918723e */ /* 0x000fe400000010ff */
[----:B0-----:R-:W-:Y:S01]  /*e770*/  F2FP.BF16.F32.PACK_AB R25, R123, R122 ;  /* 0x0000007a7b19723e */ /* 0x001fe200000010ff */
[----:B------:R-:W-:Y:S01]  /*e780*/  STSM.16.M88.4 [R32], R12 ;  /* 0x0000000c20007844 */ /* 0x000fe20000000200 */
[----:B------:R-:W-:Y:S02]  /*e790*/  F2FP.BF16.F32.PACK_AB R8, R129, R128 ;  /* 0x000000808108723e */ /* 0x000fe400000010ff */
[----:B------:R-:W-:Y:S01]  /*e7a0*/  F2FP.BF16.F32.PACK_AB R9, R131, R130 ;  /* 0x000000828309723e */ /* 0x000fe200000010ff */
[----:B------:R-:W-:Y:S01]  /*e7b0*/  STSM.16.M88.4 [R31], R24 ;  /* 0x000000181f007844 */ /* 0x000fe20000000200 */
[----:B------:R-:W-:Y:S02]  /*e7c0*/  F2FP.BF16.F32.PACK_AB R10, R133, R132 ;  /* 0x00000084850a723e */ /* 0x000fe400000010ff */
[----:B------:R-:W-:-:S02]  /*e7d0*/  F2FP.BF16.F32.PACK_AB R11, R135, R134 ;  /* 0x00000086870b723e */ /* 0x000fc400000010ff */
[----:B------:R-:W-:-:S03]  /*e7e0*/  PLOP3.LUT P0, PT, PT, PT, UP0, 0x80, 0x0 ;  /* 0x000000000000781c */ /* 0x000fc60003f0f008 */
[----:B------:R0:W-:Y:S01]  /*e7f0*/  STSM.16.M88.4 [R30], R8 ;  /* 0x000000081e007844 */ /* 0x0001e20000000200 */
[----:B------:R-:W-:Y:S09]  /*e800*/  BAR.SYNC.DEFER_BLOCKING 0x1, 0x180 ;  /* 0x0046000000007b1d */ /* 0x000ff20000010000 */
[----:B------:R-:W3:Y:S01]  /*e810*/  @P0 LDG.E R0, desc[UR54][R28.64] ;  /* 0x000000361c000981 */ /* 0x000ee2000c1e1900 */
[----:B------:R-:W-:Y:S01]  /*e820*/  UISETP.NE.U32.AND UP1, UPT, UR8, URZ, UPT ;  /* 0x0000003f0800728c */ /* 0x000fe2000bf25070 */
[----:B-1----:R-:W-:Y:S01]  /*e830*/  ISETP.NE.AND P1, PT, R41, 0x1, PT ;  /* 0x000000012900780c */ /* 0x002fe20003f25270 */
[----:B------:R-:W-:Y:S01]  /*e840*/  ULDC UR10, c[0x0][0xa88] ;  /* 0x0002a200000a7ab9 */ /* 0x000fe20000000800 */
[----:B------:R-:W-:Y:S01]  /*e850*/  UMOV UR4, URZ ;  /* 0x0000003f00047c82 */ /* 0x000fe20008000000 */
[----:B------:R-:W-:-:S06]  /*e860*/  UISETP.NE.AND.EX UP1, UPT, UR9, URZ, UPT, UP1 ;  /* 0x0000003f0900728c */ /* 0x000fcc000bf25310 */
[----:B------:R-:W-:-:S04]  /*e870*/  PLOP3.LUT P2, PT, PT, PT, UP1, 0x80, 0x0 ;  /* 0x000000000000781c */ /* 0x000fc80003f4f018 */
[----:B--2---:R-:W1:Y:S01]  /*e880*/  @P1 LDC R5, c[0x0][0xbec] ;  /* 0x0002fb00ff051b82 */ /* 0x004e620000000800 */
[----:B------:R-:W-:Y:S02]  /*e890*/  @UP1 ULDC.64 UR8, c[0x0][0xc08] ;  /* 0x0003020000081ab9 */ /* 0x000fe40000000a00 */
[----:B------:R-:W-:-:S05]  /*e8a0*/  @UP1 UIMAD.WIDE UR8, UR39, 0x4, UR8 ;  /* 0x00000004270818a5 */ /* 0x000fca000f8e0208 */
[----:B------:R-:W2:Y:S01]  /*e8b0*/  @P1 LDC R6, c[0x0][0xbf0] ;  /* 0x0002fc00ff061b82 */ /* 0x000ea20000000800 */
[----:B0-----:R-:W-:Y:S02]  /*e8c0*/  IMAD.U32 R8, RZ, RZ, UR8 ;  /* 0x00000008ff087e24 */ /* 0x001fe4000f8e00ff */
[----:B------:R-:W-:Y:S01]  /*e8d0*/  IMAD.U32 R9, RZ, RZ, UR9 ;  /* 0x00000009ff097e24 */ /* 0x000fe2000f8e00ff */
[----:B---3--:R-:W-:Y:S01]  /*e8e0*/  @P0 R2UR UR4, R0 ;  /* 0x00000000000402ca */ /* 0x008fe200000e0000 */
[----:B------:R-:W-:-:S06]  /*e8f0*/  IMAD.U32 R0, RZ, RZ, UR10 ;  /* 0x0000000aff007e24 */ /* 0x000fcc000f8e00ff */
[----:B------:R0:W5:Y:S01]  /*e900*/  @P2 LDG.E R0, desc[UR54][R8.64] ;  /* 0x0000003608002981 */ /* 0x000162000c1e1900 */
[----:B-12---:R-:W-:Y:S07]  /*e910*/  @P2 BRA `(.L_x_1150) ;  /* 0x0000000000102947 */ /* 0x006fee0003800000 */
[----:B------:R-:W-:Y:S05]  /*e920*/  @!P0 BRA `(.L_x_1150) ;  /* 0x00000000000c8947 */ /* 0x000fea0003800000 */
[----:B------:R-:W2:Y:S04]  /*e930*/  LDG.E R7, desc[UR54][R28.64] ;  /* 0x000000361c077981 */ /* 0x000ea8000c1e1900 */
[----:B-----5:R-:W2:Y:S02]  /*e940*/  LDG.E R0, desc[UR54][R28.64+0x4] ;  /* 0x000004361c007981 */ /* 0x020ea4000c1e1900 */
[----:B--2---:R-:W-:-:S07]  /*e950*/  IMAD.IADD R0, R0, 0x1, -R7 ;  /* 0x0000000100007824 */ /* 0x004fce00078e0a07 */
.L_x_1150:
[----:B0-----:R-:W-:Y:S01]  /*e960*/  VIADD R8, R137, UR38 ;  /* 0x0000002689087c36 */ /* 0x001fe20008000000 */
[----:B------:R-:W-:Y:S01]  /*e970*/  USHF.R.S32.HI UR9, URZ, 0x1f, UR4 ;  /* 0x0000001f3f097899 */ /* 0x000fe20008011404 */
[----:B-----5:R-:W-:Y:S01]  /*e980*/  IMAD R43, R0, R41, RZ ;  /* 0x00000029002b7224 */ /* 0x020fe200078e02ff */
[----:B------:R-:W-:Y:S01]  /*e990*/  USHF.R.S32.HI UR16, URZ, 0x1f, UR40 ;  /* 0x0000001f3f107899 */ /* 0x000fe20008011428 */
[----:B------:R-:W-:Y:S01]  /*e9a0*/  @P1 IMAD.HI.U32 R5, R8, R5, RZ ;  /* 0x0000000508051227 */ /* 0x000fe200078e00ff */
[----:B------:R-:W-:Y:S01]  /*e9b0*/  ULDC.64 UR14, c[0x0][0xb90] ;  /* 0x0002e400000e7ab9 */ /* 0x000fe20000000a00 */
[----:B------:R-:W-:Y:S01]  /*e9c0*/  UMOV UR8, UR4 ;  /* 0x0000000400087c82 */ /* 0x000fe20008000000 */
[----:B------:R-:W-:Y:S01]  /*e9d0*/  UIMAD UR12, UR16, UR14, URZ ;  /* 0x0000000e100c72a4 */ /* 0x000fe2000f8e023f */
[----:B------:R-:W-:Y:S01]  /*e9e0*/  IMAD.MOV.U32 R4, RZ, RZ, R8 ;  /* 0x000000ffff047224 */ /* 0x000fe200078e0008 */
[----:B------:R-:W-:Y:S01]  /*e9f0*/  UIMAD.WIDE.U32 UR10, UR40, UR14, UR8 ;  /* 0x0000000e280a72a5 */ /* 0x000fe2000f8e0008 */
[----:B------:R-:W-:Y:S01]  /*ea00*/  @P1 SHF.R.U32.HI R4, RZ, R6, R5 ;  /* 0x00000006ff041219 */ /* 0x000fe20000011605 */
[----:B------:R-:W-:Y:S01]  /*ea10*/  USHF.R.S32.HI UR8, URZ, 0x1f, UR39 ;  /* 0x0000001f3f087899 */ /* 0x000fe20008011427 */
[----:B------:R-:W-:Y:S01]  /*ea20*/  IMAD R5, R143, 0x20, R138 ;  /* 0x000000208f057824 */ /* 0x000fe200078e028a */
[----:B------:R-:W-:Y:S01]  /*ea30*/  UIMAD UR12, UR40, UR15, UR12 ;  /* 0x0000000f280c72a4 */ /* 0x000fe2000f8e020c */
[----:B------:R-:W0:Y:S01]  /*ea40*/  @P1 LDC R45, c[0x0][0xbec] ;  /* 0x0002fb00ff2d1b82 */ /* 0x000e220000000800 */
[----:B------:R-:W-:Y:S01]  /*ea50*/  USEL UR18, UR8, URZ, !UP0 ;  /* 0x0000003f08127287 */ /* 0x000fe2000c000000 */
[----:B------:R-:W-:Y:S01]  /*ea60*/  IMAD.MOV R6, RZ, RZ, -R4 ;  /* 0x000000ffff067224 */ /* 0x000fe200078e0a04 */
[----:B------:R-:W-:Y:S01]  /*ea70*/  ULDC.64 UR14, c[0x0][0xb98] ;  /* 0x0002e600000e7ab9 */ /* 0x000fe20000000a00 */
[----:B------:R-:W-:Y:S01]  /*ea80*/  USEL UR17, UR39, URZ, !UP0 ;  /* 0x0000003f27117287 */ /* 0x000fe2000c000000 */
[----:B------:R-:W-:Y:S01]  /*ea90*/  IMAD.WIDE R20, R5, 0x2, R20 ;  /* 0x0000000205147825 */ /* 0x000fe200078e0214 */
[----:B------:R-:W-:-:S02]  /*eaa0*/  UIMAD UR8, UR18, UR14, URZ ;  /* 0x0000000e120872a4 */ /* 0x000fc4000f8e023f */
[----:B------:R-:W-:Y:S01]  /*eab0*/  UIADD3 UR11, UR11, UR12, URZ ;  /* 0x0000000c0b0b7290 */ /* 0x000fe2000fffe03f */
[----:B------:R-:W-:Y:S01]  /*eac0*/  IMAD R7, R41, R6, R8 ;  /* 0x0000000629077224 */ /* 0x000fe200078e0208 */
[----:B------:R-:W-:Y:S01]  /*ead0*/  UIMAD UR8, UR17, UR15, UR8 ;  /* 0x0000000f110872a4 */ /* 0x000fe2000f8e0208 */
[----:B------:R-:W-:Y:S01]  /*eae0*/  IADD3 R9, P2, R20, 0x1800, RZ ;  /* 0x0000180014097810 */ /* 0x000fe20007f5e0ff */
[----:B------:R-:W-:Y:S01]  /*eaf0*/  UIMAD.WIDE.U32 UR10, UR17, UR14, UR10 ;  /* 0x0000000e110a72a5 */ /* 0x000fe2000f8e000a */
[----:B------:R-:W-:Y:S01]  /*eb00*/  SHF.R.S32.HI R6, RZ, 0x1f, R4 ;  /* 0x0000001fff067819 */ /* 0x000fe20000011404 */
[----:B------:R-:W-:Y:S01]  /*eb10*/  ULDC.64 UR12, c[0x0][0xb88] ;  /* 0x0002e200000c7ab9 */ /* 0x000fe20000000a00 */
[----:B------:R-:W-:Y:S01]  /*eb20*/  SHF.R.S32.HI R5, RZ, 0x1f, R7 ;  /* 0x0000001fff057819 */ /* 0x000fe20000011407 */
[----:B------:R-:W-:Y:S01]  /*eb30*/  IMAD.U32 R11, RZ, RZ, UR8 ;  /* 0x00000008ff0b7e24 */ /* 0x000fe2000f8e00ff */
[----:B------:R-:W-:Y:S02]  /*eb40*/  LOP3.LUT R8, R9, 0x180, RZ, 0xc0, !PT ;  /* 0x0000018009087812 */ /* 0x000fe400078ec0ff */
[----:B------:R-:W-:Y:S01]  /*eb50*/  IADD3 R4, P0, R4, UR10, RZ ;  /* 0x0000000a04047c10 */ /* 0x000fe2000ff1e0ff */
[----:B------:R-:W-:Y:S01]  /*eb60*/  IMAD R10, R5, UR12, RZ ;  /* 0x0000000c050a7c24 */ /* 0x000fe2000f8e02ff */
[----:B------:R-:W-:-:S02]  /*eb70*/  SHF.R.U64 R8, R8, 0x3, RZ ;  /* 0x0000000308087819 */ /* 0x000fc400000012ff */
[----:B------:R-:W-:Y:S01]  /*eb80*/  IADD3.X R5, R6, UR11, R11, P0, !PT ;  /* 0x0000000b06057c10 */ /* 0x000fe200087fe40b */
[----:B------:R-:W-:Y:S01]  /*eb90*/  ULDC.64 UR10, c[0x0][0xb50] ;  /* 0x0002d400000a7ab9 */ /* 0x000fe20000000a00 */
[----:B------:R-:W-:Y:S01]  /*eba0*/  LOP3.LUT R6, R8, R9, RZ, 0x3c, !PT ;  /* 0x0000000908067212 */ /* 0x000fe200078e3cff */
[C---:B------:R-:W-:Y:S01]  /*ebb0*/  IMAD R9, R7.reuse, UR13, R10 ;  /* 0x0000000d07097c24 */ /* 0x040fe2000f8e020a */
[C---:B------:R-:W-:Y:S01]  /*ebc0*/  IADD3 R25, P6, R20.reuse, 0x3000, RZ ;  /* 0x0000300014197810 */ /* 0x040fe20007fde0ff */
[----:B------:R-:W-:Y:S01]  /*ebd0*/  IMAD.WIDE.U32 R4, R7, UR12, R4 ;  /* 0x0000000c07047c25 */ /* 0x000fe2000f8e0004 */
[----:B------:R-:W-:Y:S01]  /*ebe0*/  ULDC.64 UR12, c[0x0][0xaa0] ;  /* 0x0002a800000c7ab9 */ /* 0x000fe20000000a00 */
[----:B------:R-:W-:Y:S02]  /*ebf0*/  IADD3 R13, P5, R20, 0x4800, RZ ;  /* 0x00004800140d7810 */ /* 0x000fe40007fbe0ff */
[----:B------:R-:W-:Y:S01]  /*ec00*/  IMAD.IADD R5, R5, 0x1, R9 ;  /* 0x0000000105057824 */ /* 0x000fe200078e0209 */
[----:B------:R-:W-:Y:S01]  /*ec10*/  LEA R8, P0, R4, UR10, 0x2 ;  /* 0x0000000a04087c11 */ /* 0x000fe2000f8010ff */
[----:B------:R-:W-:Y:S01]  /*ec20*/  VIADD R10, R146, UR38 ;  /* 0x00000026920a7c36 */ /* 0x000fe20008000000 */
[----:B------:R-:W-:Y:S01]  /*ec30*/  IADD3 R33, P4, R20, 0x6000, RZ ;  /* 0x0000600014217810 */ /* 0x000fe20007f9e0ff */
[----:B------:R-:W-:Y:S01]  /*ec40*/  IMAD.X R7, RZ, RZ, R21, P2 ;  /* 0x000000ffff077224 */ /* 0x000fe200010e0615 */
[----:B------:R-:W-:Y:S01]  /*ec50*/  LEA.HI.X R4, R4, UR11, R5, 0x2, P0 ;  /* 0x0000000b04047c11 */ /* 0x000fe200080f1405 */
[----:B------:R-:W-:Y:S01]  /*ec60*/  SHFL.IDX PT, R36, R8, RZ, 0x1c1f ;  /* 0x001c1fff08247589 */ /* 0x000fe200000e0000 */
[----:B------:R-:W-:Y:S01]  /*ec70*/  LOP3.LUT P0, RZ, R144, 0x3, RZ, 0xc0, !PT ;  /* 0x0000000390ff7812 */ /* 0x000fe2000780c0ff */
[----:B------:R-:W-:Y:S01]  /*ec80*/  VIADD R0, R10, 0x8 ;  /* 0x000000080a007836 */ /* 0x000fe20000000000 */
[----:B------:R-:W-:Y:S01]  /*ec90*/  IADD3 R5, P3, R20, 0x7800, RZ ;  /* 0x0000780014057810 */ /* 0x000fe20007f7e0ff */
[----:B------:R-:W1:Y:S01]  /*eca0*/  SHFL.IDX PT, R37, R4, RZ, 0x1c1f ;  /* 0x001c1fff04257589 */ /* 0x000e6200000e0000 */
[----:B------:R-:W-:-:S02]  /*ecb0*/  ISETP.GE.OR P2, PT, R10, R43, P0 ;  /* 0x0000002b0a00720c */ /* 0x000fc40000746670 */
[----:B------:R-:W-:Y:S01]  /*ecc0*/  ISETP.GE.OR P0, PT, R0, R43, P0 ;  /* 0x0000002b0000720c */ /* 0x000fe20000706670 */
[----:B------:R-:W-:Y:S01]  /*ecd0*/  SHFL.IDX PT, R38, R8, 0x1, 0x1c1f ;  /* 0x003c1f0008267f89 */ /* 0x000fe200000e0000 */
[----:B------:R-:W-:Y:S01]  /*ece0*/  LOP3.LUT R0, R5, 0x180, RZ, 0xc0, !PT ;  /* 0x0000018005007812 */ /* 0x000fe200078ec0ff */
[----:B------:R-:W-:Y:S01]  /*ecf0*/  UIMAD UR10, UR9, UR12, URZ ;  /* 0x0000000c090a72a4 */ /* 0x000fe2000f8e023f */
[----:B------:R-:W-:Y:S01]  /*ed00*/  LOP3.LUT R9, R20, 0x180, RZ, 0xc0, !PT ;  /* 0x0000018014097812 */ /* 0x000fe200078ec0ff */
[----:B------:R-:W2:Y:S01]  /*ed10*/  SHFL.IDX PT, R39, R4, 0x1, 0x1c1f ;  /* 0x003c1f0004277f89 */ /* 0x000ea200000e0000 */
[----:B------:R-:W-:Y:S01]  /*ed20*/  SHF.R.U64 R0, R0, 0x3, RZ ;  /* 0x0000000300007819 */ /* 0x000fe200000012ff */
[----:B------:R-:W-:Y:S01]  /*ed30*/  UIMAD.WIDE.U32 UR8, UR4, UR12, URZ ;  /* 0x0000000c040872a5 */ /* 0x000fe2000f8e003f */
[----:B------:R-:W-:Y:S01]  /*ed40*/  LOP3.LUT R24, R25, 0x180, RZ, 0xc0, !PT ;  /* 0x0000018019187812 */ /* 0x000fe200078ec0ff */
[----:B------:R-:W-:Y:S01]  /*ed50*/  IMAD.X R29, RZ, RZ, R21, P3 ;  /* 0x000000ffff1d7224 */ /* 0x000fe200018e0615 */
[----:B------:R-:W-:-:S02]  /*ed60*/  LOP3.LUT R28, R0, R5, RZ, 0x3c, !PT ;  /* 0x00000005001c7212 */ /* 0x000fc400078e3cff */
[----:B------:R-:W-:Y:S02]  /*ed70*/  LOP3.LUT R12, R13, 0x180, RZ, 0xc0, !PT ;  /* 0x000001800d0c7812 */ /* 0x000fe400078ec0ff */
[----:B------:R-:W-:Y:S01]  /*ed80*/  LOP3.LUT R32, R33, 0x180, RZ, 0xc0, !PT ;  /* 0x0000018021207812 */ /* 0x000fe200078ec0ff */
[----:B-1----:R1:W-:Y:S01]  /*ed90*/  @!P2 ST.E desc[UR54][R36.64], R3 ;  /* 0x000000032400a985 */ /* 0x0023e2000c101936 */
[----:B------:R-:W-:Y:S01]  /*eda0*/  IMAD R0, R142, 0x60, R143 ;  /* 0x000000608e007824 */ /* 0x000fe200078e028f */
[----:B------:R-:W-:Y:S01]  /*edb0*/  UIMAD UR10, UR4, UR13, UR10 ;  /* 0x0000000d040a72a4 */ /* 0x000fe2000f8e020a */
[----:B------:R-:W-:Y:S02]  /*edc0*/  SHF.R.U64 R9, R9, 0x3, RZ ;  /* 0x0000000309097819 */ /* 0x000fe400000012ff */
[----:B------:R-:W-:Y:S01]  /*edd0*/  ULDC.64 UR12, c[0x0][0xae8] ;  /* 0x0002ba00000c7ab9 */ /* 0x000fe20000000a00 */
[----:B------:R-:W-:Y:S02]  /*ede0*/  SHF.R.U64 R24, R24, 0x3, RZ ;  /* 0x0000000318187819 */ /* 0x000fe400000012ff */
[----:B------:R-:W-:-:S02]  /*edf0*/  SHF.R.U64 R12, R12, 0x3, RZ ;  /* 0x000000030c0c7819 */ /* 0x000fc400000012ff */
[----:B------:R-:W-:Y:S01]  /*ee00*/  SHF.R.U64 R32, R32, 0x3, RZ ;  /* 0x0000000320207819 */ /* 0x000fe200000012ff */
[----:B-1----:R-:W1:Y:S01]  /*ee10*/  @P1 LDC R3, c[0x0][0xbf0] ;  /* 0x0002fc00ff031b82 */ /* 0x002e620000000800 */
[----:B------:R-:W-:Y:S01]  /*ee20*/  VIADD R36, R0, UR38 ;  /* 0x0000002600247c36 */ /* 0x000fe20008000000 */
[----:B------:R-:W-:Y:S01]  /*ee30*/  UIADD3 UR9, UR9, UR10, URZ ;  /* 0x0000000a09097290 */ /* 0x000fe2000fffe03f */
[----:B------:R-:W-:Y:S01]  /*ee40*/  LOP3.LUT R20, R9, R20, RZ, 0x3c, !PT ;  /* 0x0000001409147212 */ /* 0x000fe200078e3cff */
[----:B------:R-:W-:Y:S01]  /*ee50*/  UIMAD UR4, UR16, UR12, URZ ;  /* 0x0000000c100472a4 */ /* 0x000fe2000f8e023f */
[----:B0-----:R-:W-:Y:S01]  /*ee60*/  @P1 IMAD.HI.U32 R0, R36, R45, RZ ;  /* 0x0000002d24001227 */ /* 0x001fe200078e00ff */
[----:B------:R-:W-:Y:S01]  /*ee70*/  UIMAD.WIDE.U32 UR8, UR40, UR12, UR8 ;  /* 0x0000000c280872a5 */ /* 0x000fe2000f8e0008 */
[----:B------:R-:W-:Y:S01]  /*ee80*/  LOP3.LUT R24, R24, R25, RZ, 0x3c, !PT ;  /* 0x0000001918187212 */ /* 0x000fe200078e3cff */
[----:B------:R-:W-:Y:S01]  /*ee90*/  UIMAD UR4, UR40, UR13, UR4 ;  /* 0x0000000d280472a4 */ /* 0x000fe2000f8e0204 */
[----:B------:R-:W-:Y:S01]  /*eea0*/  LOP3.LUT R12, R12, R13, RZ, 0x3c, !PT ;  /* 0x0000000d0c0c7212 */ /* 0x000fe200078e3cff */
[----:B--2---:R0:W-:Y:S01]  /*eeb0*/  @!P0 ST.E desc[UR54][R38.64], R2 ;  /* 0x0000000226008985 */ /* 0x0041e2000c101936 */
[----:B------:R-:W-:Y:S01]  /*eec0*/  LOP3.LUT R32, R32, R33, RZ, 0x3c, !PT ;  /* 0x0000002120207212 */ /* 0x000fe200078e3cff */
[--C-:B------:R-:W-:Y:S01]  /*eed0*/  IMAD.X R25, RZ, RZ, R21.reuse, P6 ;  /* 0x000000ffff197224 */ /* 0x100fe200030e0615 */
[----:B------:R-:W-:Y:S01]  /*eee0*/  ULDC.64 UR10, c[0x0][0xaf0] ;  /* 0x0002bc00000a7ab9 */ /* 0x000fe20000000a00 */
[--C-:B------:R-:W-:Y:S01]  /*eef0*/  IMAD.X R13, RZ, RZ, R21.reuse, P5 ;  /* 0x000000ffff0d7224 */ /* 0x100fe200028e0615 */
[----:B------:R2:W5:Y:S01]  /*ef00*/  LD.E.128 R8, desc[UR54][R20.64] ;  /* 0x0000003614087980 */ /* 0x000562000c101d00 */
[----:B------:R-:W-:Y:S01]  /*ef10*/  IMAD.X R33, RZ, RZ, R21, P4 ;  /* 0x000000ffff217224 */ /* 0x000fe200020e0615 */
[----:B------:R-:W-:-:S02]  /*ef20*/  UIADD3 UR9, UR9, UR4, URZ ;  /* 0x0000000409097290 */ /* 0x000fc4000fffe03f */
[----:B------:R-:W-:Y:S01]  /*ef30*/  UIMAD UR4, UR18, UR10, URZ ;  /* 0x0000000a120472a4 */ /* 0x000fe2000f8e023f */
[----:B------:R-:W5:Y:S04]  /*ef40*/  LD.E.128 R4, desc[UR54][R6.64] ;  /* 0x0000003606047980 */ /* 0x000f68000c101d00 */
[----:B------:R-:W5:Y:S01]  /*ef50*/  LD.E.128 R24, desc[UR54][R24.64] ;  /* 0x0000003618187980 */ /* 0x000f62000c101d00 */
[----:B--2---:R-:W-:Y:S01]  /*ef60*/  IMAD.MOV.U32 R21, RZ, RZ, R36 ;  /* 0x000000ffff157224 */ /* 0x004fe200078e0024 */
[----:B-1----:R-:W-:Y:S01]  /*ef70*/  @P1 SHF.R.U32.HI R21, RZ, R3, R0 ;  /* 0x00000003ff151219 */ /* 0x002fe20000011600 */
[----:B------:R-:W-:Y:S01]  /*ef80*/  UIMAD UR4, UR17, UR11, UR4 ;  /* 0x0000000b110472a4 */ /* 0x000fe2000f8e0204 */
[----:B------:R-:W5:Y:S01]  /*ef90*/  LD.E.128 R12, desc[UR54][R12.64] ;  /* 0x000000360c0c7980 */ /* 0x000f62000c101d00 */
[----:B------:R-:W-:Y:S01]  /*efa0*/  UIMAD.WIDE.U32 UR8, UR17, UR10, UR8 ;  /* 0x0000000a110872a5 */ /* 0x000fe2000f8e0008 */
[--C-:B------:R-:W-:Y:S01]  /*efb0*/  SHF.R.S32.HI R0, RZ, 0x1f, R21.reuse ;  /* 0x0000001fff007819 */ /* 0x100fe20000011415 */
[----:B------:R-:W-:Y:S01]  /*efc0*/  IMAD.MOV R20, RZ, RZ, -R21 ;  /* 0x000000ffff147224 */ /* 0x000fe200078e0a15 */
[----:B------:R-:W-:Y:S01]  /*efd0*/  ULDC.64 UR10, c[0x0][0xae0] ;  /* 0x0002b800000a7ab9 */ /* 0x000fe20000000a00 */
[----:B------:R-:W-:Y:S01]  /*efe0*/  UIADD3 UR4, UR9, UR4, URZ ;  /* 0x0000000409047290 */ /* 0x000fe2000fffe03f */
[----:B------:R-:W5:Y:S01]  /*eff0*/  LD.E.128 R32, desc[UR54][R32.64] ;  /* 0x0000003620207980 */ /* 0x000f62000c101d00 */
[----:B------:R-:W-:-:S02]  /*f000*/  IMAD R0, R0, UR10, RZ ;  /* 0x0000000a00007c24 */ /* 0x000fc4000f8e02ff */
[----:B------:R-:W-:Y:S01]  /*f010*/  IMAD R37, R41, R20, R36 ;  /* 0x0000001429257224 */ /* 0x000fe200078e0224 */
[----:B------:R-:W5:Y:S01]  /*f020*/  LD.E.128 R28, desc[UR54][R28.64] ;  /* 0x000000361c1c7980 */ /* 0x000f62000c101d00 */
[----:B0-----:R-:W-:Y:S02]  /*f030*/  IMAD R39, R21, UR11, R0 ;  /* 0x0000000b15277c24 */ /* 0x001fe4000f8e0200 */
[----:B------:R-:W-:Y:S01]  /*f040*/  IMAD.U32 R3, RZ, RZ, UR9 ;  /* 0x00000009ff037e24 */ /* 0x000fe2000f8e00ff */
[----:B------:R-:W-:Y:S01]  /*f050*/  SHF.R.S32.HI R0, RZ, 0x1f, R37 ;  /* 0x0000001fff007819 */ /* 0x000fe20000011425 */
[----:B------:R-:W-:Y:S01]  /*f060*/  IMAD.U32 R2, RZ, RZ, UR8 ;  /* 0x00000008ff027e24 */ /* 0x000fe2000f8e00ff */
[----:B------:R-:W-:Y:S01]  /*f070*/  ULDC.64 UR8, c[0x0][0xad8] ;  /* 0x0002b60000087ab9 */ /* 0x000fe20000000a00 */
[----:B------:R-:W-:Y:S01]  /*f080*/  IMAD.U32 R3, RZ, RZ, UR4 ;  /* 0x00000004ff037e24 */ /* 0x000fe2000f8e00ff */
[----:B------:R-:W-:Y:S01]  /*f090*/  @!PT LDS RZ, [RZ] ;  /* 0x00000000fffff984 */ /* 0x000fe20000000800 */
[----:B------:R-:W-:Y:S01]  /*f0a0*/  @!PT LDS RZ, [RZ] ;  /* 0x00000000fffff984 */ /* 0x000fe20000000800 */
[----:B------:R-:W-:Y:S01]  /*f0b0*/  @!PT LDS RZ, [RZ] ;  /* 0x00000000fffff984 */ /* 0x000fe20000000800 */
[----:B------:R-:W-:Y:S01]  /*f0c0*/  @!PT LDS RZ, [RZ] ;  /* 0x00000000fffff984 */ /* 0x000fe20000000800 */
[----:B------:R0:W-:Y:S06]  /*f0d0*/  MEMBAR.ALL.CTA ;  /* 0x0000000000007992 */ /* 0x0001ec0000008000 */
[----:B0-----:R-:W0:Y:S01]  /*f0e0*/  FENCE.VIEW.ASYNC.S ;  /* 0x00000000000073c6 */ /* 0x001e220000000000 */
[----:B------:R-:W-:-:S02]  /*f0f0*/  IMAD R0, R0, UR8, RZ ;  /* 0x0000000800007c24 */ /* 0x000fc4000f8e02ff */
[----:B------:R-:W-:-:S04]  /*f100*/  IMAD.WIDE.U32 R2, R21, UR10, R2 ;  /* 0x0000000a15027c25 */ /* 0x000fc8000f8e0002 */
[----:B------:R-:W-:Y:S02]  /*f110*/  IMAD.IADD R3, R3, 0x1, R39 ;  /* 0x0000000103037824 */ /* 0x000fe400078e0227 */
[----:B------:R-:W-:Y:S02]  /*f120*/  IMAD R21, R37, UR9, R0 ;  /* 0x0000000925157c24 */ /* 0x000fe4000f8e0200 */
[----:B------:R-:W-:Y:S01]  /*f130*/  VIADD R0, R143, UR38 ;  /* 0x000000268f007c36 */ /* 0x000fe20008000000 */
[----:B------:R-:W-:Y:S01]  /*f140*/  UIADD3 UR4, UR41, 0x2d820, URZ ;  /* 0x0002d82029047890 */ /* 0x000fe2000fffe03f */
[----:B------:R-:W-:Y:S01]  /*f150*/  IMAD.WIDE.U32 R2, R37, UR8, R2 ;  /* 0x0000000825027c25 */ /* 0x000fe2000f8e0002 */
[----:B------:R-:W-:Y:S02]  /*f160*/  ULDC.64 UR8, c[0x0][0xa80] ;  /* 0x0002a00000087ab9 */ /* 0x000fe40000000a00 */
[----:B------:R-:W-:Y:S01]  /*f170*/  ISETP.GE.AND P0, PT, R0, R43, PT ;  /* 0x0000002b0000720c */ /* 0x000fe20003f06270 */
[----:B------:R-:W-:Y:S01]  /*f180*/  IMAD.IADD R3, R3, 0x1, R21 ;  /* 0x0000000103037824 */ /* 0x000fe200078e0215 */
[----:B------:R-:W-:Y:S01]  /*f190*/  LEA R40, P1, R2, UR8, 0x1 ;  /* 0x0000000802287c11 */ /* 0x000fe2000f8208ff */
[----:B------:R-:W-:-:S03]  /*f1a0*/  UPRMT UR4, URZ, 0x654, UR4 ;  /* 0x000006543f047896 */ /* 0x000fc60008000004 */
[----:B------:R-:W-:Y:S01]  /*f1b0*/  LEA.HI.X R41, R2, UR9, R3, 0x1, P1 ;  /* 0x0000000902297c11 */ /* 0x000fe200088f0c03 */
[----:B0-----:R0:W1:Y:S01]  /*f1c0*/  SHFL.IDX PT, R20, R40, RZ, 0x1c1f ;  /* 0x001c1fff28147589 */ /* 0x00106200000e0000 */
[----:B------:R-:W-:Y:S03]  /*f1d0*/  BSSY B1, `(.L_x_1151) ;  /* 0x0000010000017945 */ /* 0x000fe60003800000 */
[----:B------:R0:W2:Y:S01]  /*f1e0*/  SHFL.IDX PT, R21, R41, RZ, 0x1c1f ;  /* 0x001c1fff29157589 */ /* 0x0000a200000e0000 */
[----:B------:R-:W-:Y:S01]  /*f1f0*/  SYNCS.ARRIVE.TRANS64.RED.A1T0 RZ, [UR4], RZ ;  /* 0x000000ffffff79a7 */ /* 0x000fe20008100404 */
        /* <DEDUP_REMOVED lines=13> */
.L_x_1152:
[----:B------:R-:W-:Y:S05]  /*f2d0*/  BSYNC B1 ;  /* 0x0000000000017941 */ /* 0x000fea0003800000 */
.L_x_1151:
        /* <DEDUP_REMOVED lines=19> */
.L_x_1149:
[----:B------:R-:W-:Y:S01]  /*f410*/  ULDC.64 UR8, c[0x0][0xc00] ;  /* 0x0003000000087ab9 */ /* 0x000fe20000000a00 */
[----:B------:R-:W-:Y:S01]  /*f420*/  ULDC UR4, c[0x0][0xa88] ;  /* 0x0002a20000047ab9 */ /* 0x000fe20000000800 */
[----:B------:R-:W-:Y:S01]  /*f430*/  UISETP.NE.U32.AND UP0, UPT, UR8, URZ, UPT ;  /* 0x0000003f0800728c */ /* 0x000fe2000bf05070 */
[----:B------:R-:W0:Y:S03]  /*f440*/  LDC R11, c[0x0][0xbe8] ;  /* 0x0002fa00ff0b7b82 */ /* 0x000e260000000800 */
[----:B------:R-:W-:-:S03]  /*f450*/  UISETP.NE.AND.EX UP0, UPT, UR9, URZ, UPT, UP0 ;  /* 0x0000003f0900728c */ /* 0x000fc6000bf05300 */
[----:B------:R-:W-:Y:S02]  /*f460*/  ULDC.64 UR8, c[0x0][0xc00] ;  /* 0x0003000000087ab9 */ /* 0x000fe40000000a00 */
[----:B------:R-:W-:Y:S01]  /*f470*/  UIMAD.WIDE UR8, UR39, 0x4, UR8 ;  /* 0x00000004270878a5 */ /* 0x000fe2000f8e0208 */
[----:B------:R-:W-:-:S05]  /*f480*/  PLOP3.LUT P2, PT, PT, PT, UP0, 0x80, 0x0 ;  /* 0x000000000000781c */ /* 0x000fca0003f4f008 */
[----:B------:R-:W-:Y:S02]  /*f490*/  IMAD.U32 R2, RZ, RZ, UR8 ;  /* 0x00000008ff027e24 */ /* 0x000fe4000f8e00ff */
[----:B------:R-:W-:Y:S01]  /*f4a0*/  IMAD.U32 R3, RZ, RZ, UR9 ;  /* 0x00000009ff037e24 */ /* 0x000fe2000f8e00ff */
[----:B------:R-:W-:Y:S02]  /*f4b0*/  ULDC.64 UR8, c[0x0][0xc08] ;  /* 0x0003020000087ab9 */ /* 0x000fe40000000a00 */
[----:B------:R-:W-:Y:S01]  /*f4c0*/  UISETP.NE.U32.AND UP1, UPT, UR8, URZ, UPT ;  /* 0x0000003f0800728c */ /* 0x000fe2000bf25070 */
[----:B------:R-:W-:Y:S02]  /*f4d0*/  IMAD.U32 R0, RZ, RZ, UR4 ;  /* 0x00000004ff007e24 */ /* 0x000fe4000f8e00ff */
[----:B------:R-:W2:Y:S01]  /*f4e0*/  @P2 LDG.E R6, desc[UR54][R2.64] ;  /* 0x0000003602062981 */ /* 0x000ea2000c1e1900 */
[----:B------:R-:W-:-:S06]  /*f4f0*/  UISETP.NE.AND.EX UP1, UPT, UR9, URZ, UPT, UP1 ;  /* 0x0000003f0900728c */ /* 0x000fcc000bf25310 */
[----:B------:R-:W-:-:S05]  /*f500*/  PLOP3.LUT P3, PT, PT, PT, UP1, 0x80, 0x0 ;  /* 0x000000000000781c */ /* 0x000fca0003f6f018 */
[----:B------:R-:W-:Y:S02]  /*f510*/  @UP1 ULDC.64 UR8, c[0x0][0xc08] ;  /* 0x0003020000081ab9 */ /* 0x000fe40000000a00 */
[----:B------:R-:W-:-:S06]  /*f520*/  @UP1 UIMAD.WIDE UR8, UR39, 0x4, UR8 ;  /* 0x00000004270818a5 */ /* 0x000fcc000f8e0208 */
[----:B------:R-:W-:Y:S02]  /*f530*/  IMAD.U32 R4, RZ, RZ, UR8 ;  /* 0x00000008ff047e24 */ /* 0x000fe4000f8e00ff */
[----:B------:R-:W-:-:S05]  /*f540*/  IMAD.U32 R5, RZ, RZ, UR9 ;  /* 0x00000009ff057e24 */ /* 0x000fca000f8e00ff */
[----:B------:R1:W5:Y:S01]  /*f550*/  @P3 LDG.E R0, desc[UR54][R4.64] ;  /* 0x0000003604003981 */ /* 0x000362000c1e1900 */
[----:B0-----:R-:W-:Y:S01]  /*f560*/  ISETP.NE.AND P0, PT, R11, 0x1, PT ;  /* 0x000000010b00780c */ /* 0x001fe20003f05270 */
[----:B------:R-:W-:Y:S01]  /*f570*/  UMOV UR4, URZ ;  /* 0x0000003f00047c82 */ /* 0x000fe20008000000 */
[----:B------:R-:W-:Y:S01]  /*f580*/  USHF.R.S32.HI UR13, URZ, 0x1f, UR40 ;  /* 0x0000001f3f0d7899 */ /* 0x000fe20008011428 */
[----:B------:R-:W-:-:S10]  /*f590*/  ISETP.GE.AND P1, PT, R150, 0xc0, PT ;  /* 0x000000c09600780c */ /* 0x000fd40003f26270 */
[----:B------:R-:W0:Y:S01]  /*f5a0*/  @P0 LDC R9, c[0x0][0xbec] ;  /* 0x0002fb00ff090b82 */ /* 0x000e220000000800 */
[----:B--2---:R-:W-:Y:S01]  /*f5b0*/  @P2 R2UR UR4, R6 ;  /* 0x00000000060422ca */ /* 0x004fe200000e0000 */
[----:B01----:R-:W-:-:S14]  /*f5c0*/  @P3 BRA `(.L_x_1154) ;  /* 0x0000000000103947 */ /* 0x003fdc0003800000 */
[----:B------:R-:W-:Y:S05]  /*f5d0*/  @!P2 BRA `(.L_x_1154) ;  /* 0x00000000000ca947 */ /* 0x000fea0003800000 */
[----:B------:R-:W2:Y:S04]  /*f5e0*/  LDG.E R5, desc[UR54][R2.64] ;  /* 0x0000003602057981 */ /* 0x000ea8000c1e1900 */
[----:B-----5:R-:W2:Y:S02]  /*f5f0*/  LDG.E R0, desc[UR54][R2.64+0x4] ;  /* 0x0000043602007981 */ /* 0x020ea4000c1e1900 */
[----:B--2---:R-:W-:-:S07]  /*f600*/  IMAD.IADD R0, R0, 0x1, -R5 ;  /* 0x0000000100007824 */ /* 0x004fce00078e0a05 */
.L_x_1154:
[----:B------:R-:W-:Y:S01]  /*f610*/  USHF.R.S32.HI UR9, URZ, 0x1f, UR39 ;  /* 0x0000001f3f097899 */ /* 0x000fe20008011427 */
[----:B------:R-:W-:Y:S01]  /*f620*/  BSSY B1, `(.L_x_1155) ;  /* 0x000002e000017945 */ /* 0x000fe20003800000 */
[----:B------:R-:W-:Y:S02]  /*f630*/  USHF.R.S32.HI UR12, URZ, 0x1f, UR4 ;  /* 0x0000001f3f0c7899 */ /* 0x000fe40008011404 */
[----:B------:R-:W-:Y:S02]  /*f640*/  USEL UR8, UR39, URZ, !UP0 ;  /* 0x0000003f27087287 */ /* 0x000fe4000c000000 */
[----:B------:R-:W-:Y:S01]  /*f650*/  USEL UR14, UR9, URZ, !UP0 ;  /* 0x0000003f090e7287 */ /* 0x000fe2000c000000 */
[----:B------:R-:W-:Y:S11]  /*f660*/  @P1 BRA `(.L_x_1156) ;  /* 0x0000000000a41947 */ /* 0x000ff60003800000 */
[----:B------:R-:W0:Y:S01]  /*f670*/  S2R R3, SR_TID.X ;  /* 0x0000000000037919 */ /* 0x000e220000002100 */
[----:B------:R-:W1:Y:S01]  /*f680*/  LDC R7, c[0x0][0xbe8] ;  /* 0x0002fa00ff077b82 */ /* 0x000e620000000800 */
[----:B------:R-:W-:Y:S02]  /*f690*/  IMAD.U32 R4, RZ, RZ, UR38 ;  /* 0x00000026ff047e24 */ /* 0x000fe4000f8e00ff */
[----:B-1---5:R-:W-:-:S03]  /*f6a0*/  IMAD R2, R0, R7, RZ ;  /* 0x0000000700027224 */ /* 0x022fc600078e02ff */
[----:B0-----:R-:W-:-:S04]  /*f6b0*/  IADD3 R4, R4, -0x80, R3 ;  /* 0xffffff8004047810 */ /* 0x001fc80007ffe003 */
[----:B------:R-:W-:-:S13]  /*f6c0*/  ISETP.GE.AND P1, PT, R4, R2, PT ;  /* 0x000000020400720c */ /* 0x000fda0003f26270 */
[----:B------:R-:W-:Y:S05]  /*f6d0*/  @P1 BRA `(.L_x_1156) ;  /* 0x0000000000881947 */ /* 0x000fea0003800000 */
[----:B------:R-:W-:Y:S01]  /*f6e0*/  ISETP.NE.AND P1, PT, R7, 0x1, PT ;  /* 0x000000010700780c */ /* 0x000fe20003f25270 */
[----:B------:R-:W-:Y:S01]  /*f6f0*/  ULDC.64 UR16, c[0x0][0xb90] ;  /* 0x0002e40000107ab9 */ /* 0x000fe20000000a00 */
[----:B------:R-:W-:Y:S01]  /*f700*/  UMOV UR10, UR4 ;  /* 0x00000004000a7c82 */ /* 0x000fe20008000000 */
[----:B------:R-:W-:Y:S01]  /*f710*/  UIMAD UR9, UR13, UR16, URZ ;  /* 0x000000100d0972a4 */ /* 0x000fe2000f8e023f */
[----:B------:R-:W-:Y:S01]  /*f720*/  IMAD.MOV.U32 R2, RZ, RZ, R4 ;  /* 0x000000ffff027224 */ /* 0x000fe200078e0004 */
[----:B------:R-:W-:Y:S02]  /*f730*/  UMOV UR11, UR12 ;  /* 0x0000000c000b7c82 */ /* 0x000fe40008000000 */
[----:B------:R-:W-:Y:S02]  /*f740*/  UIMAD.WIDE.U32 UR10, UR40, UR16, UR10 ;  /* 0x00000010280a72a5 */ /* 0x000fe4000f8e000a */
[----:B------:R-:W-:-:S03]  /*f750*/  UIMAD UR9, UR40, UR17, UR9 ;  /* 0x00000011280972a4 */ /* 0x000fc6000f8e0209 */
[----:B------:R-:W-:Y:S01]  /*f760*/  ULDC.64 UR16, c[0x0][0xb98] ;  /* 0x0002e60000107ab9 */ /* 0x000fe20000000a00 */
[----:B------:R-:W0:Y:S01]  /*f770*/  @P1 LDC R3, c[0x0][0xbec] ;  /* 0x0002fb00ff031b82 */ /* 0x000e220000000800 */
[----:B------:R-:W-:Y:S02]  /*f780*/  UIADD3 UR11, UR11, UR9, URZ ;  /* 0x000000090b0b7290 */ /* 0x000fe4000fffe03f */
[----:B------:R-:W-:Y:S02]  /*f790*/  UIMAD UR9, UR14, UR16, URZ ;  /* 0x000000100e0972a4 */ /* 0x000fe4000f8e023f */
[----:B------:R-:W-:Y:S02]  /*f7a0*/  UIMAD.WIDE.U32 UR10, UR8, UR16, UR10 ;  /* 0x00000010080a72a5 */ /* 0x000fe4000f8e000a */
[----:B------:R-:W-:Y:S01]  /*f7b0*/  UIMAD UR9, UR8, UR17, UR9 ;  /* 0x00000011080972a4 */ /* 0x000fe2000f8e0209 */
[----:B------:R-:W1:Y:S02]  /*f7c0*/  @P1 LDC R6, c[0x0][0xbf0] ;  /* 0x0002fc00ff061b82 */ /* 0x000e640000000800 */
[----:B------:R-:W-:Y:S01]  /*f7d0*/  ULDC.64 UR16, c[0x0][0xb88] ;  /* 0x0002e20000107ab9 */ /* 0x000fe20000000a00 */
[----:B0-----:R-:W-:-:S05]  /*f7e0*/  @P1 IMAD.HI.U32 R3, R4, R3, RZ ;  /* 0x0000000304031227 */ /* 0x001fca00078e00ff */
[----:B-1----:R-:W-:Y:S01]  /*f7f0*/  @P1 SHF.R.U32.HI R2, RZ, R6, R3 ;  /* 0x00000006ff021219 */ /* 0x002fe20000011603 */
[----:B------:R-:W-:-:S03]  /*f800*/  IMAD.U32 R6, RZ, RZ, UR9 ;  /* 0x00000009ff067e24 */ /* 0x000fc6000f8e00ff */
[--C-:B------:R-:W-:Y:S01]  /*f810*/  SHF.R.S32.HI R3, RZ, 0x1f, R2.reuse ;  /* 0x0000001fff037819 */ /* 0x100fe20000011402 */
[----:B------:R-:W-:Y:S01]  /*f820*/  IMAD.MOV R5, RZ, RZ, -R2 ;  /* 0x000000ffff057224 */ /* 0x000fe200078e0a02 */
[----:B------:R-:W-:-:S03]  /*f830*/  IADD3 R2, P1, R2, UR10, RZ ;  /* 0x0000000a02027c10 */ /* 0x000fc6000ff3e0ff */
[----:B------:R-:W-:Y:S01]  /*f840*/  IMAD R5, R7, R5, R4 ;  /* 0x0000000507057224 */ /* 0x000fe200078e0204 */
[----:B------:R-:W-:Y:S01]  /*f850*/  IADD3.X R3, R3, UR11, R6, P1, !PT ;  /* 0x0000000b03037c10 */ /* 0x000fe20008ffe406 */
[----:B------:R-:W-:-:S03]  /*f860*/  ULDC.64 UR10, c[0x0][0xb50] ;  /* 0x0002d400000a7ab9 */ /* 0x000fc60000000a00 */
[----:B------:R-:W-:Y:S01]  /*f870*/  SHF.R.S32.HI R4, RZ, 0x1f, R5 ;  /* 0x0000001fff047819 */ /* 0x000fe20000011405 */
[----:B------:R-:W-:-:S04]  /*f880*/  IMAD.WIDE.U32 R2, R5, UR16, R2 ;  /* 0x0000001005027c25 */ /* 0x000fc8000f8e0002 */
[----:B------:R-:W-:-:S04]  /*f890*/  IMAD R4, R4, UR16, RZ ;  /* 0x0000001004047c24 */ /* 0x000fc8000f8e02ff */
[----:B------:R-:W-:Y:S01]  /*f8a0*/  IMAD R7, R5, UR17, R4 ;  /* 0x0000001105077c24 */ /* 0x000fe2000f8e0204 */
[----:B------:R-:W-:-:S03]  /*f8b0*/  LEA R4, P1, R2, UR10, 0x2 ;  /* 0x0000000a02047c11 */ /* 0x000fc6000f8210ff */
[----:B------:R-:W-:-:S05]  /*f8c0*/  IMAD.IADD R3, R3, 0x1, R7 ;  /* 0x0000000103037824 */ /* 0x000fca00078e0207 */
[----:B------:R-:W-:Y:S01]  /*f8d0*/  LEA.HI.X R5, R2, UR11, R3, 0x2, P1 ;  /* 0x0000000b02057c11 */ /* 0x000fe200088f1403 */
[----:B------:R-:W-:-:S05]  /*f8e0*/  IMAD.MOV.U32 R3, RZ, RZ, -0x800000 ;  /* 0xff800000ff037424 */ /* 0x000fca00078e00ff */
[----:B------:R0:W-:Y:S02]  /*f8f0*/  STG.E desc[UR54][R4.64], R3 ;  /* 0x0000000304007986 */ /* 0x0001e4000c101936 */
.L_x_1156:
[----:B------:R-:W-:Y:S05]  /*f900*/  BSYNC B1 ;  /* 0x0000000000017941 */ /* 0x000fea0003800000 */
.L_x_1155:
[----:B0-----:R-:W0:Y:S01]  /*f910*/  @P0 LDC R3, c[0x0][0xbf0] ;  /* 0x0002fc00ff030b82 */ /* 0x001e220000000800 */
[----:B------:R-:W-:Y:S01]  /*f920*/  ULDC.64 UR16, c[0x0][0xaa0] ;  /* 0x0002a80000107ab9 */ /* 0x000fe20000000a00 */
[----:B------:R-:W-:Y:S01]  /*f930*/  IMAD R2, R142, 0x60, R143 ;  /* 0x000000608e027824 */ /* 0x000fe200078e028f */
[----:B------:R-:W-:Y:S01]  /*f940*/  UIMAD UR9, UR12, UR16, URZ ;  /* 0x000000100c0972a4 */ /* 0x000fe2000f8e023f */
[----:B------:R-:W-:Y:S01]  /*f950*/  BSSY B1, `(.L_x_1157) ;  /* 0x0000038000017945 */ /* 0x000fe20003800000 */
[----:B------:R-:W-:Y:S01]  /*f960*/  UIMAD.WIDE.U32 UR10, UR4, UR16, URZ ;  /* 0x00000010040a72a5 */ /* 0x000fe2000f8e003f */
[----:B------:R-:W-:Y:S01]  /*f970*/  VIADD R4, R2, UR38 ;  /* 0x0000002602047c36 */ /* 0x000fe20008000000 */
[----:B------:R-:W-:-:S03]  /*f980*/  UIMAD UR9, UR4, UR17, UR9 ;  /* 0x00000011040972a4 */ /* 0x000fc6000f8e0209 */
[----:B------:R-:W-:Y:S01]  /*f990*/  ULDC.64 UR16, c[0x0][0xae8] ;  /* 0x0002ba0000107ab9 */ /* 0x000fe20000000a00 */
[----:B------:R-:W-:Y:S01]  /*f9a0*/  UIADD3 UR11, UR11, UR9, URZ ;  /* 0x000000090b0b7290 */ /* 0x000fe2000fffe03f */
[----:B------:R-:W-:Y:S01]  /*f9b0*/  @P0 IMAD.HI.U32 R2, R4, R9, RZ ;  /* 0x0000000904020227 */ /* 0x000fe200078e00ff */
[----:B------:R-:W-:Y:S02]  /*f9c0*/  UIMAD UR4, UR13, UR16, URZ ;  /* 0x000000100d0472a4 */ /* 0x000fe4000f8e023f */
[----:B------:R-:W-:Y:S01]  /*f9d0*/  UIMAD.WIDE.U32 UR10, UR40, UR16, UR10 ;  /* 0x00000010280a72a5 */ /* 0x000fe2000f8e000a */
[----:B------:R-:W-:Y:S01]  /*f9e0*/  IMAD.MOV.U32 R5, RZ, RZ, R4 ;  /* 0x000000ffff057224 */ /* 0x000fe200078e0004 */
[----:B------:R-:W-:Y:S01]  /*f9f0*/  UIMAD UR4, UR40, UR17, UR4 ;  /* 0x00000011280472a4 */ /* 0x000fe2000f8e0204 */
[----:B------:R-:W-:-:S03]  /*fa00*/  ULDC.64 UR12, c[0x0][0xaf0] ;  /* 0x0002bc00000c7ab9 */ /* 0x000fc60000000a00 */
[----:B------:R-:W-:Y:S02]  /*fa10*/  UIADD3 UR11, UR11, UR4, URZ ;  /* 0x000000040b0b7290 */ /* 0x000fe4000fffe03f */
[----:B------:R-:W-:Y:S01]  /*fa20*/  UIMAD UR4, UR14, UR12, URZ ;  /* 0x0000000c0e0472a4 */ /* 0x000fe2000f8e023f */
[----:B0-----:R-:W-:-:S03]  /*fa30*/  @P0 SHF.R.U32.HI R5, RZ, R3, R2 ;  /* 0x00000003ff050219 */ /* 0x001fc60000011602 */
[----:B------:R-:W-:Y:S01]  /*fa40*/  UIMAD UR4, UR8, UR13, UR4 ;  /* 0x0000000d080472a4 */ /* 0x000fe2000f8e0204 */
[--C-:B------:R-:W-:Y:S01]  /*fa50*/  SHF.R.S32.HI R2, RZ, 0x1f, R5.reuse ;  /* 0x0000001fff027819 */ /* 0x100fe20000011405 */
[----:B------:R-:W-:Y:S01]  /*fa60*/  UIMAD.WIDE.U32 UR8, UR8, UR12, UR10 ;  /* 0x0000000c080872a5 */ /* 0x000fe2000f8e000a */
[----:B------:R-:W-:Y:S02]  /*fa70*/  IMAD.MOV R7, RZ, RZ, -R5 ;  /* 0x000000ffff077224 */ /* 0x000fe400078e0a05 */
[----:B------:R-:W-:Y:S01]  /*fa80*/  ULDC.64 UR10, c[0x0][0xae0] ;  /* 0x0002b800000a7ab9 */ /* 0x000fe20000000a00 */
[----:B------:R-:W-:Y:S01]  /*fa90*/  UIADD3 UR4, UR9, UR4, URZ ;  /* 0x0000000409047290 */ /* 0x000fe2000fffe03f */
[----:B------:R-:W-:Y:S02]  /*faa0*/  IMAD R7, R11, R7, R4 ;  /* 0x000000070b077224 */ /* 0x000fe400078e0204 */
[----:B------:R-:W-:Y:S02]  /*fab0*/  IMAD R6, R2, UR10, RZ ;  /* 0x0000000a02067c24 */ /* 0x000fe4000f8e02ff */
[----:B------:R-:W-:Y:S01]  /*fac0*/  IMAD.U32 R3, RZ, RZ, UR9 ;  /* 0x00000009ff037e24 */ /* 0x000fe2000f8e00ff */
[----:B------:R-:W-:Y:S01]  /*fad0*/  SHF.R.S32.HI R4, RZ, 0x1f, R7 ;  /* 0x0000001fff047819 */ /* 0x000fe20000011407 */
[----:B------:R-:W-:Y:S01]  /*fae0*/  IMAD.U32 R2, RZ, RZ, UR8 ;  /* 0x00000008ff027e24 */ /* 0x000fe2000f8e00ff */
[----:B------:R-:W-:Y:S01]  /*faf0*/  ULDC.64 UR8, c[0x0][0xad8] ;  /* 0x0002b60000087ab9 */ /* 0x000fe20000000a00 */
[----:B------:R-:W-:-:S02]  /*fb00*/  IMAD.U32 R3, RZ, RZ, UR4 ;  /* 0x00000004ff037e24 */ /* 0x000fc4000f8e00ff */
[C---:B------:R-:W-:Y:S02]  /*fb10*/  IMAD R9, R5.reuse, UR11, R6 ;  /* 0x0000000b05097c24 */ /* 0x040fe4000f8e0206 */
[----:B------:R-:W-:-:S04]  /*fb20*/  IMAD.WIDE.U32 R2, R5, UR10, R2 ;  /* 0x0000000a05027c25 */ /* 0x000fc8000f8e0002 */
[----:B------:R-:W-:Y:S02]  /*fb30*/  IMAD R4, R4, UR8, RZ ;  /* 0x0000000804047c24 */ /* 0x000fe4000f8e02ff */
[----:B------:R-:W-:Y:S02]  /*fb40*/  IMAD.IADD R3, R3, 0x1, R9 ;  /* 0x0000000103037824 */ /* 0x000fe400078e0209 */
[----:B-----5:R-:W-:Y:S02]  /*fb50*/  IMAD R11, R0, R11, RZ ;  /* 0x0000000b000b7224 */ /* 0x020fe400078e02ff */
[----:B------:R-:W-:Y:S02]  /*fb60*/  VIADD R0, R143, UR38 ;  /* 0x000000268f007c36 */ /* 0x000fe40008000000 */
[C---:B------:R-:W-:Y:S02]  /*fb70*/  IMAD R5, R7.reuse, UR9, R4 ;  /* 0x0000000907057c24 */ /* 0x040fe4000f8e0204 */
[----:B------:R-:W-:Y:S01]  /*fb80*/  IMAD.WIDE.U32 R2, R7, UR8, R2 ;  /* 0x0000000807027c25 */ /* 0x000fe2000f8e0002 */
[----:B------:R-:W-:Y:S01]  /*fb90*/  ISETP.GE.AND P0, PT, R0, R11, PT ;  /* 0x0000000b0000720c */ /* 0x000fe20003f06270 */
[----:B------:R-:W-:-:S02]  /*fba0*/  ULDC.64 UR8, c[0x0][0xa80] ;  /* 0x0002a00000087ab9 */ /* 0x000fc40000000a00 */
[----:B------:R-:W-:Y:S01]  /*fbb0*/  IMAD.IADD R3, R3, 0x1, R5 ;  /* 0x0000000103037824 */ /* 0x000fe200078e0205 */
[----:B------:R-:W-:-:S04]  /*fbc0*/  LEA R4, P1, R2, UR8, 0x1 ;  /* 0x0000000802047c11 */ /* 0x000fc8000f8208ff */
[----:B------:R-:W-:Y:S02]  /*fbd0*/  LEA.HI.X R5, R2, UR9, R3, 0x1, P1 ;  /* 0x0000000902057c11 */ /* 0x000fe400088f0c03 */
[----:B------:R0:W1:Y:S04]  /*fbe0*/  SHFL.IDX PT, R2, R4, RZ, 0x1c1f ;  /* 0x001c1fff04027589 */ /* 0x00006800000e0000 */
        /* <DEDUP_REMOVED lines=11> */
[----:B------:R3:W-:Y:S04]  /*fca0*/  @!P2 ST.E.128 desc[UR54][R6.64], RZ ;  /* 0x000000ff0600a985 */ /* 0x0007e8000c101d36 */
[----:B------:R3:W-:Y:S04]  /*fcb0*/  @!P3 ST.E.128 desc[UR54][R8.64], RZ ;  /* 0x000000ff0800b985 */ /* 0x0007e8000c101d36 */
[----:B------:R3:W-:Y:S02]  /*fcc0*/  @!P4 ST.E.128 desc[UR54][R12.64], RZ ;  /* 0x000000ff0c00c985 */ /* 0x0007e4000c101d36 */
.L_x_1158:
[----:B------:R-:W-:Y:S05]  /*fcd0*/  BSYNC B1 ;  /* 0x0000000000017941 */ /* 0x000fea0003800000 */
.L_x_1157:
        /* <DEDUP_REMOVED lines=9> */
[-C--:B-1-3--:R-:W-:Y:S02]  /*fd70*/  @!P3 LEA R6, P0, R140, R2.reuse, 0x1 ;  /* 0x000000028c06b211 */ /* 0x08afe400078008ff */
[C---:B------:R-:W-:Y:S02]  /*fd80*/  @!P4 LEA R8, P1, R141.reuse, R2, 0x1 ;  /* 0x000000028d08c211 */ /* 0x040fe400078208ff */
[----:B0---4-:R-:W-:Y:S01]  /*fd90*/  @!P2 IMAD.WIDE R4, R138, 0x2, R2 ;  /* 0x000000028a04a825 */ /* 0x011fe200078e0202 */
[-C--:B------:R-:W-:Y:S02]  /*fda0*/  @!P3 LEA.HI.X R7, R140, R3.reuse, R149, 0x1, P0 ;  /* 0x000000038c07b211 */ /* 0x080fe400000f0c95 */
[----:B------:R-:W-:Y:S02]  /*fdb0*/  @!P4 LEA.HI.X R9, R141, R3, R148, 0x1, P1 ;  /* 0x000000038d09c211 */ /* 0x000fe400008f0c94 */
[----:B------:R2:W-:Y:S04]  /*fdc0*/  @!P2 ST.E.128 desc[UR54][R4.64], RZ ;  /* 0x000000ff0400a985 */ /* 0x0005e8000c101d36 */
[----:B------:R2:W-:Y:S04]  /*fdd0*/  @!P3 ST.E.128 desc[UR54][R6.64], RZ ;  /* 0x000000ff0600b985 */ /* 0x0005e8000c101d36 */
[----:B------:R2:W-:Y:S02]  /*fde0*/  @!P4 ST.E.128 desc[UR54][R8.64], RZ ;  /* 0x000000ff0800c985 */ /* 0x0005e4000c101d36 */
.L_x_1153:
[----:B------:R-:W-:Y:S05]  /*fdf0*/  BSYNC B0 ;  /* 0x0000000000007941 */ /* 0x000fea0003800000 */
.L_x_1148:
[----:B------:R-:W-:Y:S02]  /*fe00*/  ULDC UR4, c[0x0][0xc3c] ;  /* 0x00030f0000047ab9 */ /* 0x000fe40000000800 */
[----:B------:R-:W-:-:S06]  /*fe10*/  UISETP.GE.AND UP0, UPT, UR6, UR4, UPT ;  /* 0x000000040600728c */ /* 0x000fcc000bf06270 */
[----:B------:R-:W-:-:S13]  /*fe20*/  PLOP3.LUT P0, PT, PT, PT, UP0, 0x80, 0x0 ;  /* 0x000000000000781c */ /* 0x000fda0003f0f008 */
[----:B------:R-:W-:Y:S05]  /*fe30*/  @!P0 BRA `(.L_x_1159) ;  /* 0xffffff1000148947 */ /* 0x000fea000383ffff */
[----:B------:R-:W-:Y:S05]  /*fe40*/  EXIT ;  /* 0x000000000000794d */ /* 0x000fea0003800000 */
.L_x_1058:
        /* <DEDUP_REMOVED lines=13> */
[----:B------:R-:W0:Y:S01]  /*ff20*/  LDS.128 R16, [UR4+0x2d8d0] ;  /* 0x02d8d004ff107984 */ /* 0x000e220008000c00 */
[----:B------:R-:W-:Y:S06]  /*ff30*/  BAR.ARV 0x4, 0x200 ;  /* 0x0108000000007b1d */ /* 0x000fec0000002000 */
[----:B------:R-:W-:Y:S05]  /*ff40*/  BRA `(.L_x_1161) ;  /* 0x00000008008c7947 */ /* 0x000fea0003800000 */
.L_x_1160:
        /* <DEDUP_REMOVED lines=40> */
.L_x_1166:
        /* <DEDUP_REMOVED lines=12> */
.L_x_1165:
[----:B------:R-:W-:Y:S05]  /*10290*/  BSYNC B0 ;  /* 0x0000000000007941 */ /* 0x000fea0003800000 */
.L_x_1164:
        /* <DEDUP_REMOVED lines=20> */
.L_x_1162:
[----:B------:R-:W-:-:S04]  /*103e0*/  IMAD.IADD R13, R4, 0x1, -R3 ;  /* 0x00000001040d7824 */ /* 0x000fc800078e0a03 */
[----:B------:R-:W-:-:S05]  /*103f0*/  IMAD R2, R6, UR5, R13 ;  /* 0x0000000506027c24 */ /* 0x000fca000f8e020d */
[----:B------:R-:W-:Y:S02]  /*10400*/  ISETP.GT.AND P0, PT, R2, UR6, PT ;  /* 0x0000000602007c0c */ /* 0x000fe4000bf04270 */
[----:B------:R-:W0:Y:S11]  /*10410*/  LDC.64 R2, c[0x0][0xc90] ;  /* 0x00032400ff027b82 */ /* 0x000e360000000a00 */
[----:B------:R-:W-:-:S04]  /*10420*/  VOTE.ANY R7, PT, !P0 ;  /* 0x0000000000077806 */ /* 0x000fc800040e0100 */
[----:B------:R-:W1:Y:S02]  /*10430*/  POPC R15, R7 ;  /* 0x00000007000f7309 */ /* 0x000e640000000000 */
[----:B-1----:R-:W-:-:S04]  /*10440*/  VIADD R19, R15, UR4 ;  /* 0x000000040f137c36 */ /* 0x002fc80008000000 */
[----:B0-----:R-:W-:-:S05]  /*10450*/  IMAD.WIDE R2, R19, 0x4, R2 ;  /* 0x0000000413027825 */ /* 0x001fca00078e0202 */
[----:B------:R-:W2:Y:S01]  /*10460*/  LDG.E R9, desc[UR54][R2.64] ;  /* 0x0000003602097981 */ /* 0x000ea2000c1e1900 */
[----:B------:R-:W-:-:S03]  /*10470*/  ISETP.NE.AND P0, PT, R7, RZ, PT ;  /* 0x000000ff0700720c */ /* 0x000fc60003f05270 */
[----:B------:R-:W2:Y:S02]  /*10480*/  SHFL.IDX PT, R0, R0, R15, 0x1f ;  /* 0x00001f0f00007589 */ /* 0x000ea400000e0000 */
[----:B--2---:R-:W-:-:S05]  /*10490*/  IMAD R4, R0, R9, RZ ;  /* 0x0000000900047224 */ /* 0x004fca00078e02ff */
[----:B------:R-:W-:-:S04]  /*104a0*/  IABS R8, R4 ;  /* 0x0000000400087213 */ /* 0x000fc80000000000 */
[----:B------:R-:W0:Y:S08]  /*104b0*/  I2F.RP R10, R8 ;  /* 0x00000008000a7306 */ /* 0x000e300000209400 */
[----:B0-----:R-:W0:Y:S02]  /*104c0*/  MUFU.RCP R10, R10 ;  /* 0x0000000a000a7308 */ /* 0x001e240000001000 */
[----:B0-----:R-:W-:-:S06]  /*104d0*/  VIADD R11, R10, 0xffffffe ;  /* 0x0ffffffe0a0b7836 */ /* 0x001fcc0000000000 */
[----:B------:R0:W1:Y:S01]  /*104e0*/  F2I.FTZ.U32.TRUNC.NTZ R3, R11 ;  /* 0x0000000b00037305 */ /* 0x000062000021f000 */
[----:B------:R-:W-:Y:S05]  /*104f0*/  @!P0 BRA `(.L_x_1167) ;  /* 0x0000000000088947 */ /* 0x000fea0003800000 */
[----:B------:R-:W-:-:S05]  /*10500*/  VIADD R7, R15, 0xffffffff ;  /* 0xffffffff0f077836 */ /* 0x000fca0000000000 */
[----:B------:R2:W3:Y:S02]  /*10510*/  SHFL.IDX PT, R16, R6, R7, 0x1f ;  /* 0x00001f0706107589 */ /* 0x0004e400000e0000 */
.L_x_1167:
[----:B---3--:R-:W-:Y:S01]  /*10520*/  IMAD R16, R16, UR5, R13 ;  /* 0x0000000510107c24 */ /* 0x008fe2000f8e020d */
[----:B------:R-:W-:Y:S01]  /*10530*/  IABS R2, R4 ;  /* 0x0000000400027213 */ /* 0x000fe20000000000 */
[----:B01----:R-:W-:-:S03]  /*10540*/  IMAD.MOV R11, RZ, RZ, -R3 ;  /* 0x000000ffff0b7224 */ /* 0x003fc600078e0a03 */
[----:B--2---:R-:W-:Y:S01]  /*10550*/  IADD3 R7, -R16, UR6, RZ ;  /* 0x0000000610077c10 */ /* 0x004fe2000fffe1ff */
        /* <DEDUP_REMOVED lines=19> */
[----:B------:R-:W-:Y:S02]  /*10690*/  IMAD R6, R9, R2, RZ ;  /* 0x0000000209067224 */ /* 0x000fe400078e02ff */
[----:B------:R-:W-:Y:S02]  /*106a0*/  IMAD.MOV R2, RZ, RZ, -R2 ;  /* 0x000000ffff027224 */ /* 0x000fe400078e0a02 */
[----:B------:R-:W-:Y:S02]  /*106b0*/  IMAD.MOV R8, RZ, RZ, -R6 ;  /* 0x000000ffff087224 */ /* 0x000fe400078e0a06 */
[----:B------:R-:W-:Y:S02]  /*106c0*/  IMAD R4, R4, R2, R7 ;  /* 0x0000000204047224 */ /* 0x000fe400078e0207 */
[----:B------:R-:W-:Y:S01]  /*106d0*/  IMAD.MOV.U32 R2, RZ, RZ, RZ ;  /* 0x000000ffff027224 */ /* 0x000fe200078e00ff */
[----:B------:R-:W-:-:S04]  /*106e0*/  VIADDMNMX R9, R8, UR5, R9, PT ;  /* 0x0000000508097c46 */ /* 0x000fc8000b800109 */
[-C--:B------:R-:W-:Y:S02]  /*106f0*/  IABS R8, R9.reuse ;  /* 0x0000000900087213 */ /* 0x080fe40000000000 */
[----:B------:R-:W-:Y:S02]  /*10700*/  IABS R12, R9 ;  /* 0x00000009000c7213 */ /* 0x000fe40000000000 */
[----:B------:R-:W0:Y:S08]  /*10710*/  I2F.RP R10, R8 ;  /* 0x00000008000a7306 */ /* 0x000e300000209400 */
[----:B0-----:R-:W0:Y:S02]  /*10720*/  MUFU.RCP R10, R10 ;  /* 0x0000000a000a7308 */ /* 0x001e240000001000 */
[----:B0-----:R-:W-:-:S06]  /*10730*/  VIADD R3, R10, 0xffffffe ;  /* 0x0ffffffe0a037836 */ /* 0x001fcc0000000000 */
[----:B------:R-:W0:Y:S02]  /*10740*/  F2I.FTZ.U32.TRUNC.NTZ R3, R3 ;  /* 0x0000000300037305 */ /* 0x000e24000021f000 */
[----:B0-----:R-:W-:-:S04]  /*10750*/  IMAD.MOV R11, RZ, RZ, -R3 ;  /* 0x000000ffff0b7224 */ /* 0x001fc800078e0a03 */
[----:B------:R-:W-:Y:S01]  /*10760*/  IMAD.MOV.U32 R7, RZ, RZ, R11 ;  /* 0x000000ffff077224 */ /* 0x000fe200078e000b */
[----:B------:R-:W-:-:S03]  /*10770*/  IABS R11, R4 ;  /* 0x00000004000b7213 */ /* 0x000fc60000000000 */
[----:B------:R-:W-:-:S04]  /*10780*/  IMAD R7, R7, R8, RZ ;  /* 0x0000000807077224 */ /* 0x000fc800078e02ff */
[----:B------:R-:W-:-:S04]  /*10790*/  IMAD.HI.U32 R2, R3, R7, R2 ;  /* 0x0000000703027227 */ /* 0x000fc800078e0002 */
        /* <DEDUP_REMOVED lines=9> */
[----:B------:R-:W-:Y:S01]  /*10830*/  ISETP.GE.AND P2, PT, R3, RZ, PT ;  /* 0x000000ff0300720c */ /* 0x000fe20003f46270 */
[----:B------:R-:W-:-:S06]  /*10840*/  IMAD.IADD R3, R4, 0x1, R6 ;  /* 0x0000000104037824 */ /* 0x000fcc00078e0206 */
[----:B------:R-:W-:-:S06]  /*10850*/  @P0 VIADD R2, R2, 0x1 ;  /* 0x0000000102020836 */ /* 0x000fcc0000000000 */
[----:B------:R-:W-:Y:S01]  /*10860*/  @!P2 IMAD.MOV R2, RZ, RZ, -R2 ;  /* 0x000000ffff02a224 */ /* 0x000fe200078e0a02 */
[----:B------:R-:W-:Y:S01]  /*10870*/  @!P1 LOP3.LUT R2, RZ, R9, RZ, 0x33, !PT ;  /* 0x00000009ff029212 */ /* 0x000fe200078e33ff */
[----:B------:R-:W-:-:S03]  /*10880*/  IMAD.MOV R9, RZ, RZ, -R9 ;  /* 0x000000ffff097224 */ /* 0x000fc600078e0a09 */
[----:B------:R-:W-:Y:S01]  /*10890*/  LOP3.LUT R17, RZ, R2, RZ, 0x33, !PT ;  /* 0x00000002ff117212 */ /* 0x000fe200078e33ff */
[----:B------:R-:W-:-:S04]  /*108a0*/  IMAD R18, R2, R9, R3 ;  /* 0x0000000902127224 */ /* 0x000fc800078e0203 */
[----:B------:R-:W-:Y:S01]  /*108b0*/  IMAD.IADD R17, R0, 0x1, R17 ;  /* 0x0000000100117824 */ /* 0x000fe200078e0211 */
[----:B------:R-:W-:Y:S06]  /*108c0*/  BRA `(.L_x_1168) ;  /* 0x0000000000147947 */ /* 0x000fec0003800000 */
.L_x_1163:
[----:B------:R-:W-:Y:S01]  /*108d0*/  ULDC UR4, c[0x0][0xc3c] ;  /* 0x00030f0000047ab9 */ /* 0x000fe20000000800 */
[----:B------:R-:W-:Y:S02]  /*108e0*/  IMAD.MOV.U32 R17, RZ, RZ, RZ ;  /* 0x000000ffff117224 */ /* 0x000fe400078e00ff */
[----:B------:R-:W-:Y:S02]  /*108f0*/  IMAD.U32 R16, RZ, RZ, UR6 ;  /* 0x00000006ff107e24 */ /* 0x000fe4000f8e00ff */
[----:B------:R-:W-:Y:S02]  /*10900*/  IMAD.MOV.U32 R18, RZ, RZ, RZ ;  /* 0x000000ffff127224 */ /* 0x000fe400078e00ff */
[----:B------:R-:W-:-:S07]  /*10910*/  IMAD.U32 R19, RZ, RZ, UR4 ;  /* 0x00000004ff137e24 */ /* 0x000fce000f8e00ff */
.L_x_1168:
[----:B------:R-:W-:-:S13]  /*10920*/  ISETP.NE.AND P0, PT, R5, RZ, PT ;  /* 0x000000ff0500720c */ /* 0x000fda0003f05270 */
[----:B------:R-:W0:Y:S01]  /*10930*/  @!P0 S2R R3, SR_CgaCtaId ;  /* 0x0000000000038919 */ /* 0x000e220000008800 */
[----:B------:R-:W-:-:S04]  /*10940*/  @!P0 MOV R0, 0x400 ;  /* 0x0000040000008802 */ /* 0x000fc80000000f00 */
[----:B0-----:R-:W-:-:S05]  /*10950*/  @!P0 LEA R0, R3, R0, 0x18 ;  /* 0x0000000003008211 */ /* 0x001fca00078ec0ff */
[----:B------:R1:W-:Y:S01]  /*10960*/  @!P0 STS.128 [R0+0x2d8d0], R16 ;  /* 0x02d8d01000008388 */ /* 0x0003e20000000c00 */
[----:B------:R-:W-:Y:S06]  /*10970*/  BAR.ARV 0x5, 0x200 ;  /* 0x0148000000007b1d */ /* 0x000fec0000002000 */
.L_x_1161:
[----:B------:R2:W-:Y:S01]  /*10980*/  STL [R1+0x2c], RZ ;  /* 0x00002cff01007387 */ /* 0x0005e20000100800 */
[----:B------:R-:W-:Y:S01]  /*10990*/  ULDC UR4, c[0x0][0xc3c] ;  /* 0x00030f0000047ab9 */ /* 0x000fe20000000800 */
[----:B------:R-:W-:Y:S01]  /*109a0*/  IMAD.MOV.U32 R29, RZ, RZ, 0x1 ;  /* 0x00000001ff1d7424 */ /* 0x000fe200078e00ff */
[----:B0-----:R-:W-:Y:S01]  /*109b0*/  ISETP.GE.AND P0, PT, R19, UR4, PT ;  /* 0x0000000413007c0c */ /* 0x001fe2000bf06270 */
[----:B------:R-:W-:-:S12]  /*109c0*/  IMAD.MOV.U32 R25, RZ, RZ, RZ ;  /* 0x000000ffff197224 */ /* 0x000fd800078e00ff */
[----:B--2---:R-:W-:Y:S05]  /*109d0*/  @P0 BRA `(.L_x_1169) ;  /* 0x0000004800dc0947 */ /* 0x004fea0003800000 */
[----:B------:R-:W0:Y:S01]  /*109e0*/  S2R R3, SR_TID.X ;  /* 0x0000000000037919 */ /* 0x000e220000002100 */
[----:B------:R-:W2:Y:S01]  /*109f0*/  S2UR UR5, SR_CgaCtaId ;  /* 0x00000000000579c3 */ /* 0x000ea20000008800 */
[----:B------:R-:W-:Y:S01]  /*10a00*/  UMOV UR4, 0x400 ;  /* 0x0000040000047882 */ /* 0x000fe20000000000 */
[----:B------:R-:W-:Y:S01]  /*10a10*/  BSSY B8, `(.L_x_1169) ;  /* 0x00004b3000087945 */ /* 0x000fe20003800000 */
[----:B------:R3:W-:Y:S01]  /*10a20*/  STL [R1+0x2c], RZ ;  /* 0x00002cff01007387 */ /* 0x0007e20000100800 */
[----:B------:R-:W-:Y:S01]  /*10a30*/  IMAD.MOV.U32 R29, RZ, RZ, 0x1 ;  /* 0x00000001ff1d7424 */ /* 0x000fe200078e00ff */
[----:B------:R-:W-:Y:S01]  /*10a40*/  ULOP3.LUT UR36, UR43, 0x2, URZ, 0xfc, !UPT ;  /* 0x000000022b247892 */ /* 0x000fe2000f8efc3f */
[----:B------:R-:W-:Y:S01]  /*10a50*/  IMAD.MOV.U32 R25, RZ, RZ, RZ ;  /* 0x000000ffff197224 */ /* 0x000fe200078e00ff */
[----:B------:R-:W-:Y:S01]  /*10a60*/  ULDC UR37, c[0x0][0xc] ;  /* 0x0000030000257ab9 */ /* 0x000fe20000000800 */
[----:B--2---:R-:W-:-:S06]  /*10a70*/  ULEA UR4, UR5, UR4, 0x18 ;  /* 0x0000000405047291 */ /* 0x004fcc000f8ec03f */
[----:B------:R-:W-:Y:S01]  /*10a80*/  IMAD.U32 R22, RZ, RZ, UR4 ;  /* 0x00000004ff167e24 */ /* 0x000fe2000f8e00ff */
[C---:B0-----:R-:W-:Y:S01]  /*10a90*/  LOP3.LUT R5, R3.reuse, 0x7f, RZ, 0xc0, !PT ;  /* 0x0000007f03057812 */ /* 0x041fe200078ec0ff */
[C---:B-1----:R-:W-:Y:S02]  /*10aa0*/  IMAD.SHL.U32 R0, R3.reuse, 0x8, RZ ;  /* 0x0000000803007824 */ /* 0x042fe400078e00ff */
[----:B------:R-:W-:Y:S01]  /*10ab0*/  IMAD.SHL.U32 R4, R3, 0x20, RZ ;  /* 0x0000002003047824 */ /* 0x000fe200078e00ff */
[----:B------:R-:W-:Y:S02]  /*10ac0*/  SHF.R.U32.HI R5, RZ, 0x2, R5 ;  /* 0x00000002ff057819 */ /* 0x000fe40000011605 */
[----:B------:R-:W-:Y:S02]  /*10ad0*/  LOP3.LUT R2, R0, 0xd8, RZ, 0xc0, !PT ;  /* 0x000000d800027812 */ /* 0x000fe400078ec0ff */
[----:B------:R-:W-:Y:S02]  /*10ae0*/  LOP3.LUT R6, R4, 0x60, RZ, 0xc0, !PT ;  /* 0x0000006004067812 */ /* 0x000fe400078ec0ff */
[----:B------:R-:W-:-:S02]  /*10af0*/  LOP3.LUT R3, R2, 0x18, R3, 0x78, !PT ;  /* 0x0000001802037812 */ /* 0x000fc400078e7803 */
[----:B------:R-:W-:Y:S02]  /*10b00*/  LOP3.LUT R4, R0, 0x18, RZ, 0xc0, !PT ;  /* 0x0000001800047812 */ /* 0x000fe400078ec0ff */
[----:B------:R-:W-:Y:S02]  /*10b10*/  LOP3.LUT R2, R3, 0x320, R0, 0xf8, !PT ;  /* 0x0000032003027812 */ /* 0x000fe400078ef800 */
[----:B------:R-:W-:Y:S02]  /*10b20*/  LOP3.LUT R0, R5, R6, RZ, 0xfc, !PT ;  /* 0x0000000605007212 */ /* 0x000fe400078efcff */
[----:B------:R-:W-:Y:S01]  /*10b30*/  LOP3.LUT R5, R4, 0x20, RZ, 0xfc, !PT ;  /* 0x0000002004057812 */ /* 0x000fe200078efcff */
[----:B------:R-:W-:Y:S01]  /*10b40*/  IMAD R0, R2, 0x2, R22 ;  /* 0x0000000202007824 */ /* 0x000fe200078e0216 */
[----:B------:R-:W-:-:S04]  /*10b50*/  LOP3.LUT R3, R4, 0x40, RZ, 0xfc, !PT ;  /* 0x0000004004037812 */ /* 0x000fc800078efcff */
[----:B------:R3:W-:Y:S03]  /*10b60*/  STL [R1+0x1c], R0 ;  /* 0x00001c0001007387 */ /* 0x0007e60000100800 */
.L_x_1238:
[----:B------:R-:W-:Y:S05]  /*10b70*/  YIELD ;  /* 0x0000000000007946 */ /* 0x000fea0003800000 */
[----:B------:R-:W-:Y:S01]  /*10b80*/  ULDC.64 UR4, c[0x0][0xa28] ;  /* 0x00028a0000047ab9 */ /* 0x000fe20000000a00 */
[----:B------:R-:W-:Y:S01]  /*10b90*/  IMAD.MOV.U32 R24, RZ, RZ, RZ ;  /* 0x000000ffff187224 */ /* 0x000fe200078e00ff */
[----:B------:R-:W-:-:S04]  /*10ba0*/  ISETP.NE.U32.AND P0, PT, RZ, UR4, PT ;  /* 0x00000004ff007c0c */ /* 0x000fc8000bf05070 */
[----:B------:R-:W-:Y:S01]  /*10bb0*/  ISETP.NE.AND.EX P0, PT, RZ, UR5, PT, P0 ;  /* 0x00000005ff007c0c */ /* 0x000fe2000bf05300 */
[----:B------:R-:W-:-:S12]  /*10bc0*/  ULDC.64 UR4, c[0x0][0xa18] ;  /* 0x0002860000047ab9 */ /* 0x000fd80000000a00 */
[----:B0-----:R-:W0:Y:S02]  /*10bd0*/  @P0 LDC.64 R2, c[0x0][0xa28] ;  /* 0x00028a00ff020b82 */ /* 0x001e240000000a00 */
[----:B0-----:R-:W-:-:S05]  /*10be0*/  @P0 IMAD.WIDE R2, R19, 0x4, R2 ;  /* 0x0000000413020825 */ /* 0x001fca00078e0202 */
[----:B------:R0:W2:Y:S01]  /*10bf0*/  @P0 LDG.E R24, desc[UR54][R2.64] ;  /* 0x0000003602180981 */ /* 0x0000a2000c1e1900 */
[----:B------:R-:W-:Y:S01]  /*10c00*/  ISETP.NE.U32.AND P0, PT, RZ, UR4, PT ;  /* 0x00000004ff007c0c */ /* 0x000fe2000bf05070 */
[----:B---3--:R-:W-:Y:S01]  /*10c10*/  IMAD.MOV.U32 R0, RZ, RZ, RZ ;  /* 0x000000ffff007224 */ /* 0x008fe200078e00ff */
[----:B------:R-:W-:Y:S02]  /*10c20*/  LOP3.LUT R23, R23, 0xffffffbf, RZ, 0xc0, !PT ;  /* 0xffffffbf17177812 */ /* 0x000fe400078ec0ff */
[----:B------:R-:W-:Y:S01]  /*10c30*/  ISETP.NE.AND.EX P1, PT, RZ, UR5, PT, P0 ;  /* 0x00000005ff007c0c */ /* 0x000fe2000bf25300 */
[----:B------:R-:W-:Y:S02]  /*10c40*/  ULDC.64 UR4, c[0x0][0xa00] ;  /* 0x0002800000047ab9 */ /* 0x000fe40000000a00 */
[----:B------:R-:W-:Y:S01]  /*10c50*/  ISETP.NE.U32.AND P0, PT, RZ, UR4, PT ;  /* 0x00000004ff007c0c */ /* 0x000fe2000bf05070 */
[----:B0-----:R-:W0:Y:S03]  /*10c60*/  LDC.64 R2, c[0x0][0xa00] ;  /* 0x00028000ff027b82 */ /* 0x001e260000000a00 */
[----:B------:R-:W-:Y:S01]  /*10c70*/  ISETP.NE.AND.EX P2, PT, RZ, UR5, PT, P0 ;  /* 0x00000005ff007c0c */ /* 0x000fe2000bf45300 */
[----:B------:R-:W-:-:S05]  /*10c80*/  ULDC.64 UR4, c[0x0][0x418] ;  /* 0x0001060000047ab9 */ /* 0x000fca0000000a00 */
[----:B-1----:R-:W1:Y:S07]  /*10c90*/  @P1 LDC.64 R4, c[0x0][0xa18] ;  /* 0x00028600ff041b82 */ /* 0x002e6e0000000a00 */
[----:B------:R-:W-:Y:S01]  /*10ca0*/  @P2 LOP3.LUT R23, R23, 0x40, RZ, 0xfc, !PT ;  /* 0x0000004017172812 */ /* 0x000fe200078efcff */
[----:B0-----:R-:W-:-:S05]  /*10cb0*/  IMAD.WIDE R2, R19, 0x4, R2 ;  /* 0x0000000413027825 */ /* 0x001fca00078e0202 */
[----:B------:R-:W3:Y:S01]  /*10cc0*/  @P2 LDG.E R0, desc[UR54][R2.64] ;  /* 0x0000003602002981 */ /* 0x000ee2000c1e1900 */
[----:B-1----:R-:W-:-:S05]  /*10cd0*/  @P1 IMAD.WIDE R4, R19, 0x4, R4 ;  /* 0x0000000413041825 */ /* 0x002fca00078e0204 */
[----:B------:R0:W5:Y:S01]  /*10ce0*/  @P1 LDG.E R28, desc[UR54][R4.64] ;  /* 0x00000036041c1981 */ /* 0x000162000c1e1900 */
        /* <DEDUP_REMOVED lines=8> */
[----:B-1----:R-:W-:Y:S01]  /*10d70*/  IMAD.U32 R0, RZ, RZ, UR4 ;  /* 0x00000004ff007e24 */ /* 0x002fe2000f8e00ff */
[----:B------:R-:W-:Y:S06]  /*10d80*/  @P1 BRA `(.L_x_1170) ;  /* 0x0000000000181947 */ /* 0x000fec0003800000 */
[----:B------:R-:W-:Y:S02]  /*10d90*/  ULDC UR4, c[0x0][0x288] ;  /* 0x0000a20000047ab9 */ /* 0x000fe40000000800 */
[----:B-----5:R-:W-:Y:S01]  /*10da0*/  IMAD.U32 R28, RZ, RZ, UR4 ;  /* 0x00000004ff1c7e24 */ /* 0x020fe2000f8e00ff */
[----:B------:R-:W-:Y:S06]  /*10db0*/  @!P2 BRA `(.L_x_1170) ;  /* 0x00000000000ca947 */ /* 0x000fec0003800000 */
[----:B0-----:R-:W2:Y:S04]  /*10dc0*/  LDG.E R5, desc[UR54][R2.64] ;  /* 0x0000003602057981 */ /* 0x001ea8000c1e1900 */
[----:B------:R-:W2:Y:S02]  /*10dd0*/  LDG.E R28, desc[UR54][R2.64+0x4] ;  /* 0x00000436021c7981 */ /* 0x000ea4000c1e1900 */
[----:B--2---:R-:W-:-:S07]  /*10de0*/  IMAD.IADD R28, R28, 0x1, -R5 ;  /* 0x000000011c1c7824 */ /* 0x004fce00078e0a05 */
.L_x_1170:
[----:B------:R-:W-:Y:S02]  /*10df0*/  ULDC.64 UR4, c[0x0][0xa20] ;  /* 0x0002880000047ab9 */ /* 0x000fe40000000a00 */
[----:B------:R-:W-:-:S04]  /*10e00*/  ISETP.NE.U32.AND P0, PT, RZ, UR4, PT ;  /* 0x00000004ff007c0c */ /* 0x000fc8000bf05070 */
[----:B------:R-:W-:-:S13]  /*10e10*/  ISETP.NE.AND.EX P0, PT, RZ, UR5, PT, P0 ;  /* 0x00000005ff007c0c */ /* 0x000fda000bf05300 */
[----:B------:R-:W-:Y:S05]  /*10e20*/  @!P0 BRA `(.L_x_1171) ;  /* 0x0000000000108947 */ /* 0x000fea0003800000 */
[----:B------:R-:W1:Y:S02]  /*10e30*/  LDC.64 R2, c[0x0][0xa20] ;  /* 0x00028800ff027b82 */ /* 0x000e640000000a00 */
[----:B-1----:R-:W-:-:S05]  /*10e40*/  IMAD.WIDE R2, R19, 0x4, R2 ;  /* 0x0000000413027825 */ /* 0x002fca00078e0202 */
[----:B------:R1:W5:Y:S01]  /*10e50*/  LDG.E R0, desc[UR54][R2.64] ;  /* 0x0000003602007981 */ /* 0x000362000c1e1900 */
[----:B------:R-:W-:Y:S05]  /*10e60*/  BRA `(.L_x_1172) ;  /* 0x0000000000247947 */ /* 0x000fea0003800000 */
.L_x_1171:
[----:B------:R-:W-:Y:S02]  /*10e70*/  ULDC.64 UR4, c[0x0][0xa08] ;  /* 0x0002820000047ab9 */ /* 0x000fe40000000a00 */
[----:B------:R-:W-:-:S04]  /*10e80*/  ISETP.NE.U32.AND P0, PT, RZ, UR4, PT ;  /* 0x00000004ff007c0c */ /* 0x000fc8000bf05070 */
[----:B------:R-:W-:-:S13]  /*10e90*/  ISETP.NE.AND.EX P0, PT, RZ, UR5, PT, P0 ;  /* 0x00000005ff007c0c */ /* 0x000fda000bf05300 */
[----:B------:R-:W-:Y:S05]  /*10ea0*/  @!P0 BRA `(.L_x_1172) ;  /* 0x0000000000148947 */ /* 0x000fea0003800000 */
[----:B------:R-:W1:Y:S02]  /*10eb0*/  LDC.64 R2, c[0x0][0xa08] ;  /* 0x00028200ff027b82 */ /* 0x000e640000000a00 */
[----:B-1----:R-:W-:-:S05]  /*10ec0*/  IMAD.WIDE R2, R19, 0x4, R2 ;  /* 0x0000000413027825 */ /* 0x002fca00078e0202 */
[----:B------:R-:W2:Y:S04]  /*10ed0*/  LDG.E R0, desc[UR54][R2.64] ;  /* 0x0000003602007981 */ /* 0x000ea8000c1e1900 */
[----:B0-----:R-:W2:Y:S02]  /*10ee0*/  LDG.E R5, desc[UR54][R2.64+0x4] ;  /* 0x0000043602057981 */ /* 0x001ea4000c1e1900 */
[----:B--2---:R-:W-:-:S07]  /*10ef0*/  IMAD.IADD R0, R5, 0x1, -R0 ;  /* 0x0000000105007824 */ /* 0x004fce00078e0a00 */
.L_x_1172:
[----:B-1----:R-:W1:Y:S01]  /*10f00*/  LDC R2, c[0x0][0x448] ;  /* 0x00011200ff027b82 */ /* 0x002e620000000800 */
[----:B------:R-:W-:Y:S01]  /*10f10*/  IMAD R27, R17, 0xc0, RZ ;  /* 0x000000c0111b7824 */ /* 0x000fe200078e02ff */
[----:B------:R-:W-:Y:S01]  /*10f20*/  LOP3.LUT R23, R23, 0xfffffff7, RZ, 0xc0, !PT ;  /* 0xfffffff717177812 */ /* 0x000fe200078ec0ff */
[----:B-----5:R-:W-:Y:S02]  /*10f30*/  IMAD.IADD R7, R0, 0x1, -R24 ;  /* 0x0000000100077824 */ /* 0x020fe400078e0a18 */
[----:B------:R-:W-:-:S03]  /*10f40*/  VIADD R3, R27, 0xbf ;  /* 0x000000bf1b037836 */ /* 0x000fc60000000000 */
[----:B------:R-:W-:Y:S01]  /*10f50*/  IADD3 R0, R7, 0x1, -R28 ;  /* 0x0000000107007810 */ /* 0x000fe20007ffe81c */
[----:B------:R2:W-:Y:S01]  /*10f60*/  STL [R1+0xc], R7 ;  /* 0x00000c0701007387 */ /* 0x0005e20000100800 */
[----:B-1----:R-:W-:-:S13]  /*10f70*/  ISETP.NE.AND P2, PT, R2, 0x1, PT ;  /* 0x000000010200780c */ /* 0x002fda0003f45270 */
[----:B0-----:R-:W0:Y:S01]  /*10f80*/  @P2 LDC R4, c[0x0][0x44c] ;  /* 0x00011300ff042b82 */ /* 0x001e220000000800 */
[----:B------:R-:W-:-:S07]  /*10f90*/  @P2 LOP3.LUT R23, R23, 0x8, RZ, 0xfc, !PT ;  /* 0x0000000817172812 */ /* 0x000fce00078efcff */
[----:B------:R-:W1:Y:S01]  /*10fa0*/  @P2 LDC R2, c[0x0][0x450] ;  /* 0x00011400ff022b82 */ /* 0x000e620000000800 */
[----:B0-----:R-:W-:-:S05]  /*10fb0*/  @P2 IMAD.HI.U32 R5, R3, R4, RZ ;  /* 0x0000000403052227 */ /* 0x001fca00078e00ff */
[----:B-1----:R-:W-:-:S05]  /*10fc0*/  @P2 SHF.R.U32.HI R3, RZ, R2, R5 ;  /* 0x00000002ff032219 */ /* 0x002fca0000011605 */
[----:B------:R-:W-:Y:S02]  /*10fd0*/  IMAD.IADD R0, R0, 0x1, R3 ;  /* 0x0000000100007824 */ /* 0x000fe400078e0203 */
[----:B------:R-:W0:Y:S02]  /*10fe0*/  LDC.64 R2, c[0x0][0x9e0] ;  /* 0x00027800ff027b82 */ /* 0x000e240000000a00 */
[----:B0-----:R-:W-:Y:S01]  /*10ff0*/  ISETP.GE.AND P1, PT, R3, 0x1, PT ;  /* 0x000000010300780c */ /* 0x001fe20003f26270 */
[----:B------:R-:W-:-:S12]  /*11000*/  IMAD.IADD R2, R0, 0x1, R2 ;  /* 0x0000000100027824 */ /* 0x000fd800078e0202 */
[----:B--2---:R-:W-:Y:S05]  /*11010*/  @!P1 BRA `(.L_x_1173) ;  /* 0x0000000000489947 */ /* 0x004fea0003800000 */
[C---:B------:R-:W-:Y:S01]  /*11020*/  ISETP.GT.AND P0, PT, R0.reuse, RZ, PT ;  /* 0x000000ff0000720c */ /* 0x040fe20003f04270 */
[----:B------:R-:W-:Y:S01]  /*11030*/  BSSY B0, `(.L_x_1174) ;  /* 0x000000e000007945 */ /* 0x000fe20003800000 */
[----:B------:R-:W-:-:S11]  /*11040*/  VIADD R6, R0, 0xffffffff ;  /* 0xffffffff00067836 */ /* 0x000fd60000000000 */
[----:B------:R-:W-:Y:S05]  /*11050*/  @P0 BRA `(.L_x_1175) ;  /* 0x00000000001c0947 */ /* 0x000fea0003800000 */
[----:B------:R-:W-:Y:S01]  /*11060*/  ISETP.NE.AND P0, PT, R3, 0x1, PT ;  /* 0x000000010300780c */ /* 0x000fe20003f05270 */
[----:B------:R-:W-:-:S12]  /*11070*/  IMAD.MOV R0, RZ, RZ, -R0 ;  /* 0x000000ffff007224 */ /* 0x000fd800078e0a00 */
[----:B------:R-:W0:Y:S02]  /*11080*/  @P0 LDC.64 R4, c[0x0][0x9e8] ;  /* 0x00027a00ff040b82 */ /* 0x000e240000000a00 */
[----:B0-----:R-:W-:-:S05]  /*11090*/  @P0 IMAD.HI.U32 R4, R0, R4, RZ ;  /* 0x0000000400040227 */ /* 0x001fca00078e00ff */
[----:B------:R-:W-:-:S04]  /*110a0*/  @P0 SHF.R.U32.HI R0, RZ, R5, R4 ;  /* 0x00000005ff000219 */ /* 0x000fc80000011604 */
[----:B------:R-:W-:Y:S01]  /*110b0*/  LOP3.LUT R6, RZ, R0, RZ, 0x33, !PT ;  /* 0x00000000ff067212 */ /* 0x000fe200078e33ff */
[----:B------:R-:W-:Y:S06]  /*110c0*/  BRA `(.L_x_1176) ;  /* 0x0000000000107947 */ /* 0x000fec0003800000 */
.L_x_1175:
[----:B------:R-:W-:-:S13]  /*110d0*/  ISETP.NE.AND P0, PT, R3, 0x1, PT ;  /* 0x000000010300780c */ /* 0x000fda0003f05270 */
[----:B------:R-:W0:Y:S02]  /*110e0*/  @P0 LDC.64 R4, c[0x0][0x9e8] ;  /* 0x00027a00ff040b82 */ /* 0x000e240000000a00 */
[----:B0-----:R-:W-:-:S05]  /*110f0*/  @P0 IMAD.HI.U32 R4, R6, R4, RZ ;  /* 0x0000000406040227 */ /* 0x001fca00078e00ff */
[----:B------:R-:W-:-:S07]  /*11100*/  @P0 SHF.R.U32.HI R6, RZ, R5, R4 ;  /* 0x00000005ff060219 */ /* 0x000fce0000011604 */
.L_x_1176:
[----:B------:R-:W-:Y:S05]  /*11110*/  BSYNC B0 ;  /* 0x0000000000007941 */ /* 0x000fea0003800000 */
.L_x_1174:
[----:B------:R-:W-:-:S05]  /*11120*/  IMAD R5, R6, R3, R3 ;  /* 0x0000000306057224 */ /* 0x000fca00078e0203 */
[----:B------:R-:W-:-:S07]  /*11130*/  VIMNMX R2, R2, R5, PT ;  /* 0x0000000502027248 */ /* 0x000fce0003fe0100 */
.L_x_1173:
[----:B------:R-:W0:Y:S01]  /*11140*/  @P2 LDC R0, c[0x0][0x44c] ;  /* 0x00011300ff002b82 */ /* 0x000e220000000800 */
[----:B------:R-:W-:Y:S01]  /*11150*/  VIADD R2, R2, 0x7f ;  /* 0x0000007f02027836 */ /* 0x000fe20000000000 */
[----:B------:R-:W-:-:S06]  /*11160*/  ULDC UR4, c[0x0][0x9dc] ;  /* 0x0002770000047ab9 */ /* 0x000fcc0000000800 */
[----:B------:R-:W1:Y:S01]  /*11170*/  @P2 LDC R4, c[0x0][0x450] ;  /* 0x00011400ff042b82 */ /* 0x000e620000000800 */
[----:B0-----:R-:W-:-:S04]  /*11180*/  @P2 IMAD.HI.U32 R5, R27, R0, RZ ;  /* 0x000000001b052227 */ /* 0x001fc800078e00ff */
[----:B------:R-:W-:Y:S01]  /*11190*/  IMAD.MOV.U32 R0, RZ, RZ, R27 ;  /* 0x000000ffff007224 */ /* 0x000fe200078e001b */
[----:B-1----:R-:W-:Y:S01]  /*111a0*/  @P2 SHF.R.U32.HI R0, RZ, R4, R5 ;  /* 0x00000004ff002219 */ /* 0x002fe20000011605 */
[----:B------:R-:W-:Y:S01]  /*111b0*/  VIADD R4, R7, 0x7f ;  /* 0x0000007f07047836 */ /* 0x000fe20000000000 */
[----:B------:R-:W-:-:S04]  /*111c0*/  SHF.R.S32.HI R5, RZ, 0x1f, R2 ;  /* 0x0000001fff057819 */ /* 0x000fc80000011402 */
[----:B------:R-:W-:Y:S02]  /*111d0*/  LEA.HI R2, R5, R2, RZ, 0x7 ;  /* 0x0000000205027211 */ /* 0x000fe400078f38ff */
[----:B------:R-:W-:Y:S02]  /*111e0*/  SHF.R.S32.HI R5, RZ, 0x1f, R4 ;  /* 0x0000001fff057819 */ /* 0x000fe40000011404 */
[----:B------:R-:W-:Y:S02]  /*111f0*/  SHF.R.S32.HI R2, RZ, 0x7, R2 ;  /* 0x00000007ff027819 */ /* 0x000fe40000011402 */
[----:B------:R-:W-:-:S04]  /*11200*/  LEA.HI R5, R5, R4, RZ, 0x7 ;  /* 0x0000000405057211 */ /* 0x000fc800078f38ff */
[----:B------:R-:W-:-:S04]  /*11210*/  SHF.R.S32.HI R5, RZ, 0x7, R5 ;  /* 0x00000007ff057819 */ /* 0x000fc80000011405 */
[----:B------:R-:W-:Y:S02]  /*11220*/  VIMNMX R26, R5, R2, PT ;  /* 0x00000002051a7248 */ /* 0x000fe40003fe0100 */
[----:B------:R-:W-:-:S03]  /*11230*/  IADD3 R2, R0, R7, -R28 ;  /* 0x0000000700027210 */ /* 0x000fc60007ffe81c */
[----:B------:R0:W-:Y:S02]  /*11240*/  STL [R1+0x28], R26 ;  /* 0x0000281a01007387 */ /* 0x0001e40000100800 */
[----:B------:R-:W-:Y:S01]  /*11250*/  VIADD R0, R2, -UR4 ;  /* 0x8000000402007c36 */ /* 0x000fe20008000000 */
[----:B------:R-:W-:Y:S06]  /*11260*/  @!P1 BRA `(.L_x_1177) ;  /* 0x0000000000449947 */ /* 0x000fec0003800000 */
[----:B------:R-:W-:Y:S01]  /*11270*/  ISETP.GT.AND P0, PT, R2, -0x1, PT ;  /* 0xffffffff0200780c */ /* 0x000fe20003f04270 */
[----:B------:R-:W-:-:S12]  /*11280*/  BSSY B0, `(.L_x_1178) ;  /* 0x000000d000007945 */ /* 0x000fd80003800000 */
[----:B------:R-:W-:Y:S05]  /*11290*/  @P0 BRA `(.L_x_1179) ;  /* 0x00000000001c0947 */ /* 0x000fea0003800000 */
[----:B------:R-:W-:Y:S02]  /*112a0*/  ISETP.NE.AND P0, PT, R3, 0x1, PT ;  /* 0x000000010300780c */ /* 0x000fe40003f05270 */
[----:B------:R-:W-:-:S11]  /*112b0*/  LOP3.LUT R2, RZ, R2, RZ, 0x33, !PT ;  /* 0x00000002ff027212 */ /* 0x000fd600078e33ff */
[----:B------:R-:W1:Y:S02]  /*112c0*/  @P0 LDC.64 R4, c[0x0][0x9e8] ;  /* 0x00027a00ff040b82 */ /* 0x000e640000000a00 */
[----:B-1----:R-:W-:-:S05]  /*112d0*/  @P0 IMAD.HI.U32 R4, R2, R4, RZ ;  /* 0x0000000402040227 */ /* 0x002fca00078e00ff */
[----:B------:R-:W-:-:S04]  /*112e0*/  @P0 SHF.R.U32.HI R2, RZ, R5, R4 ;  /* 0x00000005ff020219 */ /* 0x000fc80000011604 */
[----:B------:R-:W-:Y:S01]  /*112f0*/  LOP3.LUT R2, RZ, R2, RZ, 0x33, !PT ;  /* 0x00000002ff027212 */ /* 0x000fe200078e33ff */
[----:B------:R-:W-:Y:S06]  /*11300*/  BRA `(.L_x_1180) ;  /* 0x0000000000107947 */ /* 0x000fec0003800000 */
.L_x_1179:
[----:B------:R-:W-:-:S13]  /*11310*/  ISETP.NE.AND P0, PT, R3, 0x1, PT ;  /* 0x000000010300780c */ /* 0x000fda0003f05270 */
[----:B------:R-:W1:Y:S02]  /*11320*/  @P0 LDC.64 R4, c[0x0][0x9e8] ;  /* 0x00027a00ff040b82 */ /* 0x000e640000000a00 */
[----:B-1----:R-:W-:-:S05]  /*11330*/  @P0 IMAD.HI.U32 R4, R2, R4, RZ ;  /* 0x0000000402040227 */ /* 0x002fca00078e00ff */
[----:B------:R-:W-:-:S07]  /*11340*/  @P0 SHF.R.U32.HI R2, RZ, R5, R4 ;  /* 0x00000005ff020219 */ /* 0x000fce0000011604 */
.L_x_1180:
[----:B------:R-:W-:Y:S05]  /*11350*/  BSYNC B0 ;  /* 0x0000000000007941 */ /* 0x000fea0003800000 */
.L_x_1178:
[----:B------:R-:W-:-:S05]  /*11360*/  IMAD R3, R2, R3, RZ ;  /* 0x0000000302037224 */ /* 0x000fca00078e02ff */
[----:B------:R-:W-:-:S07]  /*11370*/  VIMNMX R0, R0, R3, !PT ;  /* 0x0000000300007248 */ /* 0x000fce0007fe0100 */
.L_x_1177:
[----:B------:R-:W-:Y:S01]  /*11380*/  SHF.R.S32.HI R3, RZ, 0x1f, R0 ;  /* 0x0000001fff037819 */ /* 0x000fe20000011400 */
[----:B------:R-:W-:Y:S03]  /*11390*/  BSSY B7, `(.L_x_1181) ;  /* 0x0000359000077945 */ /* 0x000fe60003800000 */
[----:B------:R-:W-:-:S04]  /*113a0*/  LEA.HI R3, R3, R0, RZ, 0x7 ;  /* 0x0000000003037211 */ /* 0x000fc800078f38ff */
[----:B------:R-:W-:-:S04]  /*113b0*/  SHF.R.S32.HI R3, RZ, 0x7, R3 ;  /* 0x00000007ff037819 */ /* 0x000fc80000011403 */
[----:B------:R-:W-:-:S04]  /*113c0*/  VIMNMX R2, RZ, R3, !PT ;  /* 0x00000003ff027248 */ /* 0x000fc80007fe0100 */
[----:B------:R-:W-:Y:S01]  /*113d0*/  ISETP.GT.AND P0, PT, R26, R2, PT ;  /* 0x000000021a00720c */ /* 0x000fe20003f04270 */
[----:B------:R1:W-:-:S12]  /*113e0*/  STL [R1+0x10], R2 ;  /* 0x0000100201007387 */ /* 0x0003d80000100800 */
[----:B-1----:R-:W-:Y:S05]  /*113f0*/  @P0 BRA `(.L_x_1182) ;  /* 0x0000000000440947 */ /* 0x002fea0003800000 */
[----:B------:R-:W1:Y:S02]  /*11400*/  S2R R2, SR_TID.X ;  /* 0x0000000000027919 */ /* 0x000e640000002100 */
[----:B-1----:R-:W-:-:S04]  /*11410*/  LOP3.LUT R2, R2, 0x7f, RZ, 0xc0, !PT ;  /* 0x0000007f02027812 */ /* 0x002fc800078ec0ff */
[----:B------:R-:W-:-:S13]  /*11420*/  ISETP.NE.AND P0, PT, R2, RZ, PT ;  /* 0x000000ff0200720c */ /* 0x000fda0003f05270 */
[----:B------:R-:W-:Y:S05]  /*11430*/  @P0 BRA `(.L_x_1183) ;  /* 0x0000003400380947 */ /* 0x000fea0003800000 */
[----:B------:R-:W1:Y:S01]  /*11440*/  S2R R5, SR_LANEID ;  /* 0x0000000000057919 */ /* 0x000e620000000000 */
[----:B------:R-:W-:Y:S01]  /*11450*/  VOTEU.ANY UR4, UPT, PT ;  /* 0x0000000000047886 */ /* 0x000fe200038e0100 */
[----:B------:R-:W2:Y:S01]  /*11460*/  LDC.64 R2, c[0x0][0xc60] ;  /* 0x00031800ff027b82 */ /* 0x000ea20000000a00 */
[----:B------:R-:W1:Y:S02]  /*11470*/  FLO.U32 R0, UR4 ;  /* 0x0000000400007d00 */ /* 0x000e6400080e0000 */
[----:B-1----:R-:W-:-:S06]  /*11480*/  ISETP.EQ.U32.AND P0, PT, R0, R5, PT ;  /* 0x000000050000720c */ /* 0x002fcc0003f02070 */
[----:B------:R-:W2:Y:S07]  /*11490*/  POPC R5, UR4 ;  /* 0x0000000400057d09 */ /* 0x000eae0008000000 */
[----:B--2---:R-:W2:Y:S01]  /*114a0*/  @P0 ATOMG.E.ADD.STRONG.GPU PT, R3, desc[UR54][R2.64], R5 ;  /* 0x00000005020309a8 */ /* 0x004ea200081ee1f6 */
[----:B------:R-:W1:Y:S02]  /*114b0*/  S2R R4, SR_LTMASK ;  /* 0x0000000000047919 */ /* 0x000e640000003900 */
[----:B-1----:R-:W-:-:S04]  /*114c0*/  LOP3.LUT R4, R4, UR4, RZ, 0xc0, !PT ;  /* 0x0000000404047c12 */ /* 0x002fc8000f8ec0ff */
[----:B------:R-:W1:Y:S01]  /*114d0*/  POPC R7, R4 ;  /* 0x0000000400077309 */ /* 0x000e620000000000 */
[----:B--2---:R-:W1:Y:S02]  /*114e0*/  SHFL.IDX PT, R0, R3, R0, 0x1f ;  /* 0x00001f0003007589 */ /* 0x004e6400000e0000 */
[----:B-1----:R-:W-:Y:S01]  /*114f0*/  IADD3 R16, R0, UR37, R7 ;  /* 0x0000002500107c10 */ /* 0x002fe2000fffe007 */
[----:B------:R-:W-:Y:S06]  /*11500*/  BRA `(.L_x_1183) ;  /* 0x0000003400047947 */ /* 0x000fec0003800000 */
.L_x_1182:
        /* <DEDUP_REMOVED lines=20> */
.L_x_1185:
[----:B------:R-:W-:Y:S05]  /*11650*/  BSYNC B6 ;  /* 0x0000000000067941 */ /* 0x000fea0003800000 */
.L_x_1184:
        /* <DEDUP_REMOVED lines=20> */
.L_x_1188:
        /* <DEDUP_REMOVED lines=15> */
.L_x_1187:
[----:B------:R-:W-:Y:S05]  /*11890*/  BSYNC B6 ;  /* 0x0000000000067941 */ /* 0x000fea0003800000 */
.L_x_1186:
[----:B------:R-:W-:Y:S01]  /*118a0*/  ULDC.64 UR4, c[0x0][0x9f8] ;  /* 0x00027e0000047ab9 */ /* 0x000fe20000000a00 */
[----:B------:R-:W2:Y:S01]  /*118b0*/  LDL R17, [R1+0xc] ;  /* 0x00000c0001117983 */ /* 0x000ea20000100800 */
[----:B------:R-:W-:Y:S01]  /*118c0*/  ISETP.NE.U32.AND P0, PT, RZ, UR4, PT ;  /* 0x00000004ff007c0c */ /* 0x000fe2000bf05070 */
[----:B------:R-:W-:Y:S01]  /*118d0*/  IMAD.MOV.U32 R7, RZ, RZ, R19 ;  /* 0x000000ffff077224 */ /* 0x000fe200078e0013 */
[----:B------:R-:W1:Y:S01]  /*118e0*/  LDC R9, c[0x0][0x430] ;  /* 0x00010c00ff097b82 */ /* 0x000e620000000800 */
[----:B------:R-:W3:Y:S01]  /*118f0*/  S2R R21, SR_TID.X ;  /* 0x0000000000157919 */ /* 0x000ee20000002100 */
[----:B------:R-:W-:Y:S01]  /*11900*/  ISETP.NE.AND.EX P0, PT, RZ, UR5, PT, P0 ;  /* 0x00000005ff007c0c */ /* 0x000fe2000bf05300 */
[----:B------:R-:W4:Y:S01]  /*11910*/  S2R R20, SR_TID.X ;  /* 0x0000000000147919 */ /* 0x000f220000002100 */
[----:B0-----:R-:W-:Y:S01]  /*11920*/  VIADD R26, R26, 0xffffffff ;  /* 0xffffffff1a1a7836 */ /* 0x001fe20000000000 */
[----:B------:R-:W-:Y:S01]  /*11930*/  LOP3.LUT R23, R23, 0xffffffdf, RZ, 0xc0, !PT ;  /* 0xffffffdf17177812 */ /* 0x000fe200078ec0ff */
[----:B------:R-:W-:-:S09]  /*11940*/  ULDC UR4, c[0x0][0x2f4] ;  /* 0x0000bd0000047ab9 */ /* 0x000fd20000000800 */
[----:B------:R-:W0:Y:S02]  /*11950*/  @P0 LDC.64 R2, c[0x0][0x9f8] ;  /* 0x00027e00ff020b82 */ /* 0x000e240000000a00 */
[----:B0-----:R-:W-:-:S05]  /*11960*/  @P0 IMAD.WIDE R2, R19, 0x4, R2 ;  /* 0x0000000413020825 */ /* 0x001fca00078e0202 */
[----:B------:R0:W2:Y:S01]  /*11970*/  @P0 LDG.E R7, desc[UR54][R2.64] ;  /* 0x0000003602070981 */ /* 0x0000a2000c1e1900 */
[----:B-1----:R-:W-:Y:S01]  /*11980*/  ISETP.NE.AND P1, PT, R9, 0x1, PT ;  /* 0x000000010900780c */ /* 0x002fe20003f25270 */
[----:B---3--:R-:W-:Y:S01]  /*11990*/  IMAD.SHL.U32 R21, R21, 0x20, RZ ;  /* 0x0000002015157824 */ /* 0x008fe200078e00ff */
[----:B----4-:R-:W-:Y:S01]  /*119a0*/  LOP3.LUT R20, R20, 0x7f, RZ, 0xc0, !PT ;  /* 0x0000007f14147812 */ /* 0x010fe200078ec0ff */
[----:B------:R-:W-:-:S03]  /*119b0*/  IMAD.SHL.U32 R8, R26, 0x80, RZ ;  /* 0x000000801a087824 */ /* 0x000fc600078e00ff */
[----:B------:R-:W-:Y:S02]  /*119c0*/  SHF.R.U32.HI R20, RZ, 0x2, R20 ;  /* 0x00000002ff147819 */ /* 0x000fe40000011614 */
[----:B------:R-:W-:-:S04]  /*119d0*/  LOP3.LUT R21, R21, 0x60, RZ, 0xc0, !PT ;  /* 0x0000006015157812 */ /* 0x000fc800078ec0ff */
[----:B------:R-:W-:Y:S01]  /*119e0*/  LOP3.LUT R5, R8, R20, R21, 0xfe, !PT ;  /* 0x0000001408057212 */ /* 0x000fe200078efe15 */
[----:B------:R-:W1:Y:S01]  /*119f0*/  @P1 LDC R6, c[0x0][0x434] ;  /* 0x00010d00ff061b82 */ /* 0x000e620000000800 */
[----:B------:R-:W-:-:S07]  /*11a00*/  @P1 LOP3.LUT R23, R23, 0x20, RZ, 0xfc, !PT ;  /* 0x0000002017171812 */ /* 0x000fce00078efcff */
[----:B------:R-:W3:Y:S01]  /*11a10*/  @P1 LDC R0, c[0x0][0x438] ;  /* 0x00010e00ff001b82 */ /* 0x000ee20000000800 */
[----:B------:R-:W-:Y:S01]  /*11a20*/  LOP3.LUT R23, R23, 0xfffffffb, RZ, 0xc0, !PT ;  /* 0xfffffffb17177812 */ /* 0x000fe200078ec0ff */
[----:B------:R-:W-:Y:S01]  /*11a30*/  UMOV UR5, 0xffffffff ;  /* 0xffffffff00057882 */ /* 0x000fe20000000000 */
[C---:B--2---:R-:W-:Y:S01]  /*11a40*/  ISETP.GE.AND P0, PT, R5.reuse, R17, PT ;  /* 0x000000110500720c */ /* 0x044fe20003f06270 */
[----:B------:R-:W-:-:S04]  /*11a50*/  IMAD.IADD R5, R5, 0x1, R24 ;  /* 0x0000000105057824 */ /* 0x000fc800078e0218 */
[----:B-1----:R-:W-:-:S04]  /*11a60*/  @P1 IMAD.HI.U32 R6, R5, R6, RZ ;  /* 0x0000000605061227 */ /* 0x002fc800078e00ff */
[----:B------:R-:W-:Y:S01]  /*11a70*/  IMAD.MOV.U32 R4, RZ, RZ, R5 ;  /* 0x000000ffff047224 */ /* 0x000fe200078e0005 */
[----:B---3--:R-:W-:-:S03]  /*11a80*/  @P1 SHF.R.U32.HI R4, RZ, R0, R6 ;  /* 0x00000000ff041219 */ /* 0x008fc60000011606 */
[----:B0-----:R-:W0:Y:S02]  /*11a90*/  @!P0 LDC.64 R2, c[0x0][0x428] ;  /* 0x00010a00ff028b82 */ /* 0x001e240000000a00 */
[----:B------:R-:W-:-:S04]  /*11aa0*/  IMAD.MOV R0, RZ, RZ, -R4 ;  /* 0x000000ffff007224 */ /* 0x000fc800078e0a04 */
[----:B------:R-:W-:Y:S01]  /*11ab0*/  IMAD R0, R9, R0, R5 ;  /* 0x0000000009007224 */ /* 0x000fe200078e0205 */
[--C-:B------:R-:W-:Y:S01]  /*11ac0*/  @!P0 SHF.R.S32.HI R5, RZ, 0x1f, R4.reuse ;  /* 0x0000001fff058819 */ /* 0x100fe20000011404 */
[----:B------:R-:W1:Y:S01]  /*11ad0*/  S2R R9, SR_TID.X ;  /* 0x0000000000097919 */ /* 0x000e620000002100 */
[----:B------:R-:W-:Y:S01]  /*11ae0*/  SHF.R.S32.HI R6, RZ, 0x1f, R7 ;  /* 0x0000001fff067819 */ /* 0x000fe20000011407 */
[----:B------:R-:W-:Y:S01]  /*11af0*/  STL [R1+0x8], R7 ;  /* 0x0000080701007387 */ /* 0x000fe20000100800 */
[----:B0-----:R-:W-:-:S03]  /*11b00*/  @!P0 IMAD.WIDE.U32 R4, R7, R2, R4 ;  /* 0x0000000207048225 */ /* 0x001fc600078e0004 */
[----:B------:R0:W-:Y:S01]  /*11b10*/  STL [R1+0x18], R6 ;  /* 0x0000180601007387 */ /* 0x0001e20000100800 */
[----:B-1----:R-:W-:-:S05]  /*11b20*/  IMAD.SHL.U32 R17, R9, 0x8, RZ ;  /* 0x0000000809117824 */ /* 0x002fca00078e00ff */
[----:B------:R-:W-:Y:S01]  /*11b30*/  LOP3.LUT R17, R17, 0x18, RZ, 0xc0, !PT ;  /* 0x0000001811117812 */ /* 0x000fe200078ec0ff */
[----:B0-----:R-:W-:-:S04]  /*11b40*/  @!P0 IMAD R6, R6, R2, RZ ;  /* 0x0000000206068224 */ /* 0x001fc800078e02ff */
[----:B------:R-:W-:Y:S02]  /*11b50*/  @!P0 IMAD R6, R7, R3, R6 ;  /* 0x0000000307068224 */ /* 0x000fe400078e0206 */
[----:B------:R-:W0:Y:S01]  /*11b60*/  @!P0 LDC.64 R2, c[0x0][0x418] ;  /* 0x00010600ff028b82 */ /* 0x000e220000000a00 */
[----:B------:R-:W-:Y:S01]  /*11b70*/  ISETP.GE.AND P2, PT, R17, UR4, PT ;  /* 0x0000000411007c0c */ /* 0x000fe2000bf46270 */
[----:B------:R-:W-:Y:S01]  /*11b80*/  @!P0 IMAD.IADD R5, R5, 0x1, R6 ;  /* 0x0000000105058824 */ /* 0x000fe200078e0206 */
[C---:B------:R-:W-:Y:S02]  /*11b90*/  LOP3.LUT R10, R17.reuse, 0x20, RZ, 0xfc, !PT ;  /* 0x00000020110a7812 */ /* 0x040fe400078efcff */
[----:B------:R-:W-:-:S09]  /*11ba0*/  LOP3.LUT R9, R17, 0x40, RZ, 0xfc, !PT ;  /* 0x0000004011097812 */ /* 0x000fd200078efcff */
[----:B------:R-:W-:Y:S02]  /*11bb0*/  @P2 LOP3.LUT R23, R23, 0x4, RZ, 0xfc, !PT ;  /* 0x0000000417172812 */ /* 0x000fe400078efcff */
[----:B0-----:R-:W-:-:S04]  /*11bc0*/  @!P0 LEA R6, P1, R4, R2, 0x2 ;  /* 0x0000000204068211 */ /* 0x001fc800078210ff */
[----:B------:R-:W-:Y:S01]  /*11bd0*/  @!P0 LEA.HI.X R7, R4, R3, R5, 0x2, P1 ;  /* 0x0000000304078211 */ /* 0x000fe200008f1405 */
[----:B------:R-:W-:Y:S01]  /*11be0*/  IMAD.MOV.U32 R3, RZ, RZ, RZ ;  /* 0x000000ffff037224 */ /* 0x000fe200078e00ff */
[----:B------:R-:W-:Y:S02]  /*11bf0*/  ISETP.GE.AND P1, PT, R10, UR4, PT ;  /* 0x000000040a007c0c */ /* 0x000fe4000bf26270 */
[----:B------:R-:W-:-:S03]  /*11c00*/  LOP3.LUT R23, R23, 0xfffffffd, RZ, 0xc0, !PT ;  /* 0xfffffffd17177812 */ /* 0x000fc600078ec0ff */
[----:B------:R0:W5:Y:S01]  /*11c10*/  @!P0 LDG.E R3, desc[UR54][R6.64] ;  /* 0x0000003606038981 */ /* 0x000162000c1e1900 */
[----:B------:R-:W-:Y:S01]  /*11c20*/  ISETP.GE.AND P0, PT, R9, UR4, PT ;  /* 0x0000000409007c0c */ /* 0x000fe2000bf06270 */
[----:B------:R-:W-:-:S06]  /*11c30*/  IMAD.U32 R2, RZ, RZ, UR36 ;  /* 0x00000024ff027e24 */ /* 0x000fcc000f8e00ff */
[----:B------:R-:W-:-:S04]  /*11c40*/  @P1 LOP3.LUT R23, R23, 0x2, RZ, 0xfc, !PT ;  /* 0x0000000217171812 */ /* 0x000fc800078efcff */
[----:B------:R-:W-:-:S04]  /*11c50*/  LOP3.LUT R23, R23, 0xfffffffe, RZ, 0xc0, !PT ;  /* 0xfffffffe17177812 */ /* 0x000fc800078ec0ff */
[----:B------:R-:W-:Y:S01]  /*11c60*/  @P0 LOP3.LUT R23, R23, 0x1, RZ, 0xfc, !PT ;  /* 0x0000000117170812 */ /* 0x000fe200078efcff */
[----:B0-----:R-:W-:Y:S06]  /*11c70*/  BRA.DIV UR5, `(.L_x_1189) ;  /* 0x0000003e05f07947 */ /* 0x001fec000b800000 */
.L_x_1255:
[----:B------:R-:W-:Y:S02]  /*11c80*/  SHF.R.S32.HI R9, RZ, 0x1f, R18 ;  /* 0x0000001fff097819 */ /* 0x000fe40000011412 */
[----:B------:R-:W-:Y:S02]  /*11c90*/  ISETP.NE.AND P0, PT, R2, 0x3, PT ;  /* 0x000000030200780c */ /* 0x000fe40003f05270 */
[----:B------:R-:W-:Y:S01]  /*11ca0*/  LOP3.LUT R23, R23, 0xffffffef, RZ, 0xc0, !PT ;  /* 0xffffffef17177812 */ /* 0x000fe200078ec0ff */
[----:B------:R0:W-:Y:S10]  /*11cb0*/  STL [R1+0x4], R9 ;  /* 0x0000040901007387 */ /* 0x0001f40000100800 */
[----:B------:R-:W-:Y:S01]  /*11cc0*/  @P0 LOP3.LUT R23, R23, 0x10, RZ, 0xfc, !PT ;  /* 0x0000001017170812 */ /* 0x000fe200078efcff */
[----:B0-----:R-:W-:Y:S06]  /*11cd0*/  @!P0 BRA `(.L_x_1190) ;  /* 0x0000000000048947 */ /* 0x001fec0003800000 */
[----:B------:R-:W-:Y:S01]  /*11ce0*/  BPT.TRAP 0x1 ;  /* 0x000000040000795c */ /* 0x000fe20000300000 */
.L_x_1190:
        /* <DEDUP_REMOVED lines=22> */
[----:B------:R-:W-:-:S04]  /*11e50*/  SHF.L.U32 R4, R29, 0x1f, RZ ;  /* 0x0000001f1d047819 */ /* 0x000fc800000006ff */
[----:B------:R-:W0:Y:S02]  /*11e60*/  SYNCS.PHASECHK.TRANS64.TRYWAIT P0, [R2+URZ+0x2d840], R4 ;  /* 0x02d84004020075a7 */ /* 0x000e24000800017f */
[----:B0-----:R-:W-:Y:S05]  /*11e70*/  @!P0 BRA `(.L_x_1192) ;  /* 0x0000003c00a48947 */ /* 0x001fea0003800000 */
.L_x_1256:
[----:B------:R-:W-:Y:S05]  /*11e80*/  BSYNC B0 ;  /* 0x0000000000007941 */ /* 0x000fea0003800000 */
.L_x_1191:
[----:B------:R-:W2:Y:S01]  /*11e90*/  LDL R9, [R1+0x4] ;  /* 0x0000040001097983 */ /* 0x000ea20000100800 */
[----:B------:R-:W-:-:S03]  /*11ea0*/  ULDC.64 UR4, c[0x0][0x300] ;  /* 0x0000c00000047ab9 */ /* 0x000fc60000000a00 */
[----:B------:R-:W3:Y:S01]  /*11eb0*/  LDL R13, [R1+0xc] ;  /* 0x00000c00010d7983 */ /* 0x000ee20000100800 */
[----:B------:R-:W-:Y:S01]  /*11ec0*/  IMAD R6, R6, UR4, RZ ;  /* 0x0000000406067c24 */ /* 0x000fe2000f8e02ff */
[C---:B------:R-:W-:Y:S01]  /*11ed0*/  LOP3.LUT P4, RZ, R23.reuse, 0x4, RZ, 0xc0, !PT ;  /* 0x0000000417ff7812 */ /* 0x040fe2000788c0ff */
[C---:B0-----:R-:W-:Y:S01]  /*11ee0*/  IMAD.WIDE.U32 R4, R0.reuse, UR4, RZ ;  /* 0x0000000400047c25 */ /* 0x041fe2000f8e00ff */
[----:B------:R-:W0:Y:S01]  /*11ef0*/  S2R R10, SR_TID.X ;  /* 0x00000000000a7919 */ /* 0x000e220000002100 */
[C---:B------:R-:W-:Y:S02]  /*11f00*/  LOP3.LUT P3, RZ, R23.reuse, 0x2, RZ, 0xc0, !PT ;  /* 0x0000000217ff7812 */ /* 0x040fe4000786c0ff */
[----:B------:R-:W-:Y:S01]  /*11f10*/  IMAD R6, R0, UR5, R6 ;  /* 0x0000000500067c24 */ /* 0x000fe2000f8e0206 */
[----:B------:R-:W-:Y:S01]  /*11f20*/  ULDC.64 UR4, c[0x0][0x310] ;  /* 0x0000c40000047ab9 */ /* 0x000fe20000000a00 */
[----:B------:R-:W-:Y:S01]  /*11f30*/  LOP3.LUT P2, RZ, R23, 0x1, RZ, 0xc0, !PT ;  /* 0x0000000117ff7812 */ /* 0x000fe2000784c0ff */
[----:B------:R-:W-:-:S02]  /*11f40*/  IMAD R7, R7, UR4, RZ ;  /* 0x0000000407077c24 */ /* 0x000fc4000f8e02ff */
[----:B------:R-:W-:Y:S02]  /*11f50*/  IMAD.IADD R5, R5, 0x1, R6 ;  /* 0x0000000105057824 */ /* 0x000fe400078e0206 */
[C---:B------:R-:W-:Y:S02]  /*11f60*/  IMAD R7, R3.reuse, UR5, R7 ;  /* 0x0000000503077c24 */ /* 0x040fe4000f8e0207 */
[----:B------:R-:W-:Y:S01]  /*11f70*/  IMAD.WIDE.U32 R4, R3, UR4, R4 ;  /* 0x0000000403047c25 */ /* 0x000fe2000f8e0004 */
[----:B------:R-:W-:-:S03]  /*11f80*/  ULDC.64 UR4, c[0x0][0x308] ;  /* 0x0000c20000047ab9 */ /* 0x000fc60000000a00 */
[----:B------:R-:W-:Y:S02]  /*11f90*/  IMAD.IADD R5, R5, 0x1, R7 ;  /* 0x0000000105057824 */ /* 0x000fe400078e0207 */
[----:B------:R-:W-:Y:S01]  /*11fa0*/  IMAD.WIDE.U32 R4, R18, UR4, R4 ;  /* 0x0000000412047c25 */ /* 0x000fe2000f8e0004 */
[----:B0-----:R-:W-:-:S04]  /*11fb0*/  LOP3.LUT R12, R10, 0x7f, RZ, 0xc0, !PT ;  /* 0x0000007f0a0c7812 */ /* 0x001fc800078ec0ff */
[----:B------:R-:W-:Y:S01]  /*11fc0*/  SHF.R.U32.HI R12, RZ, 0x2, R12 ;  /* 0x00000002ff0c7819 */ /* 0x000fe2000001160c */
[----:B--2---:R-:W-:Y:S02]  /*11fd0*/  IMAD R6, R9, UR4, RZ ;  /* 0x0000000409067c24 */ /* 0x004fe4000f8e02ff */
[----:B------:R-:W0:Y:S02]  /*11fe0*/  S2R R9, SR_TID.X ;  /* 0x0000000000097919 */ /* 0x000e240000002100 */
[----:B------:R-:W-:Y:S01]  /*11ff0*/  IMAD R6, R18, UR5, R6 ;  /* 0x0000000512067c24 */ /* 0x000fe2000f8e0206 */
[----:B------:R-:W-:Y:S01]  /*12000*/  ULDC.64 UR4, c[0x0][0x2e8] ;  /* 0x0000ba0000047ab9 */ /* 0x000fe20000000a00 */
[----:B---3--:R-:W-:Y:S02]  /*12010*/  IADD3 R3, -R12, R13, -R8 ;  /* 0x0000000d0c037210 */ /* 0x008fe40007ffe908 */
[----:B------:R-:W-:Y:S01]  /*12020*/  IMAD.IADD R6, R5, 0x1, R6 ;  /* 0x0000000105067824 */ /* 0x000fe200078e0206 */
[----:B------:R-:W-:Y:S01]  /*12030*/  LEA R0, P0, R4, UR4, 0x1 ;  /* 0x0000000404007c11 */ /* 0x000fe2000f8008ff */
[----:B------:R-:W-:-:S03]  /*12040*/  UMOV UR4, 0xffffffff ;  /* 0xffffffff00047882 */ /* 0x000fc60000000000 */
[----:B------:R-:W-:Y:S02]  /*12050*/  LEA.HI.X R6, R4, UR5, R6, 0x1, P0 ;  /* 0x0000000504067c11 */ /* 0x000fe400080f0c06 */
        /* <DEDUP_REMOVED lines=12> */
[----:B------:R-:W1:Y:S01]  /*12120*/  SHFL.IDX PT, R4, R6, RZ, 0x1c1f ;  /* 0x001c1fff06047589 */ /* 0x000e6200000e0000 */
[----:B0-----:R-:W-:-:S05]  /*12130*/  @P0 LEA R5, P1, R9, R5, 0x1 ;  /* 0x0000000509050211 */ /* 0x001fca00078208ff */
[----:B-1----:R-:W-:Y:S01]  /*12140*/  @P0 IMAD.X R4, RZ, RZ, R4, P1 ;  /* 0x000000ffff040224 */ /* 0x002fe200008e0604 */
[----:B------:R-:W-:-:S04]  /*12150*/  ISETP.GE.AND P1, PT, R3, 0x21, PT ;  /* 0x000000210300780c */ /* 0x000fc80003f26270 */
        /* <DEDUP_REMOVED lines=32> */
.L_x_1266:
        /* <DEDUP_REMOVED lines=12> */
.L_x_1194:
        /* <DEDUP_REMOVED lines=11> */
.L_x_1195:
[----:B------:R1:W5:Y:S01]  /*124d0*/  LDL.LU R3, [R1] ;  /* 0x0000000001037983 */ /* 0x0003620000300800 */
[----:B------:R1:W-:Y:S02]  /*124e0*/  SYNCS.ARRIVE.TRANS64.A1T0 RZ, [R2+URZ+0x2d830], RZ ;  /* 0x02d830ff02ff79a7 */ /* 0x0003e4000810003f */
[----:B------:R-:W-:Y:S05]  /*124f0*/  WARPSYNC.ALL ;  /* 0x0000000000007948 */ /* 0x000fea0003800000 */
[----:B------:R-:W-:Y:S01]  /*12500*/  ULDC.64 UR4, c[0x0][0x298] ;  /* 0x0000a60000047ab9 */ /* 0x000fe20000000a00 */
[----:B------:R-:W-:Y:S01]  /*12510*/  BSSY B6, `(.L_x_1196) ;  /* 0x000001c000067945 */ /* 0x000fe20003800000 */
[----:B-1----:R-:W-:Y:S01]  /*12520*/  VIADD R2, R22, 0xc400 ;  /* 0x0000c40016027836 */ /* 0x002fe20000000000 */
[----:B------:R-:W-:Y:S04]  /*12530*/  BAR.SYNC.DEFER_BLOCKING 0x8, 0x200 ;  /* 0x0208000000007b1d */ /* 0x000fe80000010000 */
[----:B------:R-:W-:-:S02]  /*12540*/  LOP3.LUT P0, RZ, R2, 0x1bf, RZ, 0xc0, !PT ;  /* 0x000001bf02ff7812 */ /* 0x000fc4000780c0ff */
[----:B-----5:R-:W-:Y:S01]  /*12550*/  SHF.R.S32.HI R0, RZ, 0x1f, R3 ;  /* 0x0000001fff007819 */ /* 0x020fe20000011403 */
[----:B0-----:R-:W-:-:S04]  /*12560*/  IMAD.WIDE.U32 R4, R3, UR4, RZ ;  /* 0x0000000403047c25 */ /* 0x001fc8000f8e00ff */
[----:B------:R-:W-:Y:S01]  /*12570*/  IMAD R0, R0, UR4, RZ ;  /* 0x0000000400007c24 */ /* 0x000fe2000f8e02ff */
[----:B------:R0:W-:Y:S03]  /*12580*/  STL.64 [R1+0x20], R4 ;  /* 0x0000200401007387 */ /* 0x0001e60000100a00 */
[----:B------:R-:W-:-:S04]  /*12590*/  IMAD R0, R3, UR5, R0 ;  /* 0x0000000503007c24 */ /* 0x000fc8000f8e0200 */
[----:B------:R-:W-:-:S05]  /*125a0*/  IMAD.IADD R0, R5, 0x1, R0 ;  /* 0x0000000105007824 */ /* 0x000fca00078e0200 */
[----:B------:R0:W-:Y:S01]  /*125b0*/  STL [R1], R0 ;  /* 0x0000000001007387 */ /* 0x0001e20000100800 */
[----:B------:R-:W-:Y:S05]  /*125c0*/  @!P0 BRA `(.L_x_1197) ;  /* 0x0000000000408947 */ /* 0x000fea0003800000 */
[----:B------:R-:W-:Y:S01]  /*125d0*/  MOV R2, 0x0 ;  /* 0x0000000000027802 */ /* 0x000fe20000000f00 */
[----:B------:R-:W-:Y:S01]  /*125e0*/  ULDC.64 UR6, c[0x4][0x88] ;  /* 0x0100220000067ab9 */ /* 0x000fe20000000a00 */
[----:B------:R-:W-:Y:S01]  /*125f0*/  ULDC.64 UR8, c[0x4][0x90] ;  /* 0x0100240000087ab9 */ /* 0x000fe20000000a00 */
[----:B------:R-:W-:Y:S01]  /*12600*/  ULDC.64 UR4, c[0x4][0x20] ;  /* 0x0100080000047ab9 */ /* 0x000fe20000000a00 */
[----:B0-----:R-:W-:Y:S02]  /*12610*/  IMAD.U32 R4, RZ, RZ, UR6 ;  /* 0x00000006ff047e24 */ /* 0x001fe4000f8e00ff */
        /* <DEDUP_REMOVED lines=11> */
.L_x_1197:
[----:B------:R-:W-:Y:S05]  /*126d0*/  BSYNC B6 ;  /* 0x0000000000067941 */ /* 0x000fea0003800000 */
.L_x_1196:
[----:B------:R-:W2:Y:S01]  /*126e0*/  LDL.LU R21, [R1] ;  /* 0x0000000001157983 */ /* 0x000ea20000300800 */
[----:B------:R-:W1:Y:S01]  /*126f0*/  LDC R6, c[0x0][0x448] ;  /* 0x00011200ff067b82 */ /* 0x000e620000000800 */
[----:B------:R-:W-:Y:S01]  /*12700*/  ULDC.64 UR4, c[0x0][0x2d8] ;  /* 0x0000b60000047ab9 */ /* 0x000fe20000000a00 */
[----:B------:R-:W-:Y:S01]  /*12710*/  LOP3.LUT P6, RZ, R23, 0x40, RZ, 0xc0, !PT ;  /* 0x0000004017ff7812 */ /* 0x000fe200078cc0ff */
[----:B------:R-:W2:Y:S01]  /*12720*/  LDL.LU.64 R2, [R1+0x20] ;  /* 0x0000200001027983 */ /* 0x000ea20000300a00 */
[----:B0-----:R-:W-:Y:S01]  /*12730*/  SHF.R.S32.HI R5, RZ, 0x1f, R19 ;  /* 0x0000001fff057819 */ /* 0x001fe20000011413 */
[----:B------:R-:W-:Y:S01]  /*12740*/  ULDC.64 UR6, c[0x0][0x2c8] ;  /* 0x0000b20000067ab9 */ /* 0x000fe20000000a00 */
[----:B------:R-:W-:Y:S01]  /*12750*/  ULDC.64 UR8, c[0x0][0x280] ;  /* 0x0000a00000087ab9 */ /* 0x000fe20000000a00 */
[----:B------:R-:W3:Y:S01]  /*12760*/  LDL R20, [R1+0x4] ;  /* 0x0000040001147983 */ /* 0x000ee20000100800 */
[----:B------:R-:W-:Y:S01]  /*12770*/  SEL R5, R5, RZ, !P6 ;  /* 0x000000ff05057207 */ /* 0x000fe20007000000 */
[----:B------:R-:W0:Y:S01]  /*12780*/  LDC R10, c[0x0][0x448] ;  /* 0x00011200ff0a7b82 */ /* 0x000e220000000800 */
[----:B------:R-:W-:Y:S01]  /*12790*/  SEL R0, R19, RZ, !P6 ;  /* 0x000000ff13007207 */ /* 0x000fe20007000000 */
[----:B------:R-:W4:Y:S01]  /*127a0*/  S2R R13, SR_TID.X ;  /* 0x00000000000d7919 */ /* 0x000f220000002100 */
[----:B-1----:R-:W-:Y:S01]  /*127b0*/  ISETP.NE.AND P6, PT, R6, 0x1, PT ;  /* 0x000000010600780c */ /* 0x002fe20003fc5270 */
[----:B----4-:R-:W-:-:S05]  /*127c0*/  IMAD.SHL.U32 R11, R13, 0x8, RZ ;  /* 0x000000080d0b7824 */ /* 0x010fca00078e00ff */
[----:B------:R-:W-:-:S04]  /*127d0*/  LOP3.LUT R11, R11, 0x18, RZ, 0xc0, !PT ;  /* 0x000000180b0b7812 */ /* 0x000fc800078ec0ff */
[C---:B------:R-:W-:Y:S02]  /*127e0*/  LOP3.LUT R12, R11.reuse, 0x20, RZ, 0xfc, !PT ;  /* 0x000000200b0c7812 */ /* 0x040fe400078efcff */
[----:B------:R-:W-:Y:S01]  /*127f0*/  LOP3.LUT R11, R11, 0x40, RZ, 0xfc, !PT ;  /* 0x000000400b0b7812 */ /* 0x000fe200078efcff */
[----:B--2---:R-:W-:Y:S02]  /*12800*/  IMAD.MOV.U32 R3, RZ, RZ, R21 ;  /* 0x000000ffff037224 */ /* 0x004fe400078e0015 */
[----:B------:R-:W1:Y:S01]  /*12810*/  S2R R21, SR_TID.X ;  /* 0x0000000000157919 */ /* 0x000e620000002100 */
[----:B---3--:R-:W-:Y:S02]  /*12820*/  IMAD R4, R20, UR4, RZ ;  /* 0x0000000414047c24 */ /* 0x008fe4000f8e02ff */
[----:B------:R-:W2:Y:S01]  /*12830*/  S2R R20, SR_TID.X ;  /* 0x0000000000147919 */ /* 0x000ea20000002100 */
[----:B------:R-:W-:-:S04]  /*12840*/  IMAD.WIDE.U32 R2, R18, UR4, R2 ;  /* 0x0000000412027c25 */ /* 0x000fc8000f8e0002 */
[----:B------:R-:W-:Y:S01]  /*12850*/  IMAD R4, R18, UR5, R4 ;  /* 0x0000000512047c24 */ /* 0x000fe2000f8e0204 */
[----:B------:R-:W-:Y:S02]  /*12860*/  ULDC.64 UR4, c[0x0][0x2e0] ;  /* 0x0000b80000047ab9 */ /* 0x000fe40000000a00 */
[----:B------:R-:W-:Y:S02]  /*12870*/  IMAD R5, R5, UR4, RZ ;  /* 0x0000000405057c24 */ /* 0x000fe4000f8e02ff */
[----:B------:R-:W-:Y:S02]  /*12880*/  IMAD.IADD R3, R3, 0x1, R4 ;  /* 0x0000000103037824 */ /* 0x000fe400078e0204 */
[----:B------:R-:W3:Y:S01]  /*12890*/  @P6 LDC R4, c[0x0][0x44c] ;  /* 0x00011300ff046b82 */ /* 0x000ee20000000800 */
[C---:B------:R-:W-:Y:S02]  /*128a0*/  IMAD R5, R0.reuse, UR5, R5 ;  /* 0x0000000500057c24 */ /* 0x040fe4000f8e0205 */
[----:B------:R-:W-:Y:S01]  /*128b0*/  IMAD.WIDE.U32 R2, R0, UR4, R2 ;  /* 0x0000000400027c25 */ /* 0x000fe2000f8e0002 */
[----:B------:R-:W-:-:S03]  /*128c0*/  ULDC.64 UR4, c[0x0][0x2d0] ;  /* 0x0000b40000047ab9 */ /* 0x000fc60000000a00 */
[----:B------:R-:W-:Y:S01]  /*128d0*/  IMAD.IADD R3, R3, 0x1, R5 ;  /* 0x0000000103037824 */ /* 0x000fe200078e0205 */
[----:B------:R-:W4:Y:S01]  /*128e0*/  @P6 LDC R0, c[0x0][0x450] ;  /* 0x00011400ff006b82 */ /* 0x000f220000000800 */
[----:B-1----:R-:W-:Y:S01]  /*128f0*/  IMAD.SHL.U32 R21, R21, 0x20, RZ ;  /* 0x0000002015157824 */ /* 0x002fe200078e00ff */
[----:B--2---:R-:W-:-:S04]  /*12900*/  LOP3.LUT R20, R20, 0x7f, RZ, 0xc0, !PT ;  /* 0x0000007f14147812 */ /* 0x004fc800078ec0ff */
[----:B------:R-:W-:Y:S02]  /*12910*/  LOP3.LUT R21, R21, 0x60, RZ, 0xc0, !PT ;  /* 0x0000006015157812 */ /* 0x000fe400078ec0ff */
[----:B------:R-:W-:-:S04]  /*12920*/  SHF.R.U32.HI R20, RZ, 0x2, R20 ;  /* 0x00000002ff147819 */ /* 0x000fc80000011614 */
[----:B------:R-:W-:Y:S02]  /*12930*/  LOP3.LUT R20, R20, R21, RZ, 0xfc, !PT ;  /* 0x0000001514147212 */ /* 0x000fe400078efcff */
[----:B------:R-:W-:-:S03]  /*12940*/  LOP3.LUT R21, R13, 0x7f, RZ, 0xc0, !PT ;  /* 0x0000007f0d157812 */ /* 0x000fc600078ec0ff */
[----:B------:R-:W-:Y:S01]  /*12950*/  IMAD.IADD R6, R20, 0x1, R27 ;  /* 0x0000000114067824 */ /* 0x000fe200078e021b */
[----:B------:R-:W-:Y:S01]  /*12960*/  SHF.R.U32.HI R21, RZ, 0x2, R21 ;  /* 0x00000002ff157819 */ /* 0x000fe20000011615 */
[----:B------:R-:W-:Y:S02]  /*12970*/  IMAD.SHL.U32 R20, R13, 0x8, RZ ;  /* 0x000000080d147824 */ /* 0x000fe400078e00ff */
[----:B---3--:R-:W-:-:S03]  /*12980*/  @P6 IMAD.HI.U32 R5, R6, R4, RZ ;  /* 0x0000000406056227 */ /* 0x008fc600078e00ff */
[----:B------:R-:W-:Y:S01]  /*12990*/  LOP3.LUT R20, R20, 0x18, RZ, 0xc0, !PT ;  /* 0x0000001814147812 */ /* 0x000fe200078ec0ff */
[----:B------:R-:W-:Y:S01]  /*129a0*/  IMAD.MOV.U32 R4, RZ, RZ, R6 ;  /* 0x000000ffff047224 */ /* 0x000fe200078e0006 */
[----:B----4-:R-:W-:-:S04]  /*129b0*/  @P6 SHF.R.U32.HI R4, RZ, R0, R5 ;  /* 0x00000000ff046219 */ /* 0x010fc80000011605 */
[--C-:B------:R-:W-:Y:S01]  /*129c0*/  SHF.R.S32.HI R0, RZ, 0x1f, R4.reuse ;  /* 0x0000001fff007819 */ /* 0x100fe20000011404 */
[----:B------:R-:W-:-:S04]  /*129d0*/  IMAD.MOV R7, RZ, RZ, -R4 ;  /* 0x000000ffff077224 */ /* 0x000fc800078e0a04 */
[----:B------:R-:W-:-:S04]  /*129e0*/  IMAD R0, R0, UR4, RZ ;  /* 0x0000000400007c24 */ /* 0x000fc8000f8e02ff */
[C---:B------:R-:W-:Y:S02]  /*129f0*/  IMAD R0, R4.reuse, UR5, R0 ;  /* 0x0000000504007c24 */ /* 0x040fe4000f8e0200 */
[----:B------:R-:W-:-:S04]  /*12a00*/  IMAD.WIDE.U32 R4, R4, UR4, R2 ;  /* 0x0000000404047c25 */ /* 0x000fc8000f8e0002 */
[----:B------:R-:W-:Y:S02]  /*12a10*/  IMAD.IADD R5, R5, 0x1, R0 ;  /* 0x0000000105057824 */ /* 0x000fe400078e0200 */
[----:B0-----:R-:W-:-:S04]  /*12a20*/  IMAD R0, R10, R7, R6 ;  /* 0x000000070a007224 */ /* 0x001fc800078e0206 */
        /* <DEDUP_REMOVED lines=12> */
[----:B-1----:R-:W-:-:S05]  /*12af0*/  @P6 SHF.R.U32.HI R6, RZ, R8, R7 ;  /* 0x00000008ff066219 */ /* 0x002fca0000011607 */
[----:B------:R-:W-:Y:S02]  /*12b00*/  IMAD.MOV R7, RZ, RZ, -R6 ;  /* 0x000000ffff077224 */ /* 0x000fe400078e0a06 */
        /* <DEDUP_REMOVED lines=19> */
[----:B------:R-:W2:Y:S01]  /*12c40*/  LDL R11, [R1+0x1c] ;  /* 0x00001c00010b7983 */ /* 0x000ea20000100800 */
[----:B------:R-:W-:Y:S02]  /*12c50*/  IMAD R3, R28, R10, RZ ;  /* 0x0000000a1c037224 */ /* 0x000fe400078e02ff */
[----:B------:R-:W-:Y:S01]  /*12c60*/  IMAD.IADD R2, R21, 0x1, R27 ;  /* 0x0000000115027824 */ /* 0x000fe200078e021b */
[----:B------:R-:W0:Y:S04]  /*12c70*/  SHFL.IDX PT, R5, R4, RZ, 0x1c1f ;  /* 0x001c1fff04057589 */ /* 0x000e2800000e0000 */
[----:B------:R-:W1:Y:S01]  /*12c80*/  SHFL.IDX PT, R6, R0, RZ, 0x1c1f ;  /* 0x001c1fff00067589 */ /* 0x000e6200000e0000 */
[----:B------:R-:W-:-:S13]  /*12c90*/  ISETP.GE.AND P3, PT, R2, R3, PT ;  /* 0x000000030200720c */ /* 0x000fda0003f66270 */
[----:B0-----:R-:W-:-:S05]  /*12ca0*/  @!P3 LEA R5, P4, R20, R5, 0x1 ;  /* 0x000000051405b211 */ /* 0x001fca00078808ff */
[----:B-1----:R-:W-:-:S04]  /*12cb0*/  @!P3 IMAD.X R6, RZ, RZ, R6, P4 ;  /* 0x000000ffff06b224 */ /* 0x002fc800020e0606 */
[----:B------:R-:W-:Y:S02]  /*12cc0*/  @!P3 IMAD.MOV.U32 R7, RZ, RZ, R6 ;  /* 0x000000ffff07b224 */ /* 0x000fe400078e0006 */
[----:B------:R-:W-:Y:S02]  /*12cd0*/  @!P3 IMAD.MOV.U32 R6, RZ, RZ, R5 ;  /* 0x000000ffff06b224 */ /* 0x000fe400078e0005 */
[----:B------:R-:W0:Y:S04]  /*12ce0*/  SHFL.IDX PT, R5, R4, 0x1, 0x1c1f ;  /* 0x003c1f0004057f89 */ /* 0x000e2800000e0000 */
[----:B--2---:R-:W-:Y:S04]  /*12cf0*/  @!P3 LDGSTS.E.BYPASS.LTC128B.128 [R11+0xc400], desc[UR54][R6.64], !P0 ;  /* 0x0c400000060bbfae */ /* 0x004fe8000c101d76 */
[----:B------:R-:W-:Y:S04]  /*12d00*/  @!P3 LDGSTS.E.BYPASS.LTC128B.128 [R11+0xf400], desc[UR54][R6.64+0x40], !P1 ;  /* 0x0f400040060bbfae */ /* 0x000fe8000c901d76 */
[----:B------:R1:W-:Y:S04]  /*12d10*/  @!P3 LDGSTS.E.BYPASS.LTC128B.128 [R11+0x12400], desc[UR54][R6.64+0x80], !P2 ;  /* 0x12400080060bbfae */ /* 0x0003e8000d101d76 */
[----:B-1----:R-:W1:Y:S01]  /*12d20*/  SHFL.IDX PT, R7, R0, 0x1, 0x1c1f ;  /* 0x003c1f0000077f89 */ /* 0x002e6200000e0000 */
[----:B------:R-:W-:-:S05]  /*12d30*/  VIADD R6, R2, 0x20 ;  /* 0x0000002002067836 */ /* 0x000fca0000000000 */
[----:B------:R-:W-:-:S13]  /*12d40*/  ISETP.GE.AND P3, PT, R6, R3, PT ;  /* 0x000000030600720c */ /* 0x000fda0003f66270 */
[----:B0-----:R-:W-:-:S05]  /*12d50*/  @!P3 LEA R5, P4, R20, R5, 0x1 ;  /* 0x000000051405b211 */ /* 0x001fca00078808ff */
[----:B-1----:R-:W-:Y:S02]  /*12d60*/  @!P3 IMAD.X R7, RZ, RZ, R7, P4 ;  /* 0x000000ffff07b224 */ /* 0x002fe400020e0607 */
[----:B------:R-:W-:Y:S02]  /*12d70*/  @!P3 IMAD.MOV.U32 R6, RZ, RZ, R5 ;  /* 0x000000ffff06b224 */ /* 0x000fe400078e0005 */
        /* <DEDUP_REMOVED lines=30> */
[----:B------:R-:W-:-:S04]  /*12f60*/  @!P3 IMAD.X R0, RZ, RZ, R0, P4 ;  /* 0x000000ffff00b224 */ /* 0x000fc800020e0600 */
[----:B------:R-:W-:-:S05]  /*12f70*/  @!P3 IMAD.MOV.U32 R5, RZ, RZ, R0 ;  /* 0x000000ffff05b224 */ /* 0x000fca00078e0000 */
[----:B------:R0:W-:Y:S04]  /*12f80*/  @!P3 LDGSTS.E.BYPASS.LTC128B.128 [R11+0xe400], desc[UR54][R4.64], !P0 ;  /* 0x0e400000040bbfae */ /* 0x0001e8000c101d76 */
[----:B------:R0:W-:Y:S04]  /*12f90*/  @!P3 LDGSTS.E.BYPASS.LTC128B.128 [R11+0x11400], desc[UR54][R4.64+0x40], !P1 ;  /* 0x11400040040bbfae */ /* 0x0001e8000c901d76 */
[----:B-1----:R0:W-:Y:S02]  /*12fa0*/  @!P3 LDGSTS.E.BYPASS.LTC128B.128 [R11+0x14400], desc[UR54][R4.64+0x80], !P2 ;  /* 0x14400080040bbfae */ /* 0x0021e4000d101d76 */
.L_x_1279:
        /* <DEDUP_REMOVED lines=13> */
.L_x_1199:
        /* <DEDUP_REMOVED lines=18> */
.L_x_1280:
[----:B------:R-:W-:Y:S05]  /*131a0*/  BSYNC B0 ;  /* 0x0000000000007941 */ /* 0x000fea0003800000 */
.L_x_1200:
[----:B------:R-:W1:Y:S04]  /*131b0*/  LDL.LU R3, [R1+0x28] ;  /* 0x0000280001037983 */ /* 0x000e680000300800 */
[----:B------:R-:W2:Y:S01]  /*131c0*/  LDL R2, [R1+0x10] ;  /* 0x0000100001027983 */ /* 0x000ea20000100800 */
[----:B------:R-:W-:Y:S01]  /*131d0*/  BSSY B0, `(.L_x_1202) ;  /* 0x0000100000007945 */ /* 0x000fe20003800000 */
[----:B-1----:R-:W-:-:S05]  /*131e0*/  VIADD R0, R3, 0xfffffffe ;  /* 0xfffffffe03007836 */ /* 0x002fca0000000000 */
[----:B--2---:R-:W-:-:S13]  /*131f0*/  ISETP.GE.AND P0, PT, R0, R2, PT ;  /* 0x000000020000720c */ /* 0x004fda0003f06270 */
[----:B------:R-:W-:Y:S05]  /*13200*/  @!P0 BRA `(.L_x_1203) ;  /* 0x0000000c00f08947 */ /* 0x000fea0003800000 */
[----:B------:R-:W0:Y:S01]  /*13210*/  S2R R2, SR_TID.X ;  /* 0x0000000000027919 */ /* 0x000e220000002100 */
[----:B------:R-:W-:Y:S01]  /*13220*/  ULDC UR4, c[0x0][0x2f4] ;  /* 0x0000bd0000047ab9 */ /* 0x000fe20000000800 */
[----:B------:R-:W-:Y:S01]  /*13230*/  IMAD.MOV.U32 R10, RZ, RZ, R25 ;  /* 0x000000ffff0a7224 */ /* 0x000fe200078e0019 */
[----:B------:R1:W-:Y:S01]  /*13240*/  STL [R1], R26 ;  /* 0x0000001a01007387 */ /* 0x0003e20000100800 */
[----:B------:R-:W-:Y:S02]  /*13250*/  IMAD.MOV.U32 R20, RZ, RZ, R29 ;  /* 0x000000ffff147224 */ /* 0x000fe400078e001d */
[----:B0-----:R-:W-:-:S05]  /*13260*/  IMAD.SHL.U32 R4, R2, 0x8, RZ ;  /* 0x0000000802047824 */ /* 0x001fca00078e00ff */
[----:B------:R-:W-:-:S04]  /*13270*/  LOP3.LUT R4, R4, 0x18, RZ, 0xc0, !PT ;  /* 0x0000001804047812 */ /* 0x000fc800078ec0ff */
[C---:B------:R-:W-:Y:S02]  /*13280*/  LOP3.LUT R3, R4.reuse, 0x20, RZ, 0xfc, !PT ;  /* 0x0000002004037812 */ /* 0x040fe400078efcff */
[C---:B------:R-:W-:Y:S02]  /*13290*/  LOP3.LUT R2, R4.reuse, 0x40, RZ, 0xfc, !PT ;  /* 0x0000004004027812 */ /* 0x040fe400078efcff */
[----:B------:R-:W-:Y:S02]  /*132a0*/  ISETP.GE.AND P3, PT, R4, UR4, PT ;  /* 0x0000000404007c0c */ /* 0x000fe4000bf66270 */
[----:B------:R-:W-:Y:S02]  /*132b0*/  ISETP.GE.AND P2, PT, R3, UR4, PT ;  /* 0x0000000403007c0c */ /* 0x000fe4000bf46270 */
[----:B-1----:R-:W-:-:S13]  /*132c0*/  ISETP.GE.AND P1, PT, R2, UR4, PT ;  /* 0x0000000402007c0c */ /* 0x002fda000bf26270 */
.L_x_1216:
[----:B------:R-:W2:Y:S01]  /*132d0*/  LDL R8, [R1+0x14] ;  /* 0x0000140001087983 */ /* 0x000ea20000100800 */
[----:B------:R-:W0:Y:S03]  /*132e0*/  LDC R4, c[0x0][0x430] ;  /* 0x00010c00ff047b82 */ /* 0x000e260000000800 */
[----:B------:R-:W3:Y:S04]  /*132f0*/  LDL R7, [R1+0x18] ;  /* 0x0000180001077983 */ /* 0x000ee80000100800 */
[----:B------:R-:W4:Y:S01]  /*13300*/  LDL R6, [R1+0x8] ;  /* 0x0000080001067983 */ /* 0x000f220000100800 */
[----:B------:R-:W1:Y:S01]  /*13310*/  S2R R2, SR_TID.X ;  /* 0x0000000000027919 */ /* 0x000e620000002100 */
[----:B0-----:R-:W-:-:S13]  /*13320*/  ISETP.NE.AND P0, PT, R4, 0x1, PT ;  /* 0x000000010400780c */ /* 0x001fda0003f05270 */
[----:B------:R-:W0:Y:S01]  /*13330*/  @P0 LDC R5, c[0x0][0x434] ;  /* 0x00010d00ff050b82 */ /* 0x000e220000000800 */
[----:B-1----:R-:W-:-:S04]  /*13340*/  LOP3.LUT R3, R2, 0x7f, RZ, 0xc0, !PT ;  /* 0x0000007f02037812 */ /* 0x002fc800078ec0ff */
[----:B------:R-:W-:-:S03]  /*13350*/  SHF.R.U32.HI R4, RZ, 0x2, R3 ;  /* 0x00000002ff047819 */ /* 0x000fc60000011603 */
[----:B------:R-:W1:Y:S01]  /*13360*/  @P0 LDC R3, c[0x0][0x438] ;  /* 0x00010e00ff030b82 */ /* 0x000e620000000800 */
[----:B------:R-:W-:Y:S02]  /*13370*/  IMAD.SHL.U32 R2, R2, 0x20, RZ ;  /* 0x0000002002027824 */ /* 0x000fe400078e00ff */
[----:B------:R-:W-:-:S03]  /*13380*/  IMAD R4, R0, 0x80, R4 ;  /* 0x0000008000047824 */ /* 0x000fc600078e0204 */
        /* <DEDUP_REMOVED lines=19> */
[----:B------:R-:W-:Y:S02]  /*134c0*/  IMAD.U32 R6, RZ, RZ, UR36 ;  /* 0x00000024ff067e24 */ /* 0x000fe4000f8e00ff */
[----:B------:R-:W-:-:S03]  /*134d0*/  VIADD R25, R10, 0x1 ;  /* 0x000000010a197836 */ /* 0x000fc60000000000 */
[----:B------:R-:W-:Y:S02]  /*134e0*/  ISETP.NE.AND P4, PT, R6, 0x3, PT ;  /* 0x000000030600780c */ /* 0x000fe40003f85270 */
        /* <DEDUP_REMOVED lines=8> */
.L_x_1204:
[----:B------:R-:W-:Y:S01]  /*13570*/  IMAD R5, R25, 0x8, R22 ;  /* 0x0000000819057824 */ /* 0x000fe200078e0216 */
[----:B------:R-:W-:Y:S01]  /*13580*/  SHF.L.U32 R0, R29, 0x1f, RZ ;  /* 0x0000001f1d007819 */ /* 0x000fe200000006ff */
[----:B------:R-:W-:Y:S03]  /*13590*/  BSSY B1, `(.L_x_1205) ;  /* 0x0000003000017945 */ /* 0x000fe60003800000 */
[----:B------:R-:W0:Y:S02]  /*135a0*/  SYNCS.PHASECHK.TRANS64.TRYWAIT P0, [R5+URZ+0x2d840], R0 ;  /* 0x02d84000050075a7 */ /* 0x000e24000800017f */
[----:B0-----:R-:W-:Y:S05]  /*135b0*/  @!P0 BRA `(.L_x_1206) ;  /* 0x0000003400608947 */ /* 0x001fea0003800000 */
.L_x_1281:
[----:B------:R-:W-:Y:S05]  /*135c0*/  BSYNC B1 ;  /* 0x0000000000017941 */ /* 0x000fea0003800000 */
.L_x_1205:
[----:B------:R-:W2:Y:S01]  /*135d0*/  LDL R4, [R1+0x4] ;  /* 0x0000040001047983 */ /* 0x000ea20000100800 */
[----:B------:R-:W-:Y:S01]  /*135e0*/  SHF.R.S32.HI R21, RZ, 0x1f, R9 ;  /* 0x0000001fff157819 */ /* 0x000fe20000011409 */
[----:B------:R-:W-:Y:S01]  /*135f0*/  ULDC.64 UR4, c[0x0][0x300] ;  /* 0x0000c00000047ab9 */ /* 0x000fe20000000a00 */
[----:B------:R-:W-:Y:S01]  /*13600*/  LOP3.LUT P5, RZ, R23, 0x2, RZ, 0xc0, !PT ;  /* 0x0000000217ff7812 */ /* 0x000fe200078ac0ff */
        /* <DEDUP_REMOVED lines=13> */
[----:B-1----:R-:W-:Y:S02]  /*136e0*/  IMAD.SHL.U32 R11, R6, 0x8, RZ ;  /* 0x00000008060b7824 */ /* 0x002fe400078e00ff */
        /* <DEDUP_REMOVED lines=42> */
.L_x_1291:
        /* <DEDUP_REMOVED lines=11> */
.L_x_1208:
        /* <DEDUP_REMOVED lines=11> */
.L_x_1209:
[----:B------:R1:W-:Y:S01]  /*13af0*/  SYNCS.ARRIVE.TRANS64.A1T0 RZ, [R5+URZ+0x2d830], RZ ;  /* 0x02d830ff05ff79a7 */ /* 0x0003e2000810003f */
[----:B------:R-:W-:Y:S05]  /*13b00*/  @!P5 BRA `(.L_x_1210) ;  /* 0x000000000004d947 */ /* 0x000fea0003800000 */
[----:B------:R-:W-:Y:S01]  /*13b10*/  BPT.TRAP 0x1 ;  /* 0x000000040000795c */ /* 0x000fe20000300000 */
.L_x_1210:
[----:B------:R-:W-:Y:S01]  /*13b20*/  SHF.L.U32 R2, R20, 0x1f, RZ ;  /* 0x0000001f14027819 */ /* 0x000fe200000006ff */
[----:B-1----:R-:W-:Y:S01]  /*13b30*/  IMAD R5, R10, 0x8, R22 ;  /* 0x000000080a057824 */ /* 0x002fe200078e0216 */
[----:B------:R-:W-:Y:S03]  /*13b40*/  BSSY B1, `(.L_x_1211) ;  /* 0x0000003000017945 */ /* 0x000fe60003800000 */
[----:B------:R-:W1:Y:S02]  /*13b50*/  SYNCS.PHASECHK.TRANS64.TRYWAIT P0, [R5+URZ+0x2d860], R2 ;  /* 0x02d86002050075a7 */ /* 0x000e64000800017f */
[----:B-1----:R-:W-:Y:S05]  /*13b60*/  @!P0 BRA `(.L_x_1212) ;  /* 0x00000034005c8947 */ /* 0x002fea0003800000 */
.L_x_1292:
[----:B------:R-:W-:Y:S05]  /*13b70*/  BSYNC B1 ;  /* 0x0000000000017941 */ /* 0x000fea0003800000 */
.L_x_1211:
        /* <DEDUP_REMOVED lines=49> */
.L_x_1302:
        /* <DEDUP_REMOVED lines=32> */
.L_x_1214:
        /* <DEDUP_REMOVED lines=12> */
.L_x_1215:
[----:B------:R-:W2:Y:S01]  /*14150*/  LDL R2, [R1+0x10] ;  /* 0x0000100001027983 */ /* 0x000ea20000100800 */
[----:B------:R1:W-:Y:S01]  /*14160*/  SYNCS.ARRIVE.TRANS64.A1T0 RZ, [R5+URZ+0x2d850], RZ ;  /* 0x02d850ff05ff79a7 */ /* 0x0003e2000810003f */
[C---:B------:R-:W-:Y:S02]  /*14170*/  VIADD R0, R26.reuse, 0xffffffff ;  /* 0xffffffff1a007836 */ /* 0x040fe40000000000 */
[----:B------:R1:W-:Y:S01]  /*14180*/  STL [R1], R26 ;  /* 0x0000001a01007387 */ /* 0x0003e20000100800 */
[----:B------:R-:W-:Y:S02]  /*14190*/  IMAD.MOV.U32 R10, RZ, RZ, R25 ;  /* 0x000000ffff0a7224 */ /* 0x000fe400078e0019 */
[----:B------:R-:W-:Y:S01]  /*141a0*/  IMAD.MOV.U32 R20, RZ, RZ, R29 ;  /* 0x000000ffff147224 */ /* 0x000fe200078e001d */
[----:B--2---:R-:W-:-:S13]  /*141b0*/  ISETP.GT.AND P0, PT, R26, R2, PT ;  /* 0x000000021a00720c */ /* 0x004fda0003f04270 */
[----:B-1----:R-:W-:Y:S05]  /*141c0*/  @P0 BRA `(.L_x_1216) ;  /* 0xfffffff000400947 */ /* 0x002fea000383ffff */
.L_x_1203:
[----:B------:R-:W-:Y:S05]  /*141d0*/  BSYNC B0 ;  /* 0x0000000000007941 */ /* 0x000fea0003800000 */
.L_x_1202:
[----:B------:R-:W1:Y:S01]  /*141e0*/  S2R R2, SR_TID.X ;  /* 0x0000000000027919 */ /* 0x000e620000002100 */
[----:B------:R-:W-:Y:S01]  /*141f0*/  BSSY B0, `(.L_x_1217) ;  /* 0x0000010000007945 */ /* 0x000fe20003800000 */
[----:B-1----:R-:W-:-:S04]  /*14200*/  LOP3.LUT R2, R2, 0x7f, RZ, 0xc0, !PT ;  /* 0x0000007f02027812 */ /* 0x002fc800078ec0ff */
[----:B------:R-:W-:-:S13]  /*14210*/  ISETP.NE.AND P0, PT, R2, RZ, PT ;  /* 0x000000ff0200720c */ /* 0x000fda0003f05270 */
[----:B------:R-:W-:Y:S05]  /*14220*/  @P0 BRA `(.L_x_1218) ;  /* 0x0000000000300947 */ /* 0x000fea0003800000 */
[----:B0-----:R-:W0:Y:S01]  /*14230*/  S2R R5, SR_LANEID ;  /* 0x0000000000057919 */ /* 0x001e220000000000 */
[----:B------:R-:W-:Y:S01]  /*14240*/  VOTEU.ANY UR4, UPT, PT ;  /* 0x0000000000047886 */ /* 0x000fe200038e0100 */
[----:B------:R-:W1:Y:S01]  /*14250*/  LDC.64 R2, c[0x0][0xc60] ;  /* 0x00031800ff027b82 */ /* 0x000e620000000a00 */
[----:B------:R-:W0:Y:S02]  /*14260*/  FLO.U32 R0, UR4 ;  /* 0x0000000400007d00 */ /* 0x000e2400080e0000 */
[----:B0-----:R-:W-:-:S06]  /*14270*/  ISETP.EQ.U32.AND P0, PT, R0, R5, PT ;  /* 0x000000050000720c */ /* 0x001fcc0003f02070 */
[----:B------:R-:W1:Y:S07]  /*14280*/  POPC R5, UR4 ;  /* 0x0000000400057d09 */ /* 0x000e6e0008000000 */
[----:B-1----:R-:W2:Y:S01]  /*14290*/  @P0 ATOMG.E.ADD.STRONG.GPU PT, R3, desc[UR54][R2.64], R5 ;  /* 0x00000005020309a8 */ /* 0x002ea200081ee1f6 */
[----:B------:R-:W0:Y:S02]  /*142a0*/  S2R R4, SR_LTMASK ;  /* 0x0000000000047919 */ /* 0x000e240000003900 */
[----:B0-----:R-:W-:-:S04]  /*142b0*/  LOP3.LUT R4, R4, UR4, RZ, 0xc0, !PT ;  /* 0x0000000404047c12 */ /* 0x001fc8000f8ec0ff */
[----:B------:R-:W0:Y:S01]  /*142c0*/  POPC R7, R4 ;  /* 0x0000000400077309 */ /* 0x000e220000000000 */
[----:B--2---:R-:W0:Y:S02]  /*142d0*/  SHFL.IDX PT, R0, R3, R0, 0x1f ;  /* 0x00001f0003007589 */ /* 0x004e2400000e0000 */
[----:B0-----:R-:W-:-:S07]  /*142e0*/  IADD3 R16, R0, UR37, R7 ;  /* 0x0000002500107c10 */ /* 0x001fce000fffe007 */
.L_x_1218:
[----:B------:R-:W-:Y:S05]  /*142f0*/  BSYNC B0 ;  /* 0x0000000000007941 */ /* 0x000fea0003800000 */
.L_x_1217:
[----:B------:R-:W-:-:S05]  /*14300*/  IMAD.U32 R0, RZ, RZ, UR36 ;  /* 0x00000024ff007e24 */ /* 0x000fca000f8e00ff */
[----:B------:R-:W-:-:S13]  /*14310*/  ISETP.NE.AND P0, PT, R0, 0x3, PT ;  /* 0x000000030000780c */ /* 0x000fda0003f05270 */
[----:B------:R-:W-:Y:S05]  /*14320*/  @!P0 BRA `(.L_x_1219) ;  /* 0x0000000000048947 */ /* 0x000fea0003800000 */
[----:B------:R-:W-:Y:S01]  /*14330*/  BPT.TRAP 0x1 ;  /* 0x000000040000795c */ /* 0x000fe20000300000 */
.L_x_1219:
[----:B------:R-:W2:Y:S01]  /*14340*/  LDL.LU R2, [R1+0xc] ;  /* 0x00000c0001027983 */ /* 0x000ea20000300800 */
[----:B------:R-:W-:Y:S01]  /*14350*/  IMAD R0, R25, 0x8, R22 ;  /* 0x0000000819007824 */ /* 0x000fe200078e0216 */
[----:B------:R-:W-:Y:S01]  /*14360*/  SHF.L.U32 R3, R29, 0x1f, RZ ;  /* 0x0000001f1d037819 */ /* 0x000fe200000006ff */
[----:B------:R-:W-:Y:S03]  /*14370*/  BSSY B0, `(.L_x_1220) ;  /* 0x0000004000007945 */ /* 0x000fe60003800000 */
[----:B------:R-:W1:Y:S01]  /*14380*/  SYNCS.PHASECHK.TRANS64.TRYWAIT P0, [R0+URZ+0x2d860], R3 ;  /* 0x02d86003000075a7 */ /* 0x000e62000800017f */
[----:B--2---:R-:W-:Y:S01]  /*14390*/  IMAD R6, R26, -0x80, R2 ;  /* 0xffffff801a067824 */ /* 0x004fe200078e0202 */
[----:B-1----:R-:W-:Y:S06]  /*143a0*/  @!P0 BRA `(.L_x_1221) ;  /* 0x0000003000c48947 */ /* 0x002fec0003800000 */
.L_x_1303:
[----:B------:R-:W-:Y:S05]  /*143b0*/  BSYNC B0 ;  /* 0x0000000000007941 */ /* 0x000fea0003800000 */
.L_x_1220:
[----:B------:R-:W0:Y:S01]  /*143c0*/  S2R R2, SR_TID.X ;  /* 0x0000000000027919 */ /* 0x000e220000002100 */
[----:B------:R-:W-:Y:S01]  /*143d0*/  UMOV UR4, 0xffffffff ;  /* 0xffffffff00047882 */ /* 0x000fe20000000000 */
[----:B------:R-:W2:Y:S01]  /*143e0*/  S2R R7, SR_TID.X ;  /* 0x0000000000077919 */ /* 0x000ea20000002100 */
[----:B0-----:R-:W-:Y:S01]  /*143f0*/  LOP3.LUT R5, R2, 0x7f, RZ, 0xc0, !PT ;  /* 0x0000007f02057812 */ /* 0x001fe200078ec0ff */
[----:B--2---:R-:W-:-:S03]  /*14400*/  IMAD.SHL.U32 R2, R7, 0x8, RZ ;  /* 0x0000000807027824 */ /* 0x004fc600078e00ff */
[----:B------:R-:W-:Y:S01]  /*14410*/  SHF.R.U32.HI R5, RZ, 0x2, R5 ;  /* 0x00000002ff057819 */ /* 0x000fe20000011605 */
[----:B------:R-:W-:Y:S01]  /*14420*/  IMAD.SHL.U32 R4, R7, 0x8, RZ ;  /* 0x0000000807047824 */ /* 0x000fe200078e00ff */
        /* <DEDUP_REMOVED lines=49> */
.L_x_1313:
        /* <DEDUP_REMOVED lines=13> */
.L_x_1223:
        /* <DEDUP_REMOVED lines=11> */
.L_x_1224:
[----:B------:R-:W-:Y:S01]  /*148c0*/  VIADD R25, R25, 0x1 ;  /* 0x0000000119197836 */ /* 0x000fe20000000000 */
[----:B------:R0:W-:Y:S04]  /*148d0*/  SYNCS.ARRIVE.TRANS64.A1T0 RZ, [R0+URZ+0x2d850], RZ ;  /* 0x02d850ff00ff79a7 */ /* 0x0001e8000810003f */
[----:B------:R-:W-:-:S04]  /*148e0*/  ISETP.NE.AND P0, PT, R25, 0x2, PT ;  /* 0x000000021900780c */ /* 0x000fc80003f05270 */
[----:B0-----:R-:W-:Y:S02]  /*148f0*/  SEL R0, RZ, 0x1, P0 ;  /* 0x00000001ff007807 */ /* 0x001fe40000000000 */
[----:B------:R-:W-:Y:S02]  /*14900*/  SEL R25, R25, RZ, P0 ;  /* 0x000000ff19197207 */ /* 0x000fe40000000000 */
[----:B------:R-:W-:-:S07]  /*14910*/  LOP3.LUT R29, R29, R0, RZ, 0x3c, !PT ;  /* 0x000000001d1d7212 */ /* 0x000fce00078e3cff */
.L_x_1183:
[----:B------:R-:W-:Y:S05]  /*14920*/  BSYNC B7 ;  /* 0x0000000000077941 */ /* 0x000fea0003800000 */
.L_x_1181:
        /* <DEDUP_REMOVED lines=11> */
.L_x_1225:
[----:B------:R-:W1:Y:S01]  /*149e0*/  S2R R0, SR_TID.X ;  /* 0x0000000000007919 */ /* 0x000e620000002100 */
[----:B------:R-:W-:Y:S01]  /*149f0*/  UMOV UR4, 0xffffffff ;  /* 0xffffffff00047882 */ /* 0x000fe20000000000 */
[----:B-1----:R-:W-:-:S04]  /*14a00*/  LOP3.LUT R7, R0, 0x1f, RZ, 0xc0, !PT ;  /* 0x0000001f00077812 */ /* 0x002fc800078ec0ff */
[----:B------:R-:W-:Y:S01]  /*14a10*/  ISETP.NE.AND P0, PT, R7, 0x1f, PT ;  /* 0x0000001f0700780c */ /* 0x000fe20003f05270 */
[----:B------:R-:W-:-:S12]  /*14a20*/  BRA.DIV UR4, `(.L_x_1227) ;  /* 0x0000003204a87947 */ /* 0x000fd8000b800000 */
[----:B------:R-:W-:Y:S01]  /*14a30*/  IMAD.IADD R5, R19, 0x1, R7 ;  /* 0x0000000113057824 */ /* 0x000fe200078e0207 */
[----:B------:R-:W-:-:S04]  /*14a40*/  ULDC UR4, c[0x0][0xc3c] ;  /* 0x00030f0000047ab9 */ /* 0x000fc80000000800 */
[----:B------:R-:W-:-:S13]  /*14a50*/  ISETP.GE.OR P1, PT, R5, UR4, !P0 ;  /* 0x0000000405007c0c */ /* 0x000fda000c726670 */
[----:B------:R-:W1:Y:S02]  /*14a60*/  @!P1 LDC.64 R2, c[0x0][0xc80] ;  /* 0x00032000ff029b82 */ /* 0x000e640000000a00 */
[----:B-1----:R-:W-:-:S06]  /*14a70*/  @!P1 IMAD.WIDE R2, R5, 0x4, R2 ;  /* 0x0000000405029825 */ /* 0x002fcc00078e0202 */
[----:B------:R1:W2:Y:S01]  /*14a80*/  @!P1 LDG.E R3, desc[UR54][R2.64] ;  /* 0x0000003602039981 */ /* 0x0002a2000c1e1900 */
[C---:B------:R-:W-:Y:S02]  /*14a90*/  ISETP.GE.U32.AND P2, PT, R7.reuse, 0x2, PT ;  /* 0x000000020700780c */ /* 0x040fe40003f46070 */
[C---:B------:R-:W-:Y:S01]  /*14aa0*/  ISETP.GE.U32.AND P3, PT, R7.reuse, 0x4, PT ;  /* 0x000000040700780c */ /* 0x040fe20003f66070 */
[----:B------:R-:W-:Y:S01]  /*14ab0*/  SHFL.IDX PT, R0, R16, RZ, 0x1f ;  /* 0x00001fff10007589 */ /* 0x000fe200000e0000 */
[C---:B------:R-:W-:Y:S02]  /*14ac0*/  ISETP.GE.U32.AND P4, PT, R7.reuse, 0x8, PT ;  /* 0x000000080700780c */ /* 0x040fe40003f86070 */
[C---:B------:R-:W-:Y:S01]  /*14ad0*/  ISETP.GE.U32.AND P5, PT, R7.reuse, 0x10, PT ;  /* 0x000000100700780c */ /* 0x040fe20003fa6070 */
[----:B------:R-:W-:Y:S01]  /*14ae0*/  SHFL.IDX PT, R16, R16, 0x1, 0x1f ;  /* 0x00201f0010107f89 */ /* 0x000fe200000e0000 */
[----:B-1----:R-:W-:Y:S02]  /*14af0*/  IMAD.MOV.U32 R2, RZ, RZ, RZ ;  /* 0x000000ffff027224 */ /* 0x002fe400078e00ff */
[----:B--2---:R-:W-:Y:S01]  /*14b00*/  @!P1 IMAD.MOV.U32 R2, RZ, RZ, R3 ;  /* 0x000000ffff029224 */ /* 0x004fe200078e0003 */
[----:B------:R-:W-:-:S04]  /*14b10*/  ISETP.NE.AND P1, PT, R7, RZ, PT ;  /* 0x000000ff0700720c */ /* 0x000fc80003f25270 */
[----:B------:R-:W1:Y:S02]  /*14b20*/  SHFL.UP PT, R14, R2, 0x1, RZ ;  /* 0x04200000020e7989 */ /* 0x000e6400000e00ff */
[----:B-1----:R-:W-:-:S05]  /*14b30*/  SEL R5, R14, RZ, P1 ;  /* 0x000000ff0e057207 */ /* 0x002fca0000800000 */
[----:B------:R-:W-:-:S05]  /*14b40*/  IMAD.IADD R4, R2, 0x1, R5 ;  /* 0x0000000102047824 */ /* 0x000fca00078e0205 */
        /* <DEDUP_REMOVED lines=12> */
[----:B------:R1:W2:Y:S02]  /*14c10*/  SHFL.IDX PT, R14, R3, 0x1f, 0x1f ;  /* 0x03e01f00030e7f89 */ /* 0x0002a400000e0000 */
.L_x_1323:
[----:B------:R-:W-:Y:S02]  /*14c20*/  ULDC UR4, c[0x0][0xc38] ;  /* 0x00030e0000047ab9 */ /* 0x000fe40000000800 */
[----:B------:R-:W-:-:S04]  /*14c30*/  IMAD.U32 R4, RZ, RZ, UR4 ;  /* 0x00000004ff047e24 */ /* 0x000fc8000f8e00ff */
[----:B--2---:R-:W-:-:S04]  /*14c40*/  IMAD R5, R14, R4, RZ ;  /* 0x000000040e057224 */ /* 0x004fc800078e02ff */
[----:B------:R-:W-:-:S05]  /*14c50*/  IMAD.IADD R16, R16, 0x1, R5 ;  /* 0x0000000110107824 */ /* 0x000fca00078e0205 */
[----:B------:R-:W-:-:S13]  /*14c60*/  ISETP.GT.AND P6, PT, R16, R0, PT ;  /* 0x000000001000720c */ /* 0x000fda0003fc4270 */
[----:B------:R-:W-:Y:S05]  /*14c70*/  @P6 BRA `(.L_x_1228) ;  /* 0x00000000009c6947 */ /* 0x000fea0003800000 */
.L_x_1233:
[----:B------:R-:W2:Y:S01]  /*14c80*/  LDC R4, c[0x0][0xc3c] ;  /* 0x00030f00ff047b82 */ /* 0x000ea20000000800 */
[----:B------:R-:W-:-:S05]  /*14c90*/  VIADD R19, R19, 0x1f ;  /* 0x0000001f13137836 */ /* 0x000fca0000000000 */
[----:B--2---:R-:W-:-:S13]  /*14ca0*/  ISETP.GE.AND P6, PT, R19, R4, PT ;  /* 0x000000041300720c */ /* 0x004fda0003fc6270 */
[----:B------:R-:W-:Y:S05]  /*14cb0*/  @P6 BRA `(.L_x_1229) ;  /* 0x0000000400d06947 */ /* 0x000fea0003800000 */
[----:B------:R-:W2:Y:S01]  /*14cc0*/  S2R R2, SR_TID.X ;  /* 0x0000000000027919 */ /* 0x000ea20000002100 */
[----:B------:R-:W-:Y:S01]  /*14cd0*/  BSSY B0, `(.L_x_1230) ;  /* 0x0000009000007945 */ /* 0x000fe20003800000 */
[----:B--2---:R-:W-:-:S05]  /*14ce0*/  LOP3.LUT R2, R2, 0x1f, RZ, 0xc0, !PT ;  /* 0x0000001f02027812 */ /* 0x004fca00078ec0ff */
[----:B------:R-:W-:Y:S02]  /*14cf0*/  IMAD.IADD R5, R19, 0x1, R2 ;  /* 0x0000000113057824 */ /* 0x000fe400078e0202 */
[----:B------:R-:W-:-:S03]  /*14d00*/  IMAD.MOV.U32 R2, RZ, RZ, RZ ;  /* 0x000000ffff027224 */ /* 0x000fc600078e00ff */
[----:B------:R-:W-:-:S13]  /*14d10*/  ISETP.GE.OR P6, PT, R5, R4, !P0 ;  /* 0x000000040500720c */ /* 0x000fda00047c6670 */
[----:B------:R-:W-:Y:S05]  /*14d20*/  @P6 BRA `(.L_x_1231) ;  /* 0x00000000000c6947 */ /* 0x000fea0003800000 */
[----:B-1----:R-:W1:Y:S02]  /*14d30*/  LDC.64 R2, c[0x0][0xc80] ;  /* 0x00032000ff027b82 */ /* 0x002e640000000a00 */
[----:B-1----:R-:W-:-:S06]  /*14d40*/  IMAD.WIDE R2, R5, 0x4, R2 ;  /* 0x0000000405027825 */ /* 0x002fcc00078e0202 */
[----:B------:R2:W5:Y:S02]  /*14d50*/  LDG.E R2, desc[UR54][R2.64] ;  /* 0x0000003602027981 */ /* 0x000564000c1e1900 */
.L_x_1231:
[----:B------:R-:W-:Y:S05]  /*14d60*/  BSYNC B0 ;  /* 0x0000000000007941 */ /* 0x000fea0003800000 */
.L_x_1230:
[----:B------:R-:W-:-:S03]  /*14d70*/  UMOV UR4, 0xffffffff ;  /* 0xffffffff00047882 */ /* 0x000fc60000000000 */
[----:B------:R-:W-:Y:S05]  /*14d80*/  BRA.DIV UR4, `(.L_x_1232) ;  /* 0x0000003204f47947 */ /* 0x000fea000b800000 */
[----:B-----5:R-:W3:Y:S02]  /*14d90*/  SHFL.UP PT, R14, R2, 0x1, RZ ;  /* 0x04200000020e7989 */ /* 0x020ee400000e00ff */
[----:B---3--:R-:W-:-:S05]  /*14da0*/  SEL R13, R14, RZ, P1 ;  /* 0x000000ff0e0d7207 */ /* 0x008fca0000800000 */
[----:B------:R-:W-:-:S05]  /*14db0*/  IMAD.IADD R13, R2, 0x1, R13 ;  /* 0x00000001020d7824 */ /* 0x000fca00078e020d */
[----:B------:R-:W3:Y:S02]  /*14dc0*/  SHFL.UP PT, R14, R13, 0x2, RZ ;  /* 0x044000000d0e7989 */ /* 0x000ee400000e00ff */
[----:B---3--:R-:W-:-:S05]  /*14dd0*/  SEL R14, R14, RZ, P2 ;  /* 0x000000ff0e0e7207 */ /* 0x008fca0001000000 */
[----:B-12---:R-:W-:-:S05]  /*14de0*/  IMAD.IADD R3, R13, 0x1, R14 ;  /* 0x000000010d037824 */ /* 0x006fca00078e020e */
        /* <DEDUP_REMOVED lines=10> */
.L_x_1331:
[----:B------:R-:W-:Y:S02]  /*14e90*/  ULDC UR4, c[0x0][0xc38] ;  /* 0x00030e0000047ab9 */ /* 0x000fe40000000800 */
[----:B------:R-:W-:-:S04]  /*14ea0*/  IMAD.U32 R4, RZ, RZ, UR4 ;  /* 0x00000004ff047e24 */ /* 0x000fc8000f8e00ff */
[----:B--2---:R-:W-:-:S04]  /*14eb0*/  IMAD R5, R14, R4, RZ ;  /* 0x000000040e057224 */ /* 0x004fc800078e02ff */
[----:B------:R-:W-:-:S05]  /*14ec0*/  IMAD.IADD R16, R5, 0x1, R16 ;  /* 0x0000000105107824 */ /* 0x000fca00078e0210 */
[----:B------:R-:W-:-:S13]  /*14ed0*/  ISETP.GT.AND P6, PT, R16, R0, PT ;  /* 0x000000001000720c */ /* 0x000fda0003fc4270 */
[----:B------:R-:W-:Y:S05]  /*14ee0*/  @!P6 BRA `(.L_x_1233) ;  /* 0xfffffffc0064e947 */ /* 0x000fea000383ffff */
.L_x_1228:
[----:B------:R-:W-:Y:S01]  /*14ef0*/  IMAD.IADD R16, R16, 0x1, -R5 ;  /* 0x0000000110107824 */ /* 0x000fe200078e0a05 */
[----:B------:R-:W-:-:S03]  /*14f00*/  UMOV UR4, 0xffffffff ;  /* 0xffffffff00047882 */ /* 0x000fc60000000000 */
[----:B------:R-:W-:-:S05]  /*14f10*/  IMAD R5, R3, R4, R16 ;  /* 0x0000000403057224 */ /* 0x000fca00078e0210 */
[----:B------:R-:W-:Y:S01]  /*14f20*/  ISETP.GT.AND P6, PT, R5, R0, PT ;  /* 0x000000000500720c */ /* 0x000fe20003fc4270 */
[----:B------:R-:W-:-:S12]  /*14f30*/  BRA.DIV UR4, `(.L_x_1234) ;  /* 0x0000003604447947 */ /* 0x000fd8000b800000 */
[----:B------:R-:W-:-:S04]  /*14f40*/  VOTE.ANY R6, PT, !P6 ;  /* 0x0000000000067806 */ /* 0x000fc800070e0100 */
[----:B------:R-:W2:Y:S02]  /*14f50*/  POPC R5, R6 ;  /* 0x0000000600057309 */ /* 0x000ea40000000000 */
[----:B--2---:R2:W3:Y:S02]  /*14f60*/  SHFL.IDX PT, R17, R2, R5, 0x1f ;  /* 0x00001f0502117589 */ /* 0x0044e400000e0000 */
.L_x_1335:
[----:B------:R-:W-:Y:S01]  /*14f70*/  ISETP.NE.AND P0, PT, R6, RZ, PT ;  /* 0x000000ff0600720c */ /* 0x000fe20003f05270 */
[----:B------:R-:W-:-:S12]  /*14f80*/  IMAD.MOV.U32 R6, RZ, RZ, RZ ;  /* 0x000000ffff067224 */ /* 0x000fd800078e00ff */
[----:B------:R-:W-:Y:S05]  /*14f90*/  @!P0 BRA `(.L_x_1235) ;  /* 0x0000000000108947 */ /* 0x000fea0003800000 */
[----:B------:R-:W-:Y:S01]  /*14fa0*/  UMOV UR4, 0xffffffff ;  /* 0xffffffff00047882 */ /* 0x000fe20000000000 */
[----:B------:R-:W-:Y:S02]  /*14fb0*/  VIADD R12, R5, 0xffffffff ;  /* 0xffffffff050c7836 */ /* 0x000fe40000000000 */
[----:B------:R-:W-:Y:S05]  /*14fc0*/  BRA.DIV UR4, `(.L_x_1236) ;  /* 0x0000003604687947 */ /* 0x000fea000b800000 */
[----:B------:R4:W0:Y:S02]  /*14fd0*/  SHFL.IDX PT, R6, R3, R12, 0x1f ;  /* 0x00001f0c03067589 */ /* 0x00082400000e0000 */
.L_x_1235:
[----:B-12-4-:R-:W1:Y:S01]  /*14fe0*/  LDC.64 R2, c[0x0][0xc90] ;  /* 0x00032400ff027b82 */ /* 0x016e620000000a00 */
[----:B------:R-:W-:-:S04]  /*14ff0*/  IMAD.IADD R19, R5, 0x1, R19 ;  /* 0x0000000105137824 */ /* 0x000fc800078e0213 */
[----:B-1----:R-:W-:-:S05]  /*15000*/  IMAD.WIDE R2, R19, 0x4, R2 ;  /* 0x0000000413027825 */ /* 0x002fca00078e0202 */
[----:B------:R1:W3:Y:S01]  /*15010*/  LDG.E R7, desc[UR54][R2.64] ;  /* 0x0000003602077981 */ /* 0x0002e2000c1e1900 */
[----:B0-----:R-:W-:-:S04]  /*15020*/  IMAD R16, R6, R4, R16 ;  /* 0x0000000406107224 */ /* 0x001fc800078e0210 */
[----:B------:R-:W-:Y:S02]  /*15030*/  IMAD.IADD R0, R0, 0x1, -R16 ;  /* 0x0000000100007824 */ /* 0x000fe400078e0a10 */
[----:B-1----:R-:W-:Y:S02]  /*15040*/  IMAD.MOV.U32 R2, RZ, RZ, RZ ;  /* 0x000000ffff027224 */ /* 0x002fe400078e00ff */
[----:B---3--:R-:W-:-:S05]  /*15050*/  IMAD R5, R17, R7, RZ ;  /* 0x0000000711057224 */ /* 0x008fca00078e02ff */
[-C--:B------:R-:W-:Y:S02]  /*15060*/  IABS R8, R5.reuse ;  /* 0x0000000500087213 */ /* 0x080fe40000000000 */
[----:B------:R-:W-:Y:S02]  /*15070*/  IABS R6, R5 ;  /* 0x0000000500067213 */ /* 0x000fe40000000000 */
[----:B------:R-:W0:Y:S03]  /*15080*/  I2F.RP R9, R8 ;  /* 0x0000000800097306 */ /* 0x000e260000209400 */
[----:B------:R-:W-:-:S05]  /*15090*/  IMAD.MOV R6, RZ, RZ, -R6 ;  /* 0x000000ffff067224 */ /* 0x000fca00078e0a06 */
[----:B0-----:R-:W0:Y:S02]  /*150a0*/  MUFU.RCP R9, R9 ;  /* 0x0000000900097308 */ /* 0x001e240000001000 */
[----:B0-----:R-:W-:-:S06]  /*150b0*/  VIADD R10, R9, 0xffffffe ;  /* 0x0ffffffe090a7836 */ /* 0x001fcc0000000000 */
[----:B------:R-:W0:Y:S02]  /*150c0*/  F2I.FTZ.U32.TRUNC.NTZ R3, R10 ;  /* 0x0000000a00037305 */ /* 0x000e24000021f000 */
[----:B0-----:R-:W-:-:S04]  /*150d0*/  IMAD.MOV R11, RZ, RZ, -R3 ;  /* 0x000000ffff0b7224 */ /* 0x001fc800078e0a03 */
[----:B------:R-:W-:-:S04]  /*150e0*/  IMAD R11, R11, R8, RZ ;  /* 0x000000080b0b7224 */ /* 0x000fc800078e02ff */
[----:B------:R-:W-:Y:S01]  /*150f0*/  IMAD.HI.U32 R2, R3, R11, R2 ;  /* 0x0000000b03027227 */ /* 0x000fe200078e0002 */
[----:B------:R-:W-:-:S05]  /*15100*/  IABS R3, R0 ;  /* 0x0000000000037213 */ /* 0x000fca0000000000 */
        /* <DEDUP_REMOVED lines=17> */
[----:B------:R-:W-:-:S04]  /*15220*/  VIADDMNMX R4, R3, R4, R7, PT ;  /* 0x0000000403047246 */ /* 0x000fc80003800107 */
[----:B------:R-:W-:-:S04]  /*15230*/  IABS R7, R4 ;  /* 0x0000000400077213 */ /* 0x000fc80000000000 */
[----:B------:R-:W0:Y:S08]  /*15240*/  I2F.RP R8, R7 ;  /* 0x0000000700087306 */ /* 0x000e300000209400 */
[----:B0-----:R-:W0:Y:S02]  /*15250*/  MUFU.RCP R8, R8 ;  /* 0x0000000800087308 */ /* 0x001e240000001000 */
[----:B0-----:R-:W-:-:S06]  /*15260*/  VIADD R3, R8, 0xffffffe ;  /* 0x0ffffffe08037836 */ /* 0x001fcc0000000000 */
[----:B------:R-:W0:Y:S02]  /*15270*/  F2I.FTZ.U32.TRUNC.NTZ R3, R3 ;  /* 0x0000000300037305 */ /* 0x000e24000021f000 */
[----:B0-----:R-:W-:-:S04]  /*15280*/  IMAD.MOV R0, RZ, RZ, -R3 ;  /* 0x000000ffff007224 */ /* 0x001fc800078e0a03 */
[----:B------:R-:W-:Y:S01]  /*15290*/  IMAD R9, R0, R7, RZ ;  /* 0x0000000700097224 */ /* 0x000fe200078e02ff */
[----:B------:R-:W-:-:S03]  /*152a0*/  IABS R0, R4 ;  /* 0x0000000400007213 */ /* 0x000fc60000000000 */
[----:B------:R-:W-:Y:S01]  /*152b0*/  IMAD.HI.U32 R2, R3, R9, R2 ;  /* 0x0000000903027227 */ /* 0x000fe200078e0002 */
        /* <DEDUP_REMOVED lines=9> */
[C---:B------:R-:W-:Y:S01]  /*15350*/  LOP3.LUT R0, R5.reuse, R4, RZ, 0x3c, !PT ;  /* 0x0000000405007212 */ /* 0x040fe200078e3cff */
[----:B------:R-:W-:-:S03]  /*15360*/  IMAD.IADD R5, R5, 0x1, R6 ;  /* 0x0000000105057824 */ /* 0x000fc600078e0206 */
[----:B------:R-:W-:-:S07]  /*15370*/  ISETP.GE.AND P2, PT, R0, RZ, PT ;  /* 0x000000ff0000720c */ /* 0x000fce0003f46270 */
[----:B------:R-:W-:-:S06]  /*15380*/  @P0 VIADD R2, R2, 0x1 ;  /* 0x0000000102020836 */ /* 0x000fcc0000000000 */
[----:B------:R-:W-:Y:S01]  /*15390*/  @!P2 IMAD.MOV R2, RZ, RZ, -R2 ;  /* 0x000000ffff02a224 */ /* 0x000fe200078e0a02 */
[----:B------:R-:W-:Y:S01]  /*153a0*/  @!P1 LOP3.LUT R2, RZ, R4, RZ, 0x33, !PT ;  /* 0x00000004ff029212 */ /* 0x000fe200078e33ff */
[----:B------:R-:W-:-:S04]  /*153b0*/  IMAD.MOV R4, RZ, RZ, -R4 ;  /* 0x000000ffff047224 */ /* 0x000fc800078e0a04 */
[----:B------:R-:W-:Y:S01]  /*153c0*/  IMAD R18, R2, R4, R5 ;  /* 0x0000000402127224 */ /* 0x000fe200078e0205 */
[----:B------:R-:W-:-:S05]  /*153d0*/  LOP3.LUT R2, RZ, R2, RZ, 0x33, !PT ;  /* 0x00000002ff027212 */ /* 0x000fca00078e33ff */
[----:B------:R-:W-:Y:S01]  /*153e0*/  IMAD.IADD R17, R17, 0x1, R2 ;  /* 0x0000000111117824 */ /* 0x000fe200078e0202 */
[----:B------:R-:W-:Y:S06]  /*153f0*/  BRA `(.L_x_1237) ;  /* 0x00000000001c7947 */ /* 0x000fec0003800000 */
.L_x_1229:
[----:B------:R-:W-:Y:S01]  /*15400*/  UMOV UR4, URZ ;  /* 0x0000003f00047c82 */ /* 0x000fe20008000000 */
[----:B------:R-:W-:Y:S01]  /*15410*/  UMOV UR5, URZ ;  /* 0x0000003f00057c82 */ /* 0x000fe20008000000 */
[----:B------:R-:W-:Y:S01]  /*15420*/  ULDC UR6, c[0x0][0xc3c] ;  /* 0x00030f0000067ab9 */ /* 0x000fe20000000800 */
[----:B------:R-:W-:Y:S02]  /*15430*/  IMAD.MOV.U32 R16, RZ, RZ, R0 ;  /* 0x000000ffff107224 */ /* 0x000fe400078e0000 */
[----:B------:R-:W-:Y:S02]  /*15440*/  IMAD.U32 R17, RZ, RZ, UR4 ;  /* 0x00000004ff117e24 */ /* 0x000fe4000f8e00ff */
[----:B------:R-:W-:Y:S02]  /*15450*/  IMAD.U32 R18, RZ, RZ, UR5 ;  /* 0x00000005ff127e24 */ /* 0x000fe4000f8e00ff */
[----:B------:R-:W-:-:S07]  /*15460*/  IMAD.U32 R19, RZ, RZ, UR6 ;  /* 0x00000006ff137e24 */ /* 0x000fce000f8e00ff */
.L_x_1237:
[----:B------:R-:W2:Y:S01]  /*15470*/  S2R R0, SR_TID.X ;  /* 0x0000000000007919 */ /* 0x000ea20000002100 */
[----:B------:R-:W-:Y:S05]  /*15480*/  WARPSYNC.ALL ;  /* 0x0000000000007948 */ /* 0x000fea0003800000 */
[----:B------:R-:W-:Y:S01]  /*15490*/  BAR.SYNC.DEFER_BLOCKING 0x4, 0x200 ;  /* 0x0108000000007b1d */ /* 0x000fe20000010000 */
[----:B--2---:R-:W-:-:S04]  /*154a0*/  LOP3.LUT R0, R0, 0x1f, RZ, 0xc0, !PT ;  /* 0x0000001f00007812 */ /* 0x004fc800078ec0ff */
[----:B------:R-:W-:-:S13]  /*154b0*/  ISETP.NE.AND P0, PT, R0, RZ, PT ;  /* 0x000000ff0000720c */ /* 0x000fda0003f05270 */
[----:B-1----:R-:W1:Y:S01]  /*154c0*/  @!P0 S2R R3, SR_CgaCtaId ;  /* 0x0000000000038919 */ /* 0x002e620000008800 */
[----:B------:R-:W-:-:S04]  /*154d0*/  @!P0 MOV R0, 0x400 ;  /* 0x0000040000008802 */ /* 0x000fc80000000f00 */
[----:B-1----:R-:W-:-:S05]  /*154e0*/  @!P0 LEA R22, R3, R0, 0x18 ;  /* 0x0000000003168211 */ /* 0x002fca00078ec0ff */
[----:B------:R3:W-:Y:S01]  /*154f0*/  @!P0 STS.128 [R22+0x2d8d0], R16 ;  /* 0x02d8d01016008388 */ /* 0x0007e20000000c00 */
[----:B------:R-:W-:Y:S06]  /*15500*/  BAR.ARV 0x5, 0x200 ;  /* 0x0148000000007b1d */ /* 0x000fec0000002000 */
.L_x_1226:
[----:B------:R-:W-:Y:S02]  /*15510*/  ULDC UR4, c[0x0][0xc3c] ;  /* 0x00030f0000047ab9 */ /* 0x000fe40000000800 */
[----:B--2---:R-:W-:-:S13]  /*15520*/  ISETP.GE.AND P0, PT, R19, UR4, PT ;  /* 0x0000000413007c0c */ /* 0x004fda000bf06270 */
[----:B------:R-:W-:Y:S05]  /*15530*/  @!P0 BRA `(.L_x_1238) ;  /* 0xffffffb4008c8947 */ /* 0x000fea000383ffff */
[----:B------:R-:W-:Y:S05]  /*15540*/  BSYNC B8 ;  /* 0x0000000000087941 */ /* 0x000fea0003800000 */
.L_x_1169:
[----:B-1----:R-:W2:Y:S01]  /*15550*/  LDL.LU R0, [R1+0x2c] ;  /* 0x00002c0001007983 */ /* 0x002ea20000300800 */
[----:B------:R-:W-:Y:S01]  /*15560*/  BSSY B0, `(.L_x_1239) ;  /* 0x000000b000007945 */ /* 0x000fe20003800000 */
[----:B------:R-:W1:Y:S01]  /*15570*/  S2R R5, SR_CgaCtaId ;  /* 0x0000000000057919 */ /* 0x000e620000008800 */
[----:B--2---:R-:W-:-:S05]  /*15580*/  VIADD R0, R0, 0x1 ;  /* 0x0000000100007836 */ /* 0x004fca0000000000 */
[----:B------:R-:W-:-:S04]  /*15590*/  LEA.HI R2, R0, R0, RZ, 0x1 ;  /* 0x0000000000027211 */ /* 0x000fc800078f08ff */
[----:B------:R-:W-:Y:S02]  /*155a0*/  LOP3.LUT R3, R2, 0xfffffffe, RZ, 0xc0, !PT ;  /* 0xfffffffe02037812 */ /* 0x000fe400078ec0ff */
[----:B------:R-:W-:-:S03]  /*155b0*/  MOV R2, 0x400 ;  /* 0x0000040000027802 */ /* 0x000fc60000000f00 */
[----:B------:R-:W-:Y:S01]  /*155c0*/  IMAD.IADD R0, R0, 0x1, -R3 ;  /* 0x0000000100007824 */ /* 0x000fe200078e0a03 */
[----:B-1----:R-:W-:-:S04]  /*155d0*/  LEA R5, R5, R2, 0x18 ;  /* 0x0000000205057211 */ /* 0x002fc800078ec0ff */
[----:B------:R-:W-:-:S04]  /*155e0*/  SHF.L.U32 R0, R0, 0x1f, RZ ;  /* 0x0000001f00007819 */ /* 0x000fc800000006ff */
[----:B------:R-:W1:Y:S02]  /*155f0*/  SYNCS.PHASECHK.TRANS64.TRYWAIT P0, [R5+URZ+0x2d820], R0 ;  /* 0x02d82000050075a7 */ /* 0x000e64000800017f */
[----:B-1----:R-:W-:Y:S05]  /*15600*/  @!P0 BRA `(.L_x_1240) ;  /* 0x0000003000008947 */ /* 0x002fea0003800000 */
.L_x_1338:
[----:B------:R-:W-:Y:S05]  /*15610*/  BSYNC B0 ;  /* 0x0000000000007941 */ /* 0x000fea0003800000 */
.L_x_1239:
[----:B------:R-:W-:-:S03]  /*15620*/  UMOV UR4, 0xffffffff ;  /* 0xffffffff00047882 */ /* 0x000fc60000000000 */
[----:B------:R-:W-:Y:S05]  /*15630*/  BRA.DIV UR4, `(.L_x_1241) ;  /* 0x0000003204087947 */ /* 0x000fea000b800000 */
[----:B-1----:R-:W1:Y:S02]  /*15640*/  S2R R0, SR_TID.X ;  /* 0x0000000000007919 */ /* 0x002e640000002100 */
[----:B-1----:R-:W-:-:S04]  /*15650*/  SHF.R.U32.HI R0, RZ, 0x5, R0 ;  /* 0x00000005ff007819 */ /* 0x002fc80000011600 */
[----:B------:R-:W-:-:S05]  /*15660*/  LOP3.LUT R0, R0, 0x3, RZ, 0xc0, !PT ;  /* 0x0000000300007812 */ /* 0x000fca00078ec0ff */
[----:B------:R1:W2:Y:S02]  /*15670*/  SHFL.IDX PT, R14, R0, RZ, 0x1f ;  /* 0x00001fff000e7589 */ /* 0x0002a400000e0000 */
.L_x_1341:
[----:B--2---:R-:W-:Y:S01]  /*15680*/  ISETP.NE.AND P0, PT, R14, RZ, PT ;  /* 0x000000ff0e00720c */ /* 0x004fe20003f05270 */
[----:B------:R-:W-:-:S12]  /*15690*/  BSSY B0, `(.L_x_1242) ;  /* 0x0000024000007945 */ /* 0x000fd80003800000 */
[----:B------:R-:W-:Y:S05]  /*156a0*/  @P0 BRA `(.L_x_1243) ;  /* 0x0000000000880947 */ /* 0x000fea0003800000 */
[----:B------:R-:W-:-:S03]  /*156b0*/  UMOV UR4, 0xffffffff ;  /* 0xffffffff00047882 */ /* 0x000fc60000000000 */
[----:B------:R-:W-:Y:S05]  /*156c0*/  BRA.DIV UR4, `(.L_x_1244) ;  /* 0x0000003204187947 */ /* 0x000fea000b800000 */
[----:B------:R-:W-:-:S13]  /*156d0*/  ELECT P6, URZ, PT ;  /* 0x00000000003f782f */ /* 0x000fda00038c0000 */
.L_x_1344:
[----:B------:R-:W-:Y:S05]  /*156e0*/  @!P6 BRA `(.L_x_1243) ;  /* 0x000000000078e947 */ /* 0x000fea0003800000 */
[----:B------:R-:W-:-:S06]  /*156f0*/  ULOP3.LUT UR4, UR43, 0x2, URZ, 0xfc, !UPT ;  /* 0x000000022b047892 */ /* 0x000fcc000f8efc3f */
[----:B-1----:R-:W-:-:S05]  /*15700*/  IMAD.U32 R0, RZ, RZ, UR4 ;  /* 0x00000004ff007e24 */ /* 0x002fca000f8e00ff */
[----:B------:R-:W-:-:S13]  /*15710*/  ISETP.NE.AND P0, PT, R0, 0x3, PT ;  /* 0x000000030000780c */ /* 0x000fda0003f05270 */
[----:B------:R-:W-:Y:S05]  /*15720*/  @!P0 BRA `(.L_x_1245) ;  /* 0x0000000000048947 */ /* 0x000fea0003800000 */
[----:B------:R-:W-:Y:S01]  /*15730*/  BPT.TRAP 0x1 ;  /* 0x000000040000795c */ /* 0x000fe20000300000 */
.L_x_1245:
[----:B------:R-:W-:Y:S01]  /*15740*/  IMAD R3, R25, 0x8, R5 ;  /* 0x0000000819037824 */ /* 0x000fe200078e0205 */
[----:B------:R-:W-:Y:S01]  /*15750*/  SHF.L.U32 R2, R29, 0x1f, RZ ;  /* 0x0000001f1d027819 */ /* 0x000fe200000006ff */
[----:B------:R-:W-:-:S03]  /*15760*/  VIADD R25, R25, 0x1 ;  /* 0x0000000119197836 */ /* 0x000fc60000000000 */
[----:B------:R-:W1:Y:S02]  /*15770*/  SYNCS.PHASECHK.TRANS64.TRYWAIT P1, [R3+URZ+0x2d840], R2 ;  /* 0x02d84002030075a7 */ /* 0x000e64000802017f */
[----:B------:R-:W-:-:S04]  /*15780*/  ISETP.NE.AND P2, PT, R25, 0x2, PT ;  /* 0x000000021900780c */ /* 0x000fc80003f45270 */
[----:B------:R-:W-:Y:S01]  /*15790*/  SEL R0, RZ, 0x1, P2 ;  /* 0x00000001ff007807 */ /* 0x000fe20001000000 */
[----:B-1----:R-:W-:Y:S08]  /*157a0*/  @!P1 BRA `(.L_x_1246) ;  /* 0x0000003000009947 */ /* 0x002ff00003800000 */
.L_x_1345:
[----:B------:R-:W-:Y:S02]  /*157b0*/  SEL R25, R25, RZ, P2 ;  /* 0x000000ff19197207 */ /* 0x000fe40001000000 */
[----:B------:R-:W-:Y:S01]  /*157c0*/  LOP3.LUT R0, R29, R0, RZ, 0x3c, !PT ;  /* 0x000000001d007212 */ /* 0x000fe200078e3cff */
[----:B------:R-:W-:Y:S06]  /*157d0*/  @!P0 BRA `(.L_x_1247) ;  /* 0x0000000000048947 */ /* 0x000fec0003800000 */
[----:B------:R-:W-:Y:S01]  /*157e0*/  BPT.TRAP 0x1 ;  /* 0x000000040000795c */ /* 0x000fe20000300000 */
.L_x_1247:
[----:B------:R-:W-:Y:S01]  /*157f0*/  IMAD R25, R25, 0x8, R5 ;  /* 0x0000000819197824 */ /* 0x000fe200078e0205 */
[----:B------:R-:W-:-:S04]  /*15800*/  SHF.L.U32 R0, R0, 0x1f, RZ ;  /* 0x0000001f00007819 */ /* 0x000fc800000006ff */
[----:B------:R-:W2:Y:S02]  /*15810*/  SYNCS.PHASECHK.TRANS64.TRYWAIT P1, [R25+URZ+0x2d840], R0 ;  /* 0x02d84000190075a7 */ /* 0x000ea4000802017f */
[----:B--2---:R-:W-:Y:S05]  /*15820*/  @!P1 BRA `(.L_x_1248) ;  /* 0x0000002c00f49947 */ /* 0x004fea0003800000 */
.L_x_1346:
[----:B------:R-:W-:Y:S05]  /*15830*/  @!P0 BRA `(.L_x_1249) ;  /* 0x0000000000048947 */ /* 0x000fea0003800000 */
[----:B------:R-:W-:Y:S01]  /*15840*/  BPT.TRAP 0x1 ;  /* 0x000000040000795c */ /* 0x000fe20000300000 */
.L_x_1249:
[----:B------:R-:W4:Y:S02]  /*15850*/  SYNCS.PHASECHK.TRANS64.TRYWAIT P1, [R3+URZ+0x2d860], R2 ;  /* 0x02d86002030075a7 */ /* 0x000f24000802017f */
[----:B----4-:R-:W-:Y:S05]  /*15860*/  @!P1 BRA `(.L_x_1250) ;  /* 0x0000002c00f89947 */ /* 0x010fea0003800000 */
.L_x_1347:
[----:B------:R-:W-:Y:S05]  /*15870*/  @!P0 BRA `(.L_x_1251) ;  /* 0x0000000000048947 */ /* 0x000fea0003800000 */
[----:B------:R-:W-:Y:S01]  /*15880*/  BPT.TRAP 0x1 ;  /* 0x000000040000795c */ /* 0x000fe20000300000 */
.L_x_1251:
[----:B------:R0:W0:Y:S02]  /*15890*/  SYNCS.PHASECHK.TRANS64.TRYWAIT P0, [R25+URZ+0x2d860], R0 ;  /* 0x02d86000190075a7 */ /* 0x000024000800017f */
[----:B0-----:R-:W-:Y:S05]  /*158a0*/  @!P0 NANOSLEEP.SYNCS 0x989680 ;  /* 0x009896800000895d */ /* 0x001fea0003900000 */
[----:B------:R-:W0:Y:S02]  /*158b0*/  @!P0 SYNCS.PHASECHK.TRANS64 P0, [R25+URZ+0x2d860], R0 ;  /* 0x02d86000190085a7 */ /* 0x000e24000800007f */
[----:B0-----:R-:W-:Y:S05]  /*158c0*/  @!P0 BRA `(.L_x_1251) ;  /* 0xfffffffc00f08947 */ /* 0x001fea000383ffff */
.L_x_1243:
[----:B------:R-:W-:Y:S05]  /*158d0*/  BSYNC B0 ;  /* 0x0000000000007941 */ /* 0x000fea0003800000 */
.L_x_1242:
[----:B------:R-:W-:Y:S05]  /*158e0*/  EXIT ;  /* 0x000000000000794d */ /* 0x000fea0003800000 */
.L_x_1071:
[----:B0-----:R-:W-:-:S04]  /*158f0*/  IMAD.U32 R3, RZ, RZ, UR41 ;  /* 0x00000029ff037e24 */ /* 0x001fc8000f8e00ff */
[----:B------:R0:W1:Y:S03]  /*15900*/  SYNCS.PHASECHK.TRANS64.TRYWAIT P1, [R3+URZ+0x2d800], R0 ;  /* 0x02d80000030075a7 */ /* 0x000066000802017f */
[----:B-1----:R-:W-:Y:S05]  /*15910*/  @!P1 NANOSLEEP.SYNCS 0x989680 ;  /* 0x009896800000995d */ /* 0x002fea0003900000 */
[----:B------:R-:W1:Y:S02]  /*15920*/  @!P1 SYNCS.PHASECHK.TRANS64 P1, [R3+URZ+0x2d800], R0 ;  /* 0x02d80000030095a7 */ /* 0x000e64000802007f */
[----:B-1----:R-:W-:Y:S05]  /*15930*/  @!P1 BRA `(.L_x_1071) ;  /* 0xfffffffc00ec9947 */ /* 0x002fea000383ffff */
[----:B------:R-:W-:Y:S05]  /*15940*/  BRA `(.L_x_1252) ;  /* 0xfffffec000bc7947 */ /* 0x000fea000383ffff */
.L_x_1075:
[----:B-1----:R1:W2:Y:S02]  /*15950*/  SYNCS.PHASECHK.TRANS64.TRYWAIT P1, [R3+URZ+0x2d830], R0 ;  /* 0x02d83000030075a7 */ /* 0x0022a4000802017f */
[----:B--2---:R-:W-:Y:S05]  /*15960*/  @!P1 NANOSLEEP.SYNCS 0x989680 ;  /* 0x009896800000995d */ /* 0x004fea0003900000 */
[----:B------:R-:W2:Y:S02]  /*15970*/  @!P1 SYNCS.PHASECHK.TRANS64 P1, [R3+URZ+0x2d830], R0 ;  /* 0x02d83000030095a7 */ /* 0x000ea4000802007f */
[----:B--2---:R-:W-:Y:S05]  /*15980*/  @!P1 BRA `(.L_x_1075) ;  /* 0xfffffffc00f09947 */ /* 0x004fea000383ffff */
[----:B------:R-:W-:Y:S05]  /*15990*/  BRA `(.L_x_1074) ;  /* 0xfffffec000d87947 */ /* 0x000fea000383ffff */
.L_x_1092:
[----:B-1----:R-:W-:-:S04]  /*159a0*/  IMAD.U32 R7, RZ, RZ, UR6 ;  /* 0x00000006ff077e24 */ /* 0x002fc8000f8e00ff */
[----:B------:R1:W3:Y:S03]  /*159b0*/  SYNCS.PHASECHK.TRANS64.TRYWAIT P1, [R7+URZ+0x2d830], R0 ;  /* 0x02d83000070075a7 */ /* 0x0002e6000802017f */
[----:B---3--:R-:W-:Y:S05]  /*159c0*/  @!P1 NANOSLEEP.SYNCS 0x989680 ;  /* 0x009896800000995d */ /* 0x008fea0003900000 */
[----:B------:R-:W3:Y:S02]  /*159d0*/  @!P1 SYNCS.PHASECHK.TRANS64 P1, [R7+URZ+0x2d830], R0 ;  /* 0x02d83000070095a7 */ /* 0x000ee4000802007f */
[----:B---3--:R-:W-:Y:S05]  /*159e0*/  @!P1 BRA `(.L_x_1092) ;  /* 0xfffffffc00ec9947 */ /* 0x008fea000383ffff */
[----:B------:R-:W-:Y:S05]  /*159f0*/  BRA `(.L_x_1089) ;  /* 0xfffffef400e87947 */ /* 0x000fea000383ffff */
.L_x_1096:
[----:B-1----:R-:W-:-:S04]  /*15a00*/  IMAD.U32 R7, RZ, RZ, UR6 ;  /* 0x00000006ff077e24 */ /* 0x002fc8000f8e00ff */
[----:B------:R1:W2:Y:S03]  /*15a10*/  SYNCS.PHASECHK.TRANS64.TRYWAIT P1, [R7+URZ+0x2d850], R0 ;  /* 0x02d85000070075a7 */ /* 0x0002a6000802017f */
[----:B--2---:R-:W-:Y:S05]  /*15a20*/  @!P1 NANOSLEEP.SYNCS 0x989680 ;  /* 0x009896800000995d */ /* 0x004fea0003900000 */
[----:B------:R-:W2:Y:S02]  /*15a30*/  @!P1 SYNCS.PHASECHK.TRANS64 P1, [R7+URZ+0x2d850], R0 ;  /* 0x02d85000070095a7 */ /* 0x000ea4000802007f */
[----:B--2---:R-:W-:Y:S05]  /*15a40*/  @!P1 BRA `(.L_x_1096) ;  /* 0xfffffffc00ec9947 */ /* 0x004fea000383ffff */
[----:B------:R-:W-:Y:S05]  /*15a50*/  BRA `(.L_x_1093) ;  /* 0xfffffef800947947 */ /* 0x000fea000383ffff */
.L_x_1115:
[----:B-1----:R-:W-:-:S04]  /*15a60*/  IMAD.U32 R7, RZ, RZ, UR6 ;  /* 0x00000006ff077e24 */ /* 0x002fc8000f8e00ff */
[----:B------:R1:W2:Y:S03]  /*15a70*/  SYNCS.PHASECHK.TRANS64.TRYWAIT P1, [R7+URZ+0x2d830], R0 ;  /* 0x02d83000070075a7 */ /* 0x0002a6000802017f */
[----:B--2---:R-:W-:Y:S05]  /*15a80*/  @!P1 NANOSLEEP.SYNCS 0x989680 ;  /* 0x009896800000995d */ /* 0x004fea0003900000 */
[----:B------:R-:W2:Y:S02]  /*15a90*/  @!P1 SYNCS.PHASECHK.TRANS64 P1, [R7+URZ+0x2d830], R0 ;  /* 0x02d83000070095a7 */ /* 0x000ea4000802007f */
[----:B--2---:R-:W-:Y:S05]  /*15aa0*/  @!P1 BRA `(.L_x_1115) ;  /* 0xfffffffc00ec9947 */ /* 0x004fea000383ffff */
[----:B------:R-:W-:Y:S05]  /*15ab0*/  BRA `(.L_x_1112) ;  /* 0xffffff2800ec7947 */ /* 0x000fea000383ffff */
.L_x_1119:
[----:B-1----:R-:W-:-:S04]  /*15ac0*/  IMAD.U32 R7, RZ, RZ, UR6 ;  /* 0x00000006ff077e24 */ /* 0x002fc8000f8e00ff */
[----:B------:R1:W2:Y:S03]  /*15ad0*/  SYNCS.PHASECHK.TRANS64.TRYWAIT P1, [R7+URZ+0x2d850], R0 ;  /* 0x02d85000070075a7 */ /* 0x0002a6000802017f */
[----:B--2---:R-:W-:Y:S05]  /*15ae0*/  @!P1 NANOSLEEP.SYNCS 0x989680 ;  /* 0x009896800000995d */ /* 0x004fea0003900000 */
[----:B------:R-:W2:Y:S02]  /*15af0*/  @!P1 SYNCS.PHASECHK.TRANS64 P1, [R7+URZ+0x2d850], R0 ;  /* 0x02d85000070095a7 */ /* 0x000ea4000802007f */
[----:B--2---:R-:W-:Y:S05]  /*15b00*/  @!P1 BRA `(.L_x_1119) ;  /* 0xfffffffc00ec9947 */ /* 0x004fea000383ffff */
[----:B------:R-:W-:Y:S05]  /*15b10*/  BRA `(.L_x_1116) ;  /* 0xffffff2c00987947 */ /* 0x000fea000383ffff */
.L_x_1127:
[----:B-1----:R-:W-:-:S04]  /*15b20*/  IMAD.U32 R7, RZ, RZ, UR6 ;  /* 0x00000006ff077e24 */ /* 0x002fc8000f8e00ff */
[----:B------:R1:W3:Y:S03]  /*15b30*/  SYNCS.PHASECHK.TRANS64.TRYWAIT P1, [R7+URZ+0x2d830], R0 ;  /* 0x02d83000070075a7 */ /* 0x0002e6000802017f */
[----:B---3--:R-:W-:Y:S05]  /*15b40*/  @!P1 NANOSLEEP.SYNCS 0x989680 ;  /* 0x009896800000995d */ /* 0x008fea0003900000 */
[----:B------:R-:W3:Y:S02]  /*15b50*/  @!P1 SYNCS.PHASECHK.TRANS64 P1, [R7+URZ+0x2d830], R0 ;  /* 0x02d83000070095a7 */ /* 0x000ee4000802007f */
[----:B---3--:R-:W-:Y:S05]  /*15b60*/  @!P1 BRA `(.L_x_1127) ;  /* 0xfffffffc00ec9947 */ /* 0x008fea000383ffff */
[----:B------:R-:W-:Y:S05]  /*15b70*/  BRA `(.L_x_1124) ;  /* 0xffffff4c00107947 */ /* 0x000fea000383ffff */
.L_x_1131:
[----:B-1----:R-:W-:-:S04]  /*15b80*/  IMAD.U32 R7, RZ, RZ, UR6 ;  /* 0x00000006ff077e24 */ /* 0x002fc8000f8e00ff */
[----:B------:R1:W2:Y:S03]  /*15b90*/  SYNCS.PHASECHK.TRANS64.TRYWAIT P1, [R7+URZ+0x2d850], R0 ;  /* 0x02d85000070075a7 */ /* 0x0002a6000802017f */
[----:B--2---:R-:W-:Y:S05]  /*15ba0*/  @!P1 NANOSLEEP.SYNCS 0x989680 ;  /* 0x009896800000995d */ /* 0x004fea0003900000 */
[----:B------:R-:W2:Y:S02]  /*15bb0*/  @!P1 SYNCS.PHASECHK.TRANS64 P1, [R7+URZ+0x2d850], R0 ;  /* 0x02d85000070095a7 */ /* 0x000ea4000802007f */
[----:B--2---:R-:W-:Y:S05]  /*15bc0*/  @!P1 BRA `(.L_x_1131) ;  /* 0xfffffffc00ec9947 */ /* 0x004fea000383ffff */
[----:B------:R-:W-:Y:S05]  /*15bd0*/  BRA `(.L_x_1128) ;  /* 0xffffff4c00bc7947 */ /* 0x000fea000383ffff */
.L_x_1146:
[----:B-1----:R-:W-:-:S04]  /*15be0*/  IMAD.U32 R5, RZ, RZ, UR8 ;  /* 0x00000008ff057e24 */ /* 0x002fc8000f8e00ff */
[----:B------:R1:W3:Y:S03]  /*15bf0*/  SYNCS.PHASECHK.TRANS64.TRYWAIT P1, [R5+URZ+0x2d850], R4 ;  /* 0x02d85004050075a7 */ /* 0x0002e6000802017f */
[----:B---3--:R-:W-:Y:S05]  /*15c00*/  @!P1 NANOSLEEP.SYNCS 0x989680 ;  /* 0x009896800000995d */ /* 0x008fea0003900000 */
[----:B------:R-:W3:Y:S02]  /*15c10*/  @!P1 SYNCS.PHASECHK.TRANS64 P1, [R5+URZ+0x2d850], R4 ;  /* 0x02d85004050095a7 */ /* 0x000ee4000802007f */
[----:B---3--:R-:W-:Y:S05]  /*15c20*/  @!P1 BRA `(.L_x_1146) ;  /* 0xfffffffc00ec9947 */ /* 0x008fea000383ffff */
[----:B------:R-:W-:Y:S05]  /*15c30*/  BRA `(.L_x_1145) ;  /* 0xffffff7c00307947 */ /* 0x000fea000383ffff */
.L_x_1189:
        /* <DEDUP_REMOVED lines=8> */
[----:B-----5:R-:W-:Y:S05]  /*15cc0*/  WARPSYNC.COLLECTIVE R15, `(.L_x_1254) ;  /* 0x000000000f087348 */ /* 0x020fea0003c00000 */
[----:B------:R0:W1:Y:S02]  /*15cd0*/  SHFL.IDX P6, R14, R13, R12, R11 ;  /* 0x0000000c0d0e7389 */ /* 0x00006400000c000b */
[----:B01---5:R-:W-:Y:S01]  /*15ce0*/  ENDCOLLECTIVE ;  /* 0x000000000000791b */ /* 0x023fe20003800000 */
.L_x_1254:
[----:B------:R-:W-:Y:S05]  /*15cf0*/  BSYNC B0 ;  /* 0x0000000000007941 */ /* 0x000fea0003800000 */
.L_x_1253:
[----:B------:R-:W-:Y:S05]  /*15d00*/  BRA `(.L_x_1255) ;  /* 0xffffffbc00dc7947 */ /* 0x000fea000383ffff */
.L_x_1192:
[----:B0-----:R0:W1:Y:S02]  /*15d10*/  SYNCS.PHASECHK.TRANS64.TRYWAIT P0, [R2+URZ+0x2d840], R4 ;  /* 0x02d84004020075a7 */ /* 0x001064000800017f */
[----:B-1----:R-:W-:Y:S05]  /*15d20*/  @!P0 NANOSLEEP.SYNCS 0x989680 ;  /* 0x009896800000895d */ /* 0x002fea0003900000 */
[----:B------:R-:W1:Y:S02]  /*15d30*/  @!P0 SYNCS.PHASECHK.TRANS64 P0, [R2+URZ+0x2d840], R4 ;  /* 0x02d84004020085a7 */ /* 0x000e64000800007f */
[----:B-1----:R-:W-:Y:S05]  /*15d40*/  @!P0 BRA `(.L_x_1192) ;  /* 0xfffffffc00f08947 */ /* 0x002fea000383ffff */
[----:B------:R-:W-:Y:S05]  /*15d50*/  BRA `(.L_x_1256) ;  /* 0xffffffc000487947 */ /* 0x000fea000383ffff */
.L_x_1193:
        /* <DEDUP_REMOVED lines=8> */
.L_x_1258:
[----:B------:R-:W-:Y:S05]  /*15de0*/  BSYNC B0 ;  /* 0x0000000000007941 */ /* 0x000fea0003800000 */
.L_x_1257:
        /* <DEDUP_REMOVED lines=9> */
.L_x_1259:
[----:B------:R-:W-:Y:S02]  /*15e80*/  IMAD.MOV.U32 R13, RZ, RZ, R6 ;  /* 0x000000ffff0d7224 */ /* 0x000fe400078e0006 */
[----:B------:R-:W-:Y:S02]  /*15e90*/  IMAD.MOV.U32 R12, RZ, RZ, 0x1 ;  /* 0x00000001ff0c7424 */ /* 0x000fe400078e00ff */
[----:B------:R-:W-:-:S07]  /*15ea0*/  IMAD.MOV.U32 R5, RZ, RZ, R14 ;  /* 0x000000ffff057224 */ /* 0x000fce00078e000e */
[----:B------:R-:W-:Y:S05]  /*15eb0*/  WARPSYNC.COLLECTIVE R15, `(.L_x_1260) ;  /* 0x000000000f087348 */ /* 0x000fea0003c00000 */
[----:B------:R0:W1:Y:S02]  /*15ec0*/  SHFL.IDX P6, R14, R13, R12, R11 ;  /* 0x0000000c0d0e7389 */ /* 0x00006400000c000b */
[----:B01----:R-:W-:Y:S01]  /*15ed0*/  ENDCOLLECTIVE ;  /* 0x000000000000791b */ /* 0x003fe20003800000 */
.L_x_1260:
        /* <DEDUP_REMOVED lines=17> */
.L_x_1261:
[----:B------:R-:W-:Y:S02]  /*15ff0*/  @P1 IMAD R8, R7, 0x2, R22 ;  /* 0x0000000207081824 */ /* 0x000fe400078e0216 */
[----:B------:R-:W-:Y:S02]  /*16000*/  IMAD.MOV.U32 R13, RZ, RZ, R6 ;  /* 0x000000ffff0d7224 */ /* 0x000fe400078e0006 */
[----:B------:R-:W-:Y:S02]  /*16010*/  IMAD.MOV.U32 R12, RZ, RZ, 0x2 ;  /* 0x00000002ff0c7424 */ /* 0x000fe400078e00ff */
[----:B------:R-:W-:-:S07]  /*16020*/  IMAD.MOV.U32 R5, RZ, RZ, R14 ;  /* 0x000000ffff057224 */ /* 0x000fce00078e000e */
[----:B------:R-:W-:Y:S05]  /*16030*/  WARPSYNC.COLLECTIVE R15, `(.L_x_1262) ;  /* 0x000000000f087348 */ /* 0x000fea0003c00000 */
[----:B------:R0:W1:Y:S02]  /*16040*/  SHFL.IDX P6, R14, R13, R12, R11 ;  /* 0x0000000c0d0e7389 */ /* 0x00006400000c000b */
[----:B01----:R-:W-:Y:S01]  /*16050*/  ENDCOLLECTIVE ;  /* 0x000000000000791b */ /* 0x003fe20003800000 */
.L_x_1262:
        /* <DEDUP_REMOVED lines=17> */
.L_x_1263:
[----:B------:R-:W-:Y:S02]  /*16170*/  @P1 IMAD R8, R7, 0x2, R22 ;  /* 0x0000000207081824 */ /* 0x000fe400078e0216 */
[----:B------:R-:W-:Y:S02]  /*16180*/  IMAD.MOV.U32 R13, RZ, RZ, R6 ;  /* 0x000000ffff0d7224 */ /* 0x000fe400078e0006 */
[----:B------:R-:W-:Y:S02]  /*16190*/  IMAD.MOV.U32 R12, RZ, RZ, 0x3 ;  /* 0x00000003ff0c7424 */ /* 0x000fe400078e00ff */
[----:B------:R-:W-:-:S07]  /*161a0*/  IMAD.MOV.U32 R5, RZ, RZ, R14 ;  /* 0x000000ffff057224 */ /* 0x000fce00078e000e */
[----:B------:R-:W-:Y:S05]  /*161b0*/  WARPSYNC.COLLECTIVE R15, `(.L_x_1264) ;  /* 0x000000000f087348 */ /* 0x000fea0003c00000 */
[----:B------:R0:W1:Y:S02]  /*161c0*/  SHFL.IDX P6, R14, R13, R12, R11 ;  /* 0x0000000c0d0e7389 */ /* 0x00006400000c000b */
[----:B01----:R-:W-:Y:S01]  /*161d0*/  ENDCOLLECTIVE ;  /* 0x000000000000791b */ /* 0x003fe20003800000 */
.L_x_1264:
        /* <DEDUP_REMOVED lines=10> */
.L_x_1265:
        /* <DEDUP_REMOVED lines=8> */
.L_x_1198:
[----:B------:R-:W-:Y:S02]  /*16300*/  IMAD.IADD R2, R21, 0x1, R27 ;  /* 0x0000000115027824 */ /* 0x000fe400078e021b */
[----:B------:R0:W5:Y:S01]  /*16310*/  LDL R27, [R1+0x1c] ;  /* 0x00001c00011b7983 */ /* 0x0001620000100800 */
[----:B------:R-:W-:Y:S02]  /*16320*/  IMAD.MOV.U32 R13, RZ, RZ, R0 ;  /* 0x000000ffff0d7224 */ /* 0x000fe400078e0000 */
[----:B------:R-:W-:Y:S02]  /*16330*/  IMAD.MOV.U32 R12, RZ, RZ, RZ ;  /* 0x000000ffff0c7224 */ /* 0x000fe400078e00ff */
[----:B------:R-:W-:Y:S02]  /*16340*/  IMAD.MOV.U32 R11, RZ, RZ, 0x1c1f ;  /* 0x00001c1fff0b7424 */ /* 0x000fe400078e00ff */
[----:B------:R-:W-:Y:S02]  /*16350*/  IMAD.MOV.U32 R15, RZ, RZ, -0x1 ;  /* 0xffffffffff0f7424 */ /* 0x000fe400078e00ff */
[----:B0-----:R-:W-:-:S07]  /*16360*/  IMAD R3, R28, R10, RZ ;  /* 0x0000000a1c037224 */ /* 0x001fce00078e02ff */
[----:B-----5:R-:W-:Y:S05]  /*16370*/  WARPSYNC.COLLECTIVE R15, `(.L_x_1267) ;  /* 0x000000000f087348 */ /* 0x020fea0003c00000 */
[----:B------:R0:W1:Y:S02]  /*16380*/  SHFL.IDX P6, R14, R13, R12, R11 ;  /* 0x0000000c0d0e7389 */ /* 0x00006400000c000b */
[----:B01---5:R-:W-:Y:S01]  /*16390*/  ENDCOLLECTIVE ;  /* 0x000000000000791b */ /* 0x023fe20003800000 */
.L_x_1267:
[----:B------:R-:W-:Y:S02]  /*163a0*/  IMAD.MOV.U32 R13, RZ, RZ, R4 ;  /* 0x000000ffff0d7224 */ /* 0x000fe400078e0004 */
[----:B------:R-:W-:-:S07]  /*163b0*/  IMAD.MOV.U32 R6, RZ, RZ, R14 ;  /* 0x000000ffff067224 */ /* 0x000fce00078e000e */
[----:B------:R-:W-:Y:S05]  /*163c0*/  WARPSYNC.COLLECTIVE R15, `(.L_x_1268) ;  /* 0x000000000f087348 */ /* 0x000fea0003c00000 */
[----:B------:R0:W1:Y:S02]  /*163d0*/  SHFL.IDX P6, R14, R13, R12, R11 ;  /* 0x0000000c0d0e7389 */ /* 0x00006400000c000b */
[----:B01----:R-:W-:Y:S01]  /*163e0*/  ENDCOLLECTIVE ;  /* 0x000000000000791b */ /* 0x003fe20003800000 */
.L_x_1268:
[----:B------:R-:W-:Y:S01]  /*163f0*/  ISETP.GE.AND P3, PT, R2, R3, PT ;  /* 0x000000030200720c */ /* 0x000fe20003f66270 */
[----:B------:R-:W-:Y:S02]  /*16400*/  IMAD.MOV.U32 R13, RZ, RZ, R0 ;  /* 0x000000ffff0d7224 */ /* 0x000fe400078e0000 */
[----:B------:R-:W-:Y:S02]  /*16410*/  IMAD.MOV.U32 R12, RZ, RZ, 0x1 ;  /* 0x00000001ff0c7424 */ /* 0x000fe400078e00ff */
[----:B------:R-:W-:-:S08]  /*16420*/  IMAD.MOV.U32 R5, RZ, RZ, R14 ;  /* 0x000000ffff057224 */ /* 0x000fd000078e000e */
[----:B------:R-:W-:Y:S05]  /*16430*/  WARPSYNC.COLLECTIVE R15, `(.L_x_1269) ;  /* 0x000000000f087348 */ /* 0x000fea0003c00000 */
[----:B------:R0:W1:Y:S02]  /*16440*/  SHFL.IDX P6, R14, R13, R12, R11 ;  /* 0x0000000c0d0e7389 */ /* 0x00006400000c000b */
[----:B01----:R-:W-:Y:S01]  /*16450*/  ENDCOLLECTIVE ;  /* 0x000000000000791b */ /* 0x003fe20003800000 */
.L_x_1269:
[----:B------:R-:W-:-:S05]  /*16460*/  @!P3 LEA R5, P4, R20, R5, 0x1 ;  /* 0x000000051405b211 */ /* 0x000fca00078808ff */
[----:B------:R-:W-:-:S04]  /*16470*/  @!P3 IMAD.X R6, RZ, RZ, R6, P4 ;  /* 0x000000ffff06b224 */ /* 0x000fc800020e0606 */
[----:B------:R-:W-:Y:S02]  /*16480*/  @!P3 IMAD.MOV.U32 R7, RZ, RZ, R6 ;  /* 0x000000ffff07b224 */ /* 0x000fe400078e0006 */
[----:B------:R-:W-:Y:S02]  /*16490*/  @!P3 IMAD.MOV.U32 R6, RZ, RZ, R5 ;  /* 0x000000ffff06b224 */ /* 0x000fe400078e0005 */
[----:B------:R-:W-:Y:S02]  /*164a0*/  IMAD.MOV.U32 R13, RZ, RZ, R4 ;  /* 0x000000ffff0d7224 */ /* 0x000fe400078e0004 */
[----:B------:R-:W-:Y:S01]  /*164b0*/  VIADD R10, R2, 0x20 ;  /* 0x00000020020a7836 */ /* 0x000fe20000000000 */
        /* <DEDUP_REMOVED lines=10> */
.L_x_1270:
[----:B------:R-:W-:Y:S01]  /*16560*/  ISETP.GE.AND P3, PT, R10, R3, PT ;  /* 0x000000030a00720c */ /* 0x000fe20003f66270 */
[----:B------:R-:W-:Y:S02]  /*16570*/  IMAD.MOV.U32 R13, RZ, RZ, R0 ;  /* 0x000000ffff0d7224 */ /* 0x000fe400078e0000 */
[----:B------:R-:W-:Y:S02]  /*16580*/  IMAD.MOV.U32 R12, RZ, RZ, 0x2 ;  /* 0x00000002ff0c7424 */ /* 0x000fe400078e00ff */
[----:B------:R-:W-:-:S08]  /*16590*/  IMAD.MOV.U32 R5, RZ, RZ, R14 ;  /* 0x000000ffff057224 */ /* 0x000fd000078e000e */
[----:B------:R-:W-:Y:S05]  /*165a0*/  WARPSYNC.COLLECTIVE R15, `(.L_x_1271) ;  /* 0x000000000f087348 */ /* 0x000fea0003c00000 */
[----:B------:R0:W1:Y:S02]  /*165b0*/  SHFL.IDX P6, R14, R13, R12, R11 ;  /* 0x0000000c0d0e7389 */ /* 0x00006400000c000b */
[----:B01----:R-:W-:Y:S01]  /*165c0*/  ENDCOLLECTIVE ;  /* 0x000000000000791b */ /* 0x003fe20003800000 */
.L_x_1271:
[----:B------:R-:W-:-:S05]  /*165d0*/  @!P3 LEA R5, P4, R20, R5, 0x1 ;  /* 0x000000051405b211 */ /* 0x000fca00078808ff */
[----:B------:R-:W-:Y:S02]  /*165e0*/  @!P3 IMAD.X R7, RZ, RZ, R7, P4 ;  /* 0x000000ffff07b224 */ /* 0x000fe400020e0607 */
        /* <DEDUP_REMOVED lines=12> */
.L_x_1272:
        /* <DEDUP_REMOVED lines=8> */
.L_x_1273:
[----:B------:R-:W-:Y:S01]  /*16730*/  @!P3 LEA R5, P4, R20, R5, 0x1 ;  /* 0x000000051405b211 */ /* 0x000fe200078808ff */
[----:B------:R-:W-:Y:S02]  /*16740*/  IMAD.MOV.U32 R13, RZ, RZ, R4 ;  /* 0x000000ffff0d7224 */ /* 0x000fe400078e0004 */
[----:B------:R-:W-:-:S10]  /*16750*/  IMAD.MOV.U32 R0, RZ, RZ, R14 ;  /* 0x000000ffff007224 */ /* 0x000fd400078e000e */
[----:B------:R-:W-:Y:S05]  /*16760*/  WARPSYNC.COLLECTIVE R15, `(.L_x_1274) ;  /* 0x000000000f087348 */ /* 0x000fea0003c00000 */
[----:B------:R0:W1:Y:S02]  /*16770*/  SHFL.IDX P6, R14, R13, R12, R11 ;  /* 0x0000000c0d0e7389 */ /* 0x00006400000c000b */
[----:B01----:R-:W-:Y:S01]  /*16780*/  ENDCOLLECTIVE ;  /* 0x000000000000791b */ /* 0x003fe20003800000 */
.L_x_1274:
[----:B------:R-:W-:Y:S02]  /*16790*/  @!P3 IMAD.X R7, RZ, RZ, R7, P4 ;  /* 0x000000ffff07b224 */ /* 0x000fe400020e0607 */
[----:B------:R-:W-:Y:S02]  /*167a0*/  @!P3 IMAD.MOV.U32 R6, RZ, RZ, R5 ;  /* 0x000000ffff06b224 */ /* 0x000fe400078e0005 */
[----:B------:R-:W-:-:S03]  /*167b0*/  VIADD R5, R2, 0x60 ;  /* 0x0000006002057836 */ /* 0x000fc60000000000 */
        /* <DEDUP_REMOVED lines=13> */
.L_x_1275:
        /* <DEDUP_REMOVED lines=16> */
.L_x_1276:
[----:B------:R-:W-:Y:S02]  /*16990*/  IMAD.MOV.U32 R13, RZ, RZ, R8 ;  /* 0x000000ffff0d7224 */ /* 0x000fe400078e0008 */
[----:B------:R-:W-:Y:S02]  /*169a0*/  IMAD.MOV.U32 R12, RZ, RZ, 0x1 ;  /* 0x00000001ff0c7424 */ /* 0x000fe400078e00ff */
[----:B------:R-:W-:-:S07]  /*169b0*/  IMAD.MOV.U32 R4, RZ, RZ, R14 ;  /* 0x000000ffff047224 */ /* 0x000fce00078e000e */
[----:B------:R-:W-:Y:S05]  /*169c0*/  WARPSYNC.COLLECTIVE R15, `(.L_x_1277) ;  /* 0x000000000f087348 */ /* 0x000fea0003c00000 */
[----:B------:R0:W1:Y:S02]  /*169d0*/  SHFL.IDX P6, R14, R13, R12, R11 ;  /* 0x0000000c0d0e7389 */ /* 0x00006400000c000b */
[----:B01----:R-:W-:Y:S01]  /*169e0*/  ENDCOLLECTIVE ;  /* 0x000000000000791b */ /* 0x003fe20003800000 */
.L_x_1277:
[----:B------:R-:W-:-:S05]  /*169f0*/  @!P3 LEA R4, P4, R20, R4, 0x1 ;  /* 0x000000041404b211 */ /* 0x000fca00078808ff */
[----:B------:R-:W-:-:S04]  /*16a00*/  @!P3 IMAD.X R0, RZ, RZ, R0, P4 ;  /* 0x000000ffff00b224 */ /* 0x000fc800020e0600 */
        /* <DEDUP_REMOVED lines=12> */
.L_x_1278:
[----:B------:R-:W-:Y:S01]  /*16ad0*/  IMAD.MOV.U32 R9, RZ, RZ, R14 ;  /* 0x000000ffff097224 */ /* 0x000fe200078e000e */
[----:B------:R-:W-:Y:S06]  /*16ae0*/  BRA `(.L_x_1279) ;  /* 0xffffffc400307947 */ /* 0x000fec000383ffff */
.L_x_1201:
[----:B-1----:R1:W2:Y:S02]  /*16af0*/  SYNCS.PHASECHK.TRANS64.TRYWAIT P0, [R22+URZ+0x2d820], R0 ;  /* 0x02d82000160075a7 */ /* 0x0022a4000800017f */
[----:B--2---:R-:W-:Y:S05]  /*16b00*/  @!P0 NANOSLEEP.SYNCS 0x989680 ;  /* 0x009896800000895d */ /* 0x004fea0003900000 */
[----:B------:R-:W2:Y:S02]  /*16b10*/  @!P0 SYNCS.PHASECHK.TRANS64 P0, [R22+URZ+0x2d820], R0 ;  /* 0x02d82000160085a7 */ /* 0x000ea4000800007f */
[----:B--2---:R-:W-:Y:S05]  /*16b20*/  @!P0 BRA `(.L_x_1201) ;  /* 0xfffffffc00f08947 */ /* 0x004fea000383ffff */
[----:B------:R-:W-:Y:S05]  /*16b30*/  BRA `(.L_x_1280) ;  /* 0xffffffc400987947 */ /* 0x000fea000383ffff */
.L_x_1206:
[----:B0-----:R0:W1:Y:S02]  /*16b40*/  SYNCS.PHASECHK.TRANS64.TRYWAIT P0, [R5+URZ+0x2d840], R0 ;  /* 0x02d84000050075a7 */ /* 0x001064000800017f */
[----:B-1----:R-:W-:Y:S05]  /*16b50*/  @!P0 NANOSLEEP.SYNCS 0x989680 ;  /* 0x009896800000895d */ /* 0x002fea0003900000 */
[----:B------:R-:W1:Y:S02]  /*16b60*/  @!P0 SYNCS.PHASECHK.TRANS64 P0, [R5+URZ+0x2d840], R0 ;  /* 0x02d84000050085a7 */ /* 0x000e64000800007f */
[----:B-1----:R-:W-:Y:S05]  /*16b70*/  @!P0 BRA `(.L_x_1206) ;  /* 0xfffffffc00f08947 */ /* 0x002fea000383ffff */
[----:B------:R-:W-:Y:S05]  /*16b80*/  BRA `(.L_x_1281) ;  /* 0xffffffc8008c7947 */ /* 0x000fea000383ffff */
.L_x_1207:
        /* <DEDUP_REMOVED lines=8> */
.L_x_1283:
[----:B------:R-:W-:Y:S05]  /*16c10*/  BSYNC B1 ;  /* 0x0000000000017941 */ /* 0x000fea0003800000 */
.L_x_1282:
        /* <DEDUP_REMOVED lines=13> */
.L_x_1284:
        /* <DEDUP_REMOVED lines=8> */
.L_x_1285:
        /* <DEDUP_REMOVED lines=14> */
.L_x_1286:
[----:B------:R-:W-:Y:S02]  /*16e50*/  IMAD.MOV.U32 R13, RZ, RZ, R7 ;  /* 0x000000ffff0d7224 */ /* 0x000fe400078e0007 */
[----:B------:R-:W-:Y:S02]  /*16e60*/  IMAD.MOV.U32 R12, RZ, RZ, 0x2 ;  /* 0x00000002ff0c7424 */ /* 0x000fe400078e00ff */
[----:B------:R-:W-:-:S07]  /*16e70*/  IMAD.MOV.U32 R2, RZ, RZ, R14 ;  /* 0x000000ffff027224 */ /* 0x000fce00078e000e */
[----:B------:R-:W-:Y:S05]  /*16e80*/  WARPSYNC.COLLECTIVE R15, `(.L_x_1287) ;  /* 0x000000000f087348 */ /* 0x000fea0003c00000 */
[----:B------:R0:W1:Y:S02]  /*16e90*/  SHFL.IDX P6, R14, R13, R12, R11 ;  /* 0x0000000c0d0e7389 */ /* 0x00006400000c000b */
[----:B01----:R-:W-:Y:S01]  /*16ea0*/  ENDCOLLECTIVE ;  /* 0x000000000000791b */ /* 0x003fe20003800000 */
.L_x_1287:
        /* <DEDUP_REMOVED lines=13> */
.L_x_1288:
[----:B------:R-:W-:Y:S02]  /*16f80*/  IMAD.MOV.U32 R13, RZ, RZ, R7 ;  /* 0x000000ffff0d7224 */ /* 0x000fe400078e0007 */
[----:B------:R-:W-:Y:S02]  /*16f90*/  IMAD.MOV.U32 R12, RZ, RZ, 0x3 ;  /* 0x00000003ff0c7424 */ /* 0x000fe400078e00ff */
[----:B------:R-:W-:-:S07]  /*16fa0*/  IMAD.MOV.U32 R2, RZ, RZ, R14 ;  /* 0x000000ffff027224 */ /* 0x000fce00078e000e */
[----:B------:R-:W-:Y:S05]  /*16fb0*/  WARPSYNC.COLLECTIVE R15, `(.L_x_1289) ;  /* 0x000000000f087348 */ /* 0x000fea0003c00000 */
[----:B------:R0:W1:Y:S02]  /*16fc0*/  SHFL.IDX P6, R14, R13, R12, R11 ;  /* 0x0000000c0d0e7389 */ /* 0x00006400000c000b */
[----:B01----:R-:W-:Y:S01]  /*16fd0*/  ENDCOLLECTIVE ;  /* 0x000000000000791b */ /* 0x003fe20003800000 */
.L_x_1289:
        /* <DEDUP_REMOVED lines=14> */
.L_x_1290:
[----:B------:R-:W-:Y:S01]  /*170c0*/  IMAD.MOV.U32 R2, RZ, RZ, R14 ;  /* 0x000000ffff027224 */ /* 0x000fe200078e000e */
[----:B------:R-:W-:Y:S06]  /*170d0*/  BRA `(.L_x_1291) ;  /* 0xffffffc8002c7947 */ /* 0x000fec000383ffff */
.L_x_1212:
[----:B-1----:R1:W2:Y:S02]  /*170e0*/  SYNCS.PHASECHK.TRANS64.TRYWAIT P0, [R5+URZ+0x2d860], R2 ;  /* 0x02d86002050075a7 */ /* 0x0022a4000800017f */
[----:B--2---:R-:W-:Y:S05]  /*170f0*/  @!P0 NANOSLEEP.SYNCS 0x989680 ;  /* 0x009896800000895d */ /* 0x004fea0003900000 */
[----:B------:R-:W2:Y:S02]  /*17100*/  @!P0 SYNCS.PHASECHK.TRANS64 P0, [R5+URZ+0x2d860], R2 ;  /* 0x02d86002050085a7 */ /* 0x000ea4000800007f */
[----:B--2---:R-:W-:Y:S05]  /*17110*/  @!P0 BRA `(.L_x_1212) ;  /* 0xfffffffc00f08947 */ /* 0x004fea000383ffff */
[----:B------:R-:W-:Y:S05]  /*17120*/  BRA `(.L_x_1292) ;  /* 0xffffffc800907947 */ /* 0x000fea000383ffff */
.L_x_1213:
        /* <DEDUP_REMOVED lines=8> */
.L_x_1294:
[----:B------:R-:W-:Y:S05]  /*171b0*/  BSYNC B1 ;  /* 0x0000000000017941 */ /* 0x000fea0003800000 */
.L_x_1293:
        /* <DEDUP_REMOVED lines=9> */
.L_x_1295:
[----:B------:R-:W-:Y:S02]  /*17250*/  IMAD.MOV.U32 R13, RZ, RZ, R24 ;  /* 0x000000ffff0d7224 */ /* 0x000fe400078e0018 */
[----:B------:R-:W-:Y:S02]  /*17260*/  IMAD.MOV.U32 R12, RZ, RZ, 0x1 ;  /* 0x00000001ff0c7424 */ /* 0x000fe400078e00ff */
[----:B------:R-:W-:-:S07]  /*17270*/  IMAD.MOV.U32 R2, RZ, RZ, R14 ;  /* 0x000000ffff027224 */ /* 0x000fce00078e000e */
[----:B------:R-:W-:Y:S05]  /*17280*/  WARPSYNC.COLLECTIVE R15, `(.L_x_1296) ;  /* 0x000000000f087348 */ /* 0x000fea0003c00000 */
[----:B------:R0:W1:Y:S02]  /*17290*/  SHFL.IDX P6, R14, R13, R12, R11 ;  /* 0x0000000c0d0e7389 */ /* 0x00006400000c000b */
[----:B01----:R-:W-:Y:S01]  /*172a0*/  ENDCOLLECTIVE ;  /* 0x000000000000791b */ /* 0x003fe20003800000 */
.L_x_1296:
        /* <DEDUP_REMOVED lines=16> */
.L_x_1297:
[----:B------:R-:W-:Y:S02]  /*173b0*/  IMAD.MOV.U32 R13, RZ, RZ, R24 ;  /* 0x000000ffff0d7224 */ /* 0x000fe400078e0018 */
[----:B------:R-:W-:Y:S02]  /*173c0*/  IMAD.MOV.U32 R12, RZ, RZ, 0x2 ;  /* 0x00000002ff0c7424 */ /* 0x000fe400078e00ff */
[----:B------:R-:W-:-:S07]  /*173d0*/  IMAD.MOV.U32 R2, RZ, RZ, R14 ;  /* 0x000000ffff027224 */ /* 0x000fce00078e000e */
[----:B------:R-:W-:Y:S05]  /*173e0*/  WARPSYNC.COLLECTIVE R15, `(.L_x_1298) ;  /* 0x000000000f087348 */ /* 0x000fea0003c00000 */
[----:B------:R0:W1:Y:S02]  /*173f0*/  SHFL.IDX P6, R14, R13, R12, R11 ;  /* 0x0000000c0d0e7389 */ /* 0x00006400000c000b */
[----:B01----:R-:W-:Y:S01]  /*17400*/  ENDCOLLECTIVE ;  /* 0x000000000000791b */ /* 0x003fe20003800000 */
.L_x_1298:
        /* <DEDUP_REMOVED lines=16> */
.L_x_1299:
[----:B------:R-:W-:Y:S02]  /*17510*/  IMAD.MOV.U32 R13, RZ, RZ, R24 ;  /* 0x000000ffff0d7224 */ /* 0x000fe400078e0018 */
[----:B------:R-:W-:Y:S02]  /*17520*/  IMAD.MOV.U32 R12, RZ, RZ, 0x3 ;  /* 0x00000003ff0c7424 */ /* 0x000fe400078e00ff */
[----:B------:R-:W-:-:S07]  /*17530*/  IMAD.MOV.U32 R2, RZ, RZ, R14 ;  /* 0x000000ffff027224 */ /* 0x000fce00078e000e */
[----:B------:R-:W-:Y:S05]  /*17540*/  WARPSYNC.COLLECTIVE R15, `(.L_x_1300) ;  /* 0x000000000f087348 */ /* 0x000fea0003c00000 */
[----:B------:R0:W1:Y:S02]  /*17550*/  SHFL.IDX P6, R14, R13, R12, R11 ;  /* 0x0000000c0d0e7389 */ /* 0x00006400000c000b */
[----:B01----:R-:W-:Y:S01]  /*17560*/  ENDCOLLECTIVE ;  /* 0x000000000000791b */ /* 0x003fe20003800000 */
.L_x_1300:
        /* <DEDUP_REMOVED lines=13> */
.L_x_1301:
        /* <DEDUP_REMOVED lines=8> */
.L_x_1221:
[----:B-1----:R1:W2:Y:S02]  /*176c0*/  SYNCS.PHASECHK.TRANS64.TRYWAIT P0, [R0+URZ+0x2d860], R3 ;  /* 0x02d86003000075a7 */ /* 0x0022a4000800017f */
[----:B--2---:R-:W-:Y:S05]  /*176d0*/  @!P0 NANOSLEEP.SYNCS 0x989680 ;  /* 0x009896800000895d */ /* 0x004fea0003900000 */
[----:B------:R-:W2:Y:S02]  /*176e0*/  @!P0 SYNCS.PHASECHK.TRANS64 P0, [R0+URZ+0x2d860], R3 ;  /* 0x02d86003000085a7 */ /* 0x000ea4000800007f */
[----:B--2---:R-:W-:Y:S05]  /*176f0*/  @!P0 BRA `(.L_x_1221) ;  /* 0xfffffffc00f08947 */ /* 0x004fea000383ffff */
[----:B------:R-:W-:Y:S05]  /*17700*/  BRA `(.L_x_1303) ;  /* 0xffffffcc00287947 */ /* 0x000fea000383ffff */
.L_x_1222:
        /* <DEDUP_REMOVED lines=8> */
.L_x_1305:
[----:B------:R-:W-:Y:S05]  /*17790*/  BSYNC B0 ;  /* 0x0000000000007941 */ /* 0x000fea0003800000 */
.L_x_1304:
        /* <DEDUP_REMOVED lines=10> */
.L_x_1306:
        /* <DEDUP_REMOVED lines=17> */
.L_x_1307:
        /* <DEDUP_REMOVED lines=14> */
.L_x_1308:
[----:B------:R-:W-:Y:S02]  /*17a30*/  IMAD.MOV.U32 R13, RZ, RZ, R24 ;  /* 0x000000ffff0d7224 */ /* 0x000fe400078e0018 */
[----:B------:R-:W-:Y:S01]  /*17a40*/  IMAD.MOV.U32 R12, RZ, RZ, 0x2 ;  /* 0x00000002ff0c7424 */ /* 0x000fe200078e00ff */
[----:B------:R-:W-:-:S13]  /*17a50*/  IADD3 R2, P4, R14, R5, RZ ;  /* 0x000000050e027210 */ /* 0x000fda0007f9e0ff */
[----:B------:R-:W-:Y:S05]  /*17a60*/  WARPSYNC.COLLECTIVE R15, `(.L_x_1309) ;  /* 0x000000000f087348 */ /* 0x000fea0003c00000 */
[----:B------:R0:W1:Y:S02]  /*17a70*/  SHFL.IDX P6, R14, R13, R12, R11 ;  /* 0x0000000c0d0e7389 */ /* 0x00006400000c000b */
[----:B01----:R-:W-:Y:S01]  /*17a80*/  ENDCOLLECTIVE ;  /* 0x000000000000791b */ /* 0x003fe20003800000 */
.L_x_1309:
        /* <DEDUP_REMOVED lines=15> */
.L_x_1310:
[----:B------:R-:W-:Y:S02]  /*17b80*/  IMAD.MOV.U32 R13, RZ, RZ, R24 ;  /* 0x000000ffff0d7224 */ /* 0x000fe400078e0018 */
[----:B------:R-:W-:Y:S01]  /*17b90*/  IMAD.MOV.U32 R12, RZ, RZ, 0x3 ;  /* 0x00000003ff0c7424 */ /* 0x000fe200078e00ff */
[----:B------:R-:W-:-:S13]  /*17ba0*/  IADD3 R2, P4, R14, R5, RZ ;  /* 0x000000050e027210 */ /* 0x000fda0007f9e0ff */
[----:B------:R-:W-:Y:S05]  /*17bb0*/  WARPSYNC.COLLECTIVE R15, `(.L_x_1311) ;  /* 0x000000000f087348 */ /* 0x000fea0003c00000 */
[----:B------:R0:W1:Y:S02]  /*17bc0*/  SHFL.IDX P6, R14, R13, R12, R11 ;  /* 0x0000000c0d0e7389 */ /* 0x00006400000c000b */
[----:B01----:R-:W-:Y:S01]  /*17bd0*/  ENDCOLLECTIVE ;  /* 0x000000000000791b */ /* 0x003fe20003800000 */
.L_x_1311:
        /* <DEDUP_REMOVED lines=14> */
.L_x_1312:
[----:B------:R-:W-:Y:S05]  /*17cc0*/  BRA `(.L_x_1313) ;  /* 0xffffffc8009c7947 */ /* 0x000fea000383ffff */
.L_x_1227:
        /* <DEDUP_REMOVED lines=8> */
.L_x_1315:
[----:B------:R-:W-:Y:S05]  /*17d50*/  BSYNC B0 ;  /* 0x0000000000007941 */ /* 0x000fea0003800000 */
.L_x_1314:
        /* <DEDUP_REMOVED lines=9> */
.L_x_1316:
        /* <DEDUP_REMOVED lines=18> */
.L_x_1317:
[----:B------:R-:W-:Y:S01]  /*17f10*/  IMAD.MOV.U32 R12, RZ, RZ, 0x2 ;  /* 0x00000002ff0c7424 */ /* 0x000fe200078e00ff */
[----:B------:R-:W-:-:S05]  /*17f20*/  SEL R5, R14, RZ, P1 ;  /* 0x000000ff0e057207 */ /* 0x000fca0000800000 */
[----:B------:R-:W-:-:S04]  /*17f30*/  IMAD.IADD R4, R2, 0x1, R5 ;  /* 0x0000000102047824 */ /* 0x000fc800078e0205 */
[----:B------:R-:W-:-:S07]  /*17f40*/  IMAD.MOV.U32 R13, RZ, RZ, R4 ;  /* 0x000000ffff0d7224 */ /* 0x000fce00078e0004 */
[----:B------:R-:W-:Y:S05]  /*17f50*/  WARPSYNC.COLLECTIVE R15, `(.L_x_1318) ;  /* 0x000000000f087348 */ /* 0x000fea0003c00000 */
[----:B------:R0:W1:Y:S02]  /*17f60*/  SHFL.UP P6, R14, R13, R12, R11 ;  /* 0x0400000c0d0e7389 */ /* 0x00006400000c000b */
[----:B01----:R-:W-:Y:S01]  /*17f70*/  ENDCOLLECTIVE ;  /* 0x000000000000791b */ /* 0x003fe20003800000 */
.L_x_1318:
[----:B------:R-:W-:Y:S01]  /*17f80*/  IMAD.MOV.U32 R12, RZ, RZ, 0x4 ;  /* 0x00000004ff0c7424 */ /* 0x000fe200078e00ff */
[----:B------:R-:W-:-:S05]  /*17f90*/  SEL R5, R14, RZ, P2 ;  /* 0x000000ff0e057207 */ /* 0x000fca0001000000 */
[----:B------:R-:W-:-:S04]  /*17fa0*/  IMAD.IADD R5, R4, 0x1, R5 ;  /* 0x0000000104057824 */ /* 0x000fc800078e0205 */
[----:B------:R-:W-:-:S07]  /*17fb0*/  IMAD.MOV.U32 R13, RZ, RZ, R5 ;  /* 0x000000ffff0d7224 */ /* 0x000fce00078e0005 */
[----:B------:R-:W-:Y:S05]  /*17fc0*/  WARPSYNC.COLLECTIVE R15, `(.L_x_1319) ;  /* 0x000000000f087348 */ /* 0x000fea0003c00000 */
[----:B------:R0:W1:Y:S02]  /*17fd0*/  SHFL.UP P6, R14, R13, R12, R11 ;  /* 0x0400000c0d0e7389 */ /* 0x00006400000c000b */
[----:B01----:R-:W-:Y:S01]  /*17fe0*/  ENDCOLLECTIVE ;  /* 0x000000000000791b */ /* 0x003fe20003800000 */
.L_x_1319:
[----:B------:R-:W-:Y:S01]  /*17ff0*/  IMAD.MOV.U32 R12, RZ, RZ, 0x8 ;  /* 0x00000008ff0c7424 */ /* 0x000fe200078e00ff */
[----:B------:R-:W-:-:S05]  /*18000*/  SEL R6, R14, RZ, P3 ;  /* 0x000000ff0e067207 */ /* 0x000fca0001800000 */
[----:B------:R-:W-:-:S04]  /*18010*/  IMAD.IADD R6, R5, 0x1, R6 ;  /* 0x0000000105067824 */ /* 0x000fc800078e0206 */
[----:B------:R-:W-:-:S07]  /*18020*/  IMAD.MOV.U32 R13, RZ, RZ, R6 ;  /* 0x000000ffff0d7224 */ /* 0x000fce00078e0006 */
[----:B------:R-:W-:Y:S05]  /*18030*/  WARPSYNC.COLLECTIVE R15, `(.L_x_1320) ;  /* 0x000000000f087348 */ /* 0x000fea0003c00000 */
[----:B------:R0:W1:Y:S02]  /*18040*/  SHFL.UP P6, R14, R13, R12, R11 ;  /* 0x0400000c0d0e7389 */ /* 0x00006400000c000b */
[----:B01----:R-:W-:Y:S01]  /*18050*/  ENDCOLLECTIVE ;  /* 0x000000000000791b */ /* 0x003fe20003800000 */
.L_x_1320:
[----:B------:R-:W-:Y:S01]  /*18060*/  IMAD.MOV.U32 R12, RZ, RZ, 0x10 ;  /* 0x00000010ff0c7424 */ /* 0x000fe200078e00ff */
[----:B------:R-:W-:-:S05]  /*18070*/  SEL R3, R14, RZ, P4 ;  /* 0x000000ff0e037207 */ /* 0x000fca0002000000 */
[----:B------:R-:W-:-:S04]  /*18080*/  IMAD.IADD R4, R6, 0x1, R3 ;  /* 0x0000000106047824 */ /* 0x000fc800078e0203 */
[----:B------:R-:W-:-:S07]  /*18090*/  IMAD.MOV.U32 R13, RZ, RZ, R4 ;  /* 0x000000ffff0d7224 */ /* 0x000fce00078e0004 */
[----:B------:R-:W-:Y:S05]  /*180a0*/  WARPSYNC.COLLECTIVE R15, `(.L_x_1321) ;  /* 0x000000000f087348 */ /* 0x000fea0003c00000 */
[----:B------:R0:W1:Y:S02]  /*180b0*/  SHFL.UP P6, R14, R13, R12, R11 ;  /* 0x0400000c0d0e7389 */ /* 0x00006400000c000b */
[----:B01----:R-:W-:Y:S01]  /*180c0*/  ENDCOLLECTIVE ;  /* 0x000000000000791b */ /* 0x003fe20003800000 */
.L_x_1321:
        /* <DEDUP_REMOVED lines=8> */
.L_x_1322:
[----:B------:R-:W-:Y:S05]  /*18150*/  BRA `(.L_x_1323) ;  /* 0xffffffc800b07947 */ /* 0x000fea000383ffff */
.L_x_1232:
[----:B------:R-:W-:Y:S01]  /*18160*/  BSSY B0, `(.L_x_1324) ;  /* 0x0000008000007945 */ /* 0x000fe20003800000 */
[----:B-----5:R-:W-:Y:S02]  /*18170*/  IMAD.MOV.U32 R13, RZ, RZ, R2 ;  /* 0x000000ffff0d7224 */ /* 0x020fe400078e0002 */
[----:B------:R-:W-:Y:S02]  /*18180*/  IMAD.MOV.U32 R12, RZ, RZ, 0x1 ;  /* 0x00000001ff0c7424 */ /* 0x000fe400078e00ff */
[----:B------:R-:W-:Y:S02]  /*18190*/  IMAD.MOV.U32 R11, RZ, RZ, RZ ;  /* 0x000000ffff0b7224 */ /* 0x000fe400078e00ff */
[----:B------:R-:W-:-:S07]  /*181a0*/  IMAD.MOV.U32 R15, RZ, RZ, -0x1 ;  /* 0xffffffffff0f7424 */ /* 0x000fce00078e00ff */
[----:B012---:R-:W-:Y:S05]  /*181b0*/  WARPSYNC.COLLECTIVE R15, `(.L_x_1325) ;  /* 0x000000000f087348 */ /* 0x007fea0003c00000 */
[----:B------:R3:W4:Y:S02]  /*181c0*/  SHFL.UP P6, R14, R13, R12, R11 ;  /* 0x0400000c0d0e7389 */ /* 0x00072400000c000b */
[----:B01234-:R-:W-:Y:S01]  /*181d0*/  ENDCOLLECTIVE ;  /* 0x000000000000791b */ /* 0x01ffe20003800000 */
.L_x_1325:
[----:B------:R-:W-:Y:S05]  /*181e0*/  BSYNC B0 ;  /* 0x0000000000007941 */ /* 0x000fea0003800000 */
.L_x_1324:
        /* <DEDUP_REMOVED lines=8> */
.L_x_1326:
[----:B------:R-:W-:Y:S01]  /*18270*/  IMAD.MOV.U32 R12, RZ, RZ, 0x4 ;  /* 0x00000004ff0c7424 */ /* 0x000fe200078e00ff */
[----:B------:R-:W-:-:S05]  /*18280*/  SEL R14, R14, RZ, P2 ;  /* 0x000000ff0e0e7207 */ /* 0x000fca0001000000 */
[----:B------:R-:W-:-:S04]  /*18290*/  IMAD.IADD R3, R13, 0x1, R14 ;  /* 0x000000010d037824 */ /* 0x000fc800078e020e */
[----:B------:R-:W-:-:S07]  /*182a0*/  IMAD.MOV.U32 R13, RZ, RZ, R3 ;  /* 0x000000ffff0d7224 */ /* 0x000fce00078e0003 */
[----:B------:R-:W-:Y:S05]  /*182b0*/  WARPSYNC.COLLECTIVE R15, `(.L_x_1327) ;  /* 0x000000000f087348 */ /* 0x000fea0003c00000 */
[----:B------:R0:W1:Y:S02]  /*182c0*/  SHFL.UP P6, R14, R13, R12, R11 ;  /* 0x0400000c0d0e7389 */ /* 0x00006400000c000b */
[----:B01----:R-:W-:Y:S01]  /*182d0*/  ENDCOLLECTIVE ;  /* 0x000000000000791b */ /* 0x003fe20003800000 */
.L_x_1327:
[----:B------:R-:W-:Y:S01]  /*182e0*/  IMAD.MOV.U32 R12, RZ, RZ, 0x8 ;  /* 0x00000008ff0c7424 */ /* 0x000fe200078e00ff */
[----:B------:R-:W-:-:S05]  /*182f0*/  SEL R4, R14, RZ, P3 ;  /* 0x000000ff0e047207 */ /* 0x000fca0001800000 */
[----:B------:R-:W-:-:S04]  /*18300*/  IMAD.IADD R4, R3, 0x1, R4 ;  /* 0x0000000103047824 */ /* 0x000fc800078e0204 */
[----:B------:R-:W-:-:S07]  /*18310*/  IMAD.MOV.U32 R13, RZ, RZ, R4 ;  /* 0x000000ffff0d7224 */ /* 0x000fce00078e0004 */
[----:B------:R-:W-:Y:S05]  /*18320*/  WARPSYNC.COLLECTIVE R15, `(.L_x_1328) ;  /* 0x000000000f087348 */ /* 0x000fea0003c00000 */
[----:B------:R0:W1:Y:S02]  /*18330*/  SHFL.UP P6, R14, R13, R12, R11 ;  /* 0x0400000c0d0e7389 */ /* 0x00006400000c000b */
[----:B01----:R-:W-:Y:S01]  /*18340*/  ENDCOLLECTIVE ;  /* 0x000000000000791b */ /* 0x003fe20003800000 */
.L_x_1328:
[----:B------:R-:W-:Y:S01]  /*18350*/  IMAD.MOV.U32 R12, RZ, RZ, 0x10 ;  /* 0x00000010ff0c7424 */ /* 0x000fe200078e00ff */
[----:B------:R-:W-:-:S05]  /*18360*/  SEL R5, R14, RZ, P4 ;  /* 0x000000ff0e057207 */ /* 0x000fca0002000000 */
[----:B------:R-:W-:-:S04]  /*18370*/  IMAD.IADD R5, R4, 0x1, R5 ;  /* 0x0000000104057824 */ /* 0x000fc800078e0205 */
[----:B------:R-:W-:-:S07]  /*18380*/  IMAD.MOV.U32 R13, RZ, RZ, R5 ;  /* 0x000000ffff0d7224 */ /* 0x000fce00078e0005 */
[----:B------:R-:W-:Y:S05]  /*18390*/  WARPSYNC.COLLECTIVE R15, `(.L_x_1329) ;  /* 0x000000000f087348 */ /* 0x000fea0003c00000 */
[----:B------:R0:W1:Y:S02]  /*183a0*/  SHFL.UP P6, R14, R13, R12, R11 ;  /* 0x0400000c0d0e7389 */ /* 0x00006400000c000b */
[----:B01----:R-:W-:Y:S01]  /*183b0*/  ENDCOLLECTIVE ;  /* 0x000000000000791b */ /* 0x003fe20003800000 */
.L_x_1329:
        /* <DEDUP_REMOVED lines=8> */
.L_x_1330:
[----:B------:R-:W-:Y:S05]  /*18440*/  BRA `(.L_x_1331) ;  /* 0xffffffc800907947 */ /* 0x000fea000383ffff */
.L_x_1234:
[----:B------:R-:W-:Y:S01]  /*18450*/  BSSY B0, `(.L_x_1332) ;  /* 0x0000006000007945 */ /* 0x000fe20003800000 */
[----:B------:R-:W-:Y:S01]  /*18460*/  PLOP3.LUT P6, PT, P6, PT, PT, 0x8, 0x0 ;  /* 0x000000000000781c */ /* 0x000fe200037ce170 */
[----:B------:R-:W-:-:S12]  /*18470*/  IMAD.MOV.U32 R15, RZ, RZ, -0x1 ;  /* 0xffffffffff0f7424 */ /* 0x000fd800078e00ff */
[----:B01----:R-:W-:Y:S05]  /*18480*/  WARPSYNC.COLLECTIVE R15, `(.L_x_1333) ;  /* 0x000000000f087348 */ /* 0x003fea0003c00000 */
[----:B------:R-:W-:Y:S01]  /*18490*/  VOTE.ANY R14, PT, P6 ;  /* 0x00000000000e7806 */ /* 0x000fe200030e0100 */
[----:B01----:R-:W-:Y:S06]  /*184a0*/  ENDCOLLECTIVE ;  /* 0x000000000000791b */ /* 0x003fec0003800000 */
.L_x_1333:
[----:B------:R-:W-:Y:S05]  /*184b0*/  BSYNC B0 ;  /* 0x0000000000007941 */ /* 0x000fea0003800000 */
.L_x_1332:
        /* <DEDUP_REMOVED lines=9> */
.L_x_1334:
[----:B------:R-:W-:Y:S01]  /*18550*/  IMAD.MOV.U32 R17, RZ, RZ, R14 ;  /* 0x000000ffff117224 */ /* 0x000fe200078e000e */
[----:B------:R-:W-:Y:S06]  /*18560*/  BRA `(.L_x_1335) ;  /* 0xffffffc800807947 */ /* 0x000fec000383ffff */
.L_x_1236:
[----:B------:R-:W-:Y:S01]  /*18570*/  BSSY B0, `(.L_x_1336) ;  /* 0x0000007000007945 */ /* 0x000fe20003800000 */
[----:B------:R-:W-:Y:S02]  /*18580*/  IMAD.MOV.U32 R13, RZ, RZ, R3 ;  /* 0x000000ffff0d7224 */ /* 0x000fe400078e0003 */
[----:B------:R-:W-:Y:S02]  /*18590*/  IMAD.MOV.U32 R11, RZ, RZ, 0x1f ;  /* 0x0000001fff0b7424 */ /* 0x000fe400078e00ff */
[----:B------:R-:W-:-:S07]  /*185a0*/  IMAD.MOV.U32 R15, RZ, RZ, -0x1 ;  /* 0xffffffffff0f7424 */ /* 0x000fce00078e00ff */
[----:B0123--:R-:W-:Y:S05]  /*185b0*/  WARPSYNC.COLLECTIVE R15, `(.L_x_1337) ;  /* 0x000000000f087348 */ /* 0x00ffea0003c00000 */
[----:B------:R4:W0:Y:S02]  /*185c0*/  SHFL.IDX P6, R14, R13, R12, R11 ;  /* 0x0000000c0d0e7389 */ /* 0x00082400000c000b */
[----:B01234-:R-:W-:Y:S01]  /*185d0*/  ENDCOLLECTIVE ;  /* 0x000000000000791b */ /* 0x01ffe20003800000 */
.L_x_1337:
[----:B------:R-:W-:Y:S05]  /*185e0*/  BSYNC B0 ;  /* 0x0000000000007941 */ /* 0x000fea0003800000 */
.L_x_1336:
[----:B------:R-:W-:Y:S01]  /*185f0*/  IMAD.MOV.U32 R6, RZ, RZ, R14 ;  /* 0x000000ffff067224 */ /* 0x000fe200078e000e */
[----:B------:R-:W-:Y:S06]  /*18600*/  BRA `(.L_x_1235) ;  /* 0xffffffc800747947 */ /* 0x000fec000383ffff */
.L_x_1240:
[----:B-1----:R1:W2:Y:S02]  /*18610*/  SYNCS.PHASECHK.TRANS64.TRYWAIT P0, [R5+URZ+0x2d820], R0 ;  /* 0x02d82000050075a7 */ /* 0x0022a4000800017f */
[----:B--2---:R-:W-:Y:S05]  /*18620*/  @!P0 NANOSLEEP.SYNCS 0x989680 ;  /* 0x009896800000895d */ /* 0x004fea0003900000 */
[----:B------:R-:W2:Y:S02]  /*18630*/  @!P0 SYNCS.PHASECHK.TRANS64 P0, [R5+URZ+0x2d820], R0 ;  /* 0x02d82000050085a7 */ /* 0x000ea4000800007f */
[----:B--2---:R-:W-:Y:S05]  /*18640*/  @!P0 BRA `(.L_x_1240) ;  /* 0xfffffffc00f08947 */ /* 0x004fea000383ffff */
[----:B------:R-:W-:Y:S05]  /*18650*/  BRA `(.L_x_1338) ;  /* 0xffffffcc00ec7947 */ /* 0x000fea000383ffff */
.L_x_1241:
        /* <DEDUP_REMOVED lines=8> */
[----:B01-3--:R-:W-:Y:S05]  /*186e0*/  WARPSYNC.COLLECTIVE R15, `(.L_x_1340) ;  /* 0x000000000f087348 */ /* 0x00bfea0003c00000 */
[----:B------:R2:W4:Y:S02]  /*186f0*/  SHFL.IDX P6, R14, R13, R12, R11 ;  /* 0x0000000c0d0e7389 */ /* 0x00052400000c000b */
[----:B01234-:R-:W-:Y:S01]  /*18700*/  ENDCOLLECTIVE ;  /* 0x000000000000791b */ /* 0x01ffe20003800000 */
.L_x_1340:
[----:B------:R-:W-:Y:S05]  /*18710*/  BSYNC B0 ;  /* 0x0000000000007941 */ /* 0x000fea0003800000 */
.L_x_1339:
[----:B------:R-:W-:Y:S05]  /*18720*/  BRA `(.L_x_1341) ;  /* 0xffffffcc00d47947 */ /* 0x000fea000383ffff */
.L_x_1244:
[----:B------:R-:W-:Y:S01]  /*18730*/  BSSY B1, `(.L_x_1342) ;  /* 0x0000006000017945 */ /* 0x000fe20003800000 */
[----:B------:R-:W-:-:S07]  /*18740*/  IMAD.MOV.U32 R15, RZ, RZ, -0x1 ;  /* 0xffffffffff0f7424 */ /* 0x000fce00078e00ff */
[----:B01-3--:R-:W-:Y:S05]  /*18750*/  WARPSYNC.COLLECTIVE R15, `(.L_x_1343) ;  /* 0x000000000f0c7348 */ /* 0x00bfea0003c00000 */
[----:B------:R-:W-:Y:S02]  /*18760*/  ELECT P6, UR62, PT ;  /* 0x00000000003e782f */ /* 0x000fe400038c0000 */
[----:B------:R-:W-:Y:S01]  /*18770*/  MOV R14, UR62 ;  /* 0x0000003e000e7c02 */ /* 0x000fe20008000f00 */
[----:B01-3--:R-:W-:Y:S10]  /*18780*/  ENDCOLLECTIVE ;  /* 0x000000000000791b */ /* 0x00bff40003800000 */
.L_x_1343:
[----:B------:R-:W-:Y:S05]  /*18790*/  BSYNC B1 ;  /* 0x0000000000017941 */ /* 0x000fea0003800000 */
.L_x_1342:
[----:B------:R-:W-:Y:S05]  /*187a0*/  BRA `(.L_x_1344) ;  /* 0xffffffcc00cc7947 */ /* 0x000fea000383ffff */
.L_x_1246:
[----:B-1----:R1:W2:Y:S02]  /*187b0*/  SYNCS.PHASECHK.TRANS64.TRYWAIT P1, [R3+URZ+0x2d840], R2 ;  /* 0x02d84002030075a7 */ /* 0x0022a4000802017f */
[----:B--2---:R-:W-:Y:S05]  /*187c0*/  @!P1 NANOSLEEP.SYNCS 0x989680 ;  /* 0x009896800000995d */ /* 0x004fea0003900000 */
[----:B------:R-:W2:Y:S02]  /*187d0*/  @!P1 SYNCS.PHASECHK.TRANS64 P1, [R3+URZ+0x2d840], R2 ;  /* 0x02d84002030095a7 */ /* 0x000ea4000802007f */
[----:B--2---:R-:W-:Y:S05]  /*187e0*/  @!P1 BRA `(.L_x_1246) ;  /* 0xfffffffc00f09947 */ /* 0x004fea000383ffff */
[----:B------:R-:W-:Y:S05]  /*187f0*/  BRA `(.L_x_1345) ;  /* 0xffffffcc00ec7947 */ /* 0x000fea000383ffff */
.L_x_1248:
[----:B--2---:R2:W4:Y:S02]  /*18800*/  SYNCS.PHASECHK.TRANS64.TRYWAIT P1, [R25+URZ+0x2d840], R0 ;  /* 0x02d84000190075a7 */ /* 0x004524000802017f */
[----:B----4-:R-:W-:Y:S05]  /*18810*/  @!P1 NANOSLEEP.SYNCS 0x989680 ;  /* 0x009896800000995d */ /* 0x010fea0003900000 */
[----:B------:R-:W4:Y:S02]  /*18820*/  @!P1 SYNCS.PHASECHK.TRANS64 P1, [R25+URZ+0x2d840], R0 ;  /* 0x02d84000190095a7 */ /* 0x000f24000802007f */
[----:B----4-:R-:W-:Y:S05]  /*18830*/  @!P1 BRA `(.L_x_1248) ;  /* 0xfffffffc00f09947 */ /* 0x010fea000383ffff */
[----:B------:R-:W-:Y:S05]  /*18840*/  BRA `(.L_x_1346) ;  /* 0xffffffcc00f87947 */ /* 0x000fea000383ffff */
.L_x_1250:
[----:B----4-:R4:W0:Y:S02]  /*18850*/  SYNCS.PHASECHK.TRANS64.TRYWAIT P1, [R3+URZ+0x2d860], R2 ;  /* 0x02d86002030075a7 */ /* 0x010824000802017f */
[----:B0-----:R-:W-:Y:S05]  /*18860*/  @!P1 NANOSLEEP.SYNCS 0x989680 ;  /* 0x009896800000995d */ /* 0x001fea0003900000 */
[----:B------:R-:W0:Y:S02]  /*18870*/  @!P1 SYNCS.PHASECHK.TRANS64 P1, [R3+URZ+0x2d860], R2 ;  /* 0x02d86002030095a7 */ /* 0x000e24000802007f */
[----:B0-----:R-:W-:Y:S05]  /*18880*/  @!P1 BRA `(.L_x_1250) ;  /* 0xfffffffc00f09947 */ /* 0x001fea000383ffff */
[----:B------:R-:W-:Y:S05]  /*18890*/  BRA `(.L_x_1347) ;  /* 0xffffffcc00f47947 */ /* 0x000fea000383ffff */
.L_x_1348:
        /* <DEDUP_REMOVED lines=14> */
.L_x_2732:


//--------------------- .text._ZN7cutlass13device_kernelIN5flash11enable_sm90INS1_16FlashAttnFwdSm90INS1_25CollectiveMainloopFwdSm90ILi2EN4cute5tupleIJNS5_1CILi1EEES8_S8_EEENS6_IJNS7_ILi192EEENS7_ILi128EEENS7_ILi96EEEEEELi96ENS_10bfloat16_tEfNS_4arch4Sm90ELb0ELb1ELb0ELb1ELb1ELb1ELb0ELb0ELb1ELb1ELb0ELb0EEENS1_21CollectiveEpilogueFwdINS6_IJSA_SC_SB_EEES9_SE_SG_Li384ELb1ELb1ELb0ELb0EEENS1_36VarlenDynamicPersistentTileSchedulerILi192ELi128ELi384ELi128ELb0ELb1ELb1ELb1ELb0ELb1EEEEEEEEEvNT_6ParamsE --------------------------
	.section	.text._ZN7cutlass13device_kernelIN5flash11enable_sm90INS1_16FlashAttnFwdSm90INS1_25CollectiveMainloopFwdSm90ILi2EN4cute5tupleIJNS5_1CILi1EEES8_S8_EEENS6_IJNS7_ILi192EEENS7_ILi128EEENS7_ILi96EEEEEELi96ENS_10bfloat16_tEfNS_4arch4Sm90ELb0ELb1ELb0ELb1ELb1ELb1ELb0ELb0ELb1ELb1ELb0ELb0EEENS1_21CollectiveEpilogueFwdINS6_IJSA_SC_SB_EEES9_SE_SG_Li384ELb1ELb1ELb0ELb0EEENS1_36VarlenDynamicPersistentTileSchedulerILi192ELi128ELi384ELi128ELb0ELb1ELb1ELb1ELb0ELb1EEEEEEEEEvNT_6ParamsE,"ax",@progbits
	.align	128
.text._ZN7cutlass13device_kernelIN5flash11enable_sm90INS1_16FlashAttnFwdSm90INS1_25CollectiveMainloopFwdSm90ILi2EN4cute5tupleIJNS5_1CILi1EEES8_S8_EEENS6_IJNS7_ILi192EEENS7_ILi128EEENS7_ILi96EEEEEELi96ENS_10bfloat16_tEfNS_4arch4Sm90ELb0ELb1ELb0ELb1ELb1ELb1ELb0ELb0ELb1ELb1ELb0ELb0EEENS1_21CollectiveEpilogueFwdINS6_IJSA_SC_SB_EEES9_SE_SG_Li384ELb1ELb1ELb0ELb0EEENS1_36VarlenDynamicPersistentTileSchedulerILi192ELi128ELi384ELi128ELb0ELb1ELb1ELb1ELb0ELb1EEEEEEEEEvNT_6ParamsE:
        .type           _ZN7cutlass13device_kernelIN5flash11enable_sm90INS1_16FlashAttnFwdSm90INS1_25CollectiveMainloopFwdSm90ILi2EN4cute5tupleIJNS5_1CILi1EEES8_S8_EEENS6_IJNS7_ILi192EEENS7_ILi128EEENS7_ILi96EEEEEELi96ENS_10bfloat16_tEfNS_4arch4Sm90ELb0ELb1ELb0ELb1ELb1ELb1ELb0ELb0ELb1ELb1ELb0ELb0EEENS1_21CollectiveEpilogueFwdINS6_IJSA_SC_SB_EEES9_SE_SG_Li384ELb1ELb1ELb0ELb0EEENS1_36VarlenDynamicPersistentTileSchedulerILi192ELi128ELi384ELi128ELb0ELb1ELb1ELb1ELb0ELb1EEEEEEEEEvNT_6ParamsE,@function
        .size           _ZN7cutlass13device_kernelIN5flash11enable_sm90INS1_16FlashAttnFwdSm90INS1_25CollectiveMainloopFwdSm90ILi2EN4cute5tupleIJNS5_1CILi1EEES8_S8_EEENS6_IJNS7_ILi192EEENS7_ILi128EEENS7_ILi96EEEEEELi96ENS_10bfloat16_tEfNS_4arch4Sm90ELb0ELb1ELb0ELb1ELb1ELb1ELb0ELb0ELb1ELb1ELb0ELb0EEENS1_21CollectiveEpilogueFwdINS6_IJSA_SC_SB_EEES9_SE_SG_Li384ELb1ELb1ELb0ELb0EEENS1_36VarlenDynamicPersistentTileSchedulerILi192ELi128ELi384ELi128ELb0ELb1ELb1ELb1ELb0ELb1EEEEEEEEEvNT_6ParamsE,(.L_x_2733 - _ZN7cutlass13device_kernelIN5flash11enable_sm90INS1_16FlashAttnFwdSm90INS1_25CollectiveMainloopFwdSm90ILi2EN4cute5tupleIJNS5_1CILi1EEES8_S8_EEENS6_IJNS7_ILi192EEENS7_ILi128EEENS7_ILi96EEEEEELi96ENS_10bfloat16_tEfNS_4arch4Sm90ELb0ELb1ELb0ELb1ELb1ELb1ELb0ELb0ELb1ELb1ELb0ELb0EEENS1_21CollectiveEpilogueFwdINS6_IJSA_SC_SB_EEES9_SE_SG_Li384ELb1ELb1ELb0ELb0EEENS1_36VarlenDynamicPersistentTileSchedulerILi192ELi128ELi384ELi128ELb0ELb1ELb1ELb1ELb0ELb1EEEEEEEEEvNT_6ParamsE)
        .other          _ZN7cutlass13device_kernelIN5flash11enable_sm90INS1_16FlashAttnFwdSm90INS1_25CollectiveMainloopFwdSm90ILi2EN4cute5tupleIJNS5_1CILi1EEES8_S8_EEENS6_IJNS7_ILi192EEENS7_ILi128EEENS7_ILi96EEEEEELi96ENS_10bfloat16_tEfNS_4arch4Sm90ELb0ELb1ELb0ELb1ELb1ELb1ELb0ELb0ELb1ELb1ELb0ELb0EEENS1_21CollectiveEpilogueFwdINS6_IJSA_SC_SB_EEES9_SE_SG_Li384ELb1ELb1ELb0ELb0EEENS1_36VarlenDynamicPersistentTileSchedulerILi192ELi128ELi384ELi128ELb0ELb1ELb1ELb1ELb0ELb1EEEEEEEEEvNT_6ParamsE,@"STO_CUDA_ENTRY STV_DEFAULT"
_ZN7cutlass13device_kernelIN5flash11enable_sm90INS1_16FlashAttnFwdSm90INS1_25CollectiveMainloopFwdSm90ILi2EN4cute5tupleIJNS5_1CILi1EEES8_S8_EEENS6_IJNS7_ILi192EEENS7_ILi128EEENS7_ILi96EEEEEELi96ENS_10bfloat16_tEfNS_4arch4Sm90ELb0ELb1ELb0ELb1ELb1ELb1ELb0ELb0ELb1ELb1ELb0ELb0EEENS1_21CollectiveEpilogueFwdINS6_IJSA_SC_SB_EEES9_SE_SG_Li384ELb1ELb1ELb0ELb0EEENS1_36VarlenDynamicPersistentTileSchedulerILi192ELi128ELi384ELi128ELb0ELb1ELb1ELb1ELb0ELb1EEEEEEEEEvNT_6ParamsE:
        /* <DEDUP_REMOVED lines=18> */
.L_x_1350:
[----:B------:R-:W-:Y:S05]  /*0120*/  BSYNC B0 ;  /* 0x0000000000007941 */ /* 0x000fea0003800000 */
.L_x_1349:
        /* <DEDUP_REMOVED lines=41> */
.L_x_1351:
        /* <DEDUP_REMOVED lines=22> */
.L_x_1352:
        /* <DEDUP_REMOVED lines=18> */
.L_x_1353:
        /* <DEDUP_REMOVED lines=22> */
.L_x_1354:
        /* <DEDUP_REMOVED lines=22> */
.L_x_1355:
        /* <DEDUP_REMOVED lines=8> */
.L_x_1358:
        /* <DEDUP_REMOVED lines=22> */
[----:B------:R-:W-:Y:S01]  /*0ae0*/  IMAD.MOV.U32 R144, RZ, RZ, 0x40 ;  /* 0x00000040ff907424 */ /* 0x000fe200078e00ff */
[----:B------:R-:W-:Y:S01]  /*0af0*/  R2UR UR40, R2 ;  /* 0x00000000022872ca */ /* 0x000fe200000e0000 */
[----:B------:R-:W-:Y:S01]  /*0b00*/  IMAD.MOV.U32 R23, RZ, RZ, RZ ;  /* 0x000000ffff177224 */ /* 0x000fe200078e00ff */
[----:B------:R-:W-:Y:S01]  /*0b10*/  ULOP3.LUT UR39, UR36, 0x1, URZ, 0xfc, !UPT ;  /* 0x0000000124277892 */ /* 0x000fe2000f8efc3f */
[----:B------:R-:W-:-:S10]  /*0b20*/  UMOV UR37, URZ ;  /* 0x0000003f00257c82 */ /* 0x000fd40008000000 */
[----:B------:R-:W-:Y:S01]  /*0b30*/  UIADD3 UR40, UR40, 0xc400, URZ ;  /* 0x0000c40028287890 */ /* 0x000fe2000fffe03f */
[----:B0-----:R-:W-:-:S05]  /*0b40*/  VIADD R15, R0, 0xffffff80 ;  /* 0xffffff80000f7836 */ /* 0x001fca0000000000 */
[----:B------:R-:W-:Y:S02]  /*0b50*/  SHF.R.S32.HI R0, RZ, 0x1f, R15 ;  /* 0x0000001fff007819 */ /* 0x000fe4000001140f */
[-C--:B------:R-:W-:Y:S02]  /*0b60*/  LEA.HI R7, R15, R15.reuse, RZ, 0x1 ;  /* 0x0000000f0f077211 */ /* 0x080fe400078f08ff */
[CC--:B------:R-:W-:Y:S02]  /*0b70*/  LEA.HI R4, R0.reuse, R15.reuse, RZ, 0x4 ;  /* 0x0000000f00047211 */ /* 0x0c0fe400078f20ff */
[----:B------:R-:W-:Y:S02]  /*0b80*/  SHF.R.S32.HI R12, RZ, 0x1, R7 ;  /* 0x00000001ff0c7819 */ /* 0x000fe40000011407 */
[----:B------:R-:W-:Y:S02]  /*0b90*/  LEA.HI R8, R0, R15, RZ, 0x2 ;  /* 0x0000000f00087211 */ /* 0x000fe400078f10ff */
[----:B------:R-:W-:-:S02]  /*0ba0*/  SHF.R.S32.HI R3, RZ, 0x4, R4 ;  /* 0x00000004ff037819 */ /* 0x000fc40000011404 */
[----:B------:R-:W-:Y:S02]  /*0bb0*/  LEA.HI R10, R7, R12, RZ, 0x1 ;  /* 0x0000000c070a7211 */ /* 0x000fe400078f08ff */
[--C-:B------:R-:W-:Y:S02]  /*0bc0*/  SHF.R.S32.HI R9, RZ, 0x2, R8.reuse ;  /* 0x00000002ff097819 */ /* 0x100fe40000011408 */
[----:B------:R-:W-:Y:S02]  /*0bd0*/  SHF.R.S32.HI R6, RZ, 0x1f, R8 ;  /* 0x0000001fff067819 */ /* 0x000fe40000011408 */
[----:B------:R-:W-:Y:S02]  /*0be0*/  LEA.HI R5, R4, R3, RZ, 0x1 ;  /* 0x0000000304057211 */ /* 0x000fe400078f08ff */
[----:B------:R-:W-:Y:S02]  /*0bf0*/  LOP3.LUT R11, R10, 0x7fffffe, RZ, 0xc0, !PT ;  /* 0x07fffffe0a0b7812 */ /* 0x000fe400078ec0ff */
[----:B------:R-:W-:-:S02]  /*0c00*/  LEA.HI R10, R6, R9, RZ, 0x2 ;  /* 0x00000009060a7211 */ /* 0x000fc400078f10ff */
[----:B------:R-:W-:Y:S01]  /*0c10*/  LOP3.LUT R6, R5, 0x1ffffffe, RZ, 0xc0, !PT ;  /* 0x1ffffffe05067812 */ /* 0x000fe200078ec0ff */
[----:B------:R-:W-:Y:S01]  /*0c20*/  IMAD.IADD R12, R12, 0x1, -R11 ;  /* 0x000000010c0c7824 */ /* 0x000fe200078e0a0b */
[----:B------:R-:W-:Y:S02]  /*0c30*/  LOP3.LUT R8, R8, 0xfffffffc, RZ, 0xc0, !PT ;  /* 0xfffffffc08087812 */ /* 0x000fe400078ec0ff */
[----:B------:R-:W-:Y:S01]  /*0c40*/  LOP3.LUT R4, R4, 0xfffffff0, RZ, 0xc0, !PT ;  /* 0xfffffff004047812 */ /* 0x000fe200078ec0ff */
[C---:B------:R-:W-:Y:S01]  /*0c50*/  IMAD.IADD R6, R3.reuse, 0x1, -R6 ;  /* 0x0000000103067824 */ /* 0x040fe200078e0a06 */
[----:B------:R-:W-:Y:S01]  /*0c60*/  LOP3.LUT R10, R10, 0xfffffffc, RZ, 0xc0, !PT ;  /* 0xfffffffc0a0a7812 */ /* 0x000fe200078ec0ff */
[----:B------:R-:W-:Y:S01]  /*0c70*/  IMAD R21, R3, 0x8, R12 ;  /* 0x0000000803157824 */ /* 0x000fe200078e020c */
[-C--:B------:R-:W-:Y:S01]  /*0c80*/  LEA.HI R3, R0, R15.reuse, RZ, 0x7 ;  /* 0x0000000f00037211 */ /* 0x080fe200078f38ff */
[----:B------:R-:W-:Y:S01]  /*0c90*/  IMAD.IADD R8, R15, 0x1, -R8 ;  /* 0x000000010f087824 */ /* 0x000fe200078e0a08 */
[----:B------:R-:W-:Y:S01]  /*0ca0*/  LOP3.LUT R7, R7, 0xfffffffe, RZ, 0xc0, !PT ;  /* 0xfffffffe07077812 */ /* 0x000fe200078ec0ff */
[----:B------:R-:W-:Y:S01]  /*0cb0*/  IMAD.IADD R4, R15, 0x1, -R4 ;  /* 0x000000010f047824 */ /* 0x000fe200078e0a04 */
[----:B------:R-:W-:Y:S01]  /*0cc0*/  LOP3.LUT R5, R3, 0xffffff80, RZ, 0xc0, !PT ;  /* 0xffffff8003057812 */ /* 0x000fe200078ec0ff */
[----:B------:R-:W-:Y:S01]  /*0cd0*/  IMAD.IADD R10, R9, 0x1, -R10 ;  /* 0x00000001090a7824 */ /* 0x000fe200078e0a0a */
[----:B------:R-:W-:Y:S01]  /*0ce0*/  LEA.HI R9, R8, R8, RZ, 0x1 ;  /* 0x0000000808097211 */ /* 0x000fe200078f08ff */
[C---:B------:R-:W-:Y:S01]  /*0cf0*/  IMAD.IADD R16, R15.reuse, 0x1, -R7 ;  /* 0x000000010f107824 */ /* 0x040fe200078e0a07 */
[----:B------:R-:W-:Y:S01]  /*0d00*/  LEA.HI R0, R0, R15, RZ, 0x5 ;  /* 0x0000000f00007211 */ /* 0x000fe200078f28ff */
[----:B------:R-:W-:Y:S01]  /*0d10*/  IMAD.IADD R24, R15, 0x1, -R5 ;  /* 0x000000010f187824 */ /* 0x000fe200078e0a05 */
[----:B------:R-:W-:Y:S01]  /*0d20*/  SHF.R.S32.HI R5, RZ, 0x1f, R4 ;  /* 0x0000001fff057819 */ /* 0x000fe20000011404 */
[C---:B------:R-:W-:Y:S01]  /*0d30*/  IMAD.SHL.U32 R26, R16.reuse, 0x4, RZ ;  /* 0x00000004101a7824 */ /* 0x040fe200078e00ff */
[----:B------:R-:W-:Y:S01]  /*0d40*/  LOP3.LUT R7, R9, 0x1ffffffe, RZ, 0xc0, !PT ;  /* 0x1ffffffe09077812 */ /* 0x000fe200078ec0ff */
[----:B------:R-:W-:Y:S01]  /*0d50*/  IMAD.SHL.U32 R16, R16, 0x8, RZ ;  /* 0x0000000810107824 */ /* 0x000fe200078e00ff */
[----:B------:R-:W-:Y:S01]  /*0d60*/  SHF.R.S32.HI R9, RZ, 0x1f, R24 ;  /* 0x0000001fff097819 */ /* 0x000fe20000011418 */
[----:B------:R-:W-:Y:S01]  /*0d70*/  VIADD R17, R26, 0x20 ;  /* 0x000000201a117836 */ /* 0x000fe20000000000 */
[----:B------:R-:W-:Y:S01]  /*0d80*/  LEA.HI R5, R5, R4, RZ, 0x3 ;  /* 0x0000000405057211 */ /* 0x000fe200078f18ff */
[----:B------:R-:W-:Y:S01]  /*0d90*/  IMAD.IADD R14, R8, 0x1, -R7 ;  /* 0x00000001080e7824 */ /* 0x000fe200078e0a07 */
[-C--:B------:R-:W-:Y:S01]  /*0da0*/  LEA.HI R11, R9, R24.reuse, RZ, 0x2 ;  /* 0x00000018090b7211 */ /* 0x080fe200078f10ff */
[C---:B------:R-:W-:Y:S01]  /*0db0*/  VIADD R18, R26.reuse, 0x10 ;  /* 0x000000101a127836 */ /* 0x040fe20000000000 */
[----:B------:R-:W-:Y:S01]  /*0dc0*/  LOP3.LUT R7, R5, 0xfffffff8, RZ, 0xc0, !PT ;  /* 0xfffffff805077812 */ /* 0x000fe200078ec0ff */
[----:B------:R-:W-:Y:S01]  /*0dd0*/  IMAD.IADD R12, R26, 0x1, R17 ;  /* 0x000000011a0c7824 */ /* 0x000fe200078e0211 */
[--C-:B------:R-:W-:Y:S01]  /*0de0*/  SHF.R.S32.HI R8, RZ, 0x2, R11.reuse ;  /* 0x00000002ff087819 */ /* 0x100fe2000001140b */
[----:B------:R-:W-:Y:S01]  /*0df0*/  STL [R1+0x18], R26 ;  /* 0x0000181a01007387 */ /* 0x000fe20000100800 */
[----:B------:R-:W-:Y:S01]  /*0e00*/  SHF.R.S32.HI R13, RZ, 0x1f, R11 ;  /* 0x0000001fff0d7819 */ /* 0x000fe2000001140b */
[----:B------:R-:W-:Y:S01]  /*0e10*/  IMAD.IADD R7, R4, 0x1, -R7 ;  /* 0x0000000104077824 */ /* 0x000fe200078e0a07 */
[----:B------:R-:W-:Y:S01]  /*0e20*/  LEA.HI R9, R9, R24, RZ, 0x5 ;  /* 0x0000001809097211 */ /* 0x000fe200078f28ff */
[----:B------:R-:W-:Y:S01]  /*0e30*/  IMAD.IADD R4, R26, 0x1, R18 ;  /* 0x000000011a047824 */ /* 0x000fe200078e0212 */
[----:B------:R-:W-:Y:S01]  /*0e40*/  LEA.HI R13, R13, R8, RZ, 0x3 ;  /* 0x000000080d0d7211 */ /* 0x000fe200078f18ff */
[----:B------:R0:W-:Y:S01]  /*0e50*/  STL [R1+0x50], R18 ;  /* 0x0000501201007387 */ /* 0x0001e20000100800 */
[----:B------:R-:W-:Y:S01]  /*0e60*/  IMAD.SHL.U32 R5, R5, 0x40, RZ ;  /* 0x0000004005057824 */ /* 0x000fe200078e00ff */
[----:B------:R-:W-:Y:S01]  /*0e70*/  SHF.R.S32.HI R9, RZ, 0x5, R9 ;  /* 0x00000005ff097819 */ /* 0x000fe20000011409 */
[C---:B------:R-:W-:Y:S01]  /*0e80*/  VIADD R137, R16.reuse, 0x30 ;  /* 0x0000003010897836 */ /* 0x040fe20000000000 */
[----:B------:R1:W-:Y:S01]  /*0e90*/  STL [R1+0x4c], R17 ;  /* 0x00004c1101007387 */ /* 0x0003e20000100800 */
[----:B------:R-:W-:Y:S01]  /*0ea0*/  LOP3.LUT R13, R13, 0xfffffff8, RZ, 0xc0, !PT ;  /* 0xfffffff80d0d7812 */ /* 0x000fe200078ec0ff */
[C---:B------:R-:W-:Y:S01]  /*0eb0*/  VIADD R136, R16.reuse, 0x40 ;  /* 0x0000004010887836 */ /* 0x040fe20000000000 */
[----:B------:R-:W-:Y:S01]  /*0ec0*/  SHF.R.S32.HI R15, RZ, 0x1f, R4 ;  /* 0x0000001fff0f7819 */ /* 0x000fe20000011404 */
[----:B------:R-:W-:Y:S01]  /*0ed0*/  VIADD R138, R16, 0x50 ;  /* 0x00000050108a7836 */ /* 0x000fe20000000000 */
[----:B------:R-:W-:Y:S01]  /*0ee0*/  LOP3.LUT R5, R5, 0x7ffffe00, RZ, 0xc0, !PT ;  /* 0x7ffffe0005057812 */ /* 0x000fe200078ec0ff */
[----:B------:R-:W-:Y:S01]  /*0ef0*/  IMAD.SHL.U32 R10, R10, 0x40, RZ ;  /* 0x000000400a0a7824 */ /* 0x000fe200078e00ff */
[----:B0-----:R-:W-:Y:S01]  /*0f00*/  SHF.R.S32.HI R18, RZ, 0x7, R3 ;  /* 0x00000007ff127819 */ /* 0x001fe20000011403 */
[----:B------:R-:W-:Y:S01]  /*0f10*/  IMAD.SHL.U32 R3, R6, 0x8, RZ ;  /* 0x0000000806037824 */ /* 0x000fe200078e00ff */
[----:B------:R-:W-:Y:S01]  /*0f20*/  LEA.HI R15, R15, R4, RZ, 0x3 ;  /* 0x000000040f0f7211 */ /* 0x000fe200078f18ff */
[----:B------:R-:W-:Y:S01]  /*0f30*/  VIADD R6, R26, 0x18 ;  /* 0x000000181a067836 */ /* 0x000fe20000000000 */
[----:B-1----:R-:W-:-:S02]  /*0f40*/  SHF.R.S32.HI R17, RZ, 0x1f, R12 ;  /* 0x0000001fff117819 */ /* 0x002fc4000001140c */
[----:B------:R-:W-:Y:S01]  /*0f50*/  SHF.R.S32.HI R4, RZ, 0x5, R0 ;  /* 0x00000005ff047819 */ /* 0x000fe20000011400 */
[----:B------:R-:W-:Y:S01]  /*0f60*/  IMAD.SHL.U32 R0, R7, 0x40, RZ ;  /* 0x0000004007007824 */ /* 0x000fe200078e00ff */
[----:B------:R-:W-:Y:S01]  /*0f70*/  LEA.HI R20, R17, R12, RZ, 0x3 ;  /* 0x0000000c11147211 */ /* 0x000fe200078f18ff */
[----:B------:R-:W-:Y:S01]  /*0f80*/  IMAD.IADD R12, R8, 0x1, -R13 ;  /* 0x00000001080c7824 */ /* 0x000fe200078e0a0d */
[----:B------:R-:W-:Y:S01]  /*0f90*/  R2P PR, R7, 0x6 ;  /* 0x0000000607007804 */ /* 0x000fe20000000000 */
[----:B------:R-:W-:Y:S01]  /*0fa0*/  IMAD.HI R8, R18, 0x55555556, RZ ;  /* 0x5555555612087827 */ /* 0x000fe200078e02ff */
[----:B------:R-:W-:Y:S02]  /*0fb0*/  LOP3.LUT R0, R0, 0x1c0, RZ, 0xc0, !PT ;  /* 0x000001c000007812 */ /* 0x000fe400078ec0ff */
[----:B------:R-:W-:Y:S01]  /*0fc0*/  SHF.R.S32.HI R7, RZ, 0x3, R15 ;  /* 0x00000003ff077819 */ /* 0x000fe2000001140f */
[----:B------:R-:W-:Y:S01]  /*0fd0*/  IMAD R9, R9, 0x10, R12 ;  /* 0x0000001009097824 */ /* 0x000fe200078e020c */
[----:B------:R-:W-:Y:S01]  /*0fe0*/  LEA.HI R8, R8, R8, RZ, 0x1 ;  /* 0x0000000808087211 */ /* 0x000fe200078f08ff */
[----:B------:R-:W-:Y:S01]  /*0ff0*/  IMAD R4, R4, 0x400, R5 ;  /* 0x0000040004047824 */ /* 0x000fe200078e0205 */
[----:B------:R-:W-:-:S02]  /*1000*/  LOP3.LUT R3, R0, 0x8, R3, 0xf8, !PT ;  /* 0x0000000800037812 */ /* 0x000fc400078ef803 */
[----:B------:R-:W-:Y:S01]  /*1010*/  SHF.R.U32.HI R0, RZ, 0x3, R0 ;  /* 0x00000003ff007819 */ /* 0x000fe20000011600 */
[----:B------:R-:W-:Y:S01]  /*1020*/  IMAD R8, R8, -0x3, R18 ;  /* 0xfffffffd08087824 */ /* 0x000fe200078e0212 */
[----:B------:R-:W-:Y:S02]  /*1030*/  SEL R144, R144, 0xffffffc0, !P2 ;  /* 0xffffffc090907807 */ /* 0x000fe40005000000 */
[----:B------:R-:W-:Y:S02]  /*1040*/  CS2R R18, SRZ ;  /* 0x0000000000127805 */ /* 0x000fe4000001ff00 */
[----:B------:R-:W-:Y:S01]  /*1050*/  LOP3.LUT R3, R3, R0, RZ, 0x3c, !PT ;  /* 0x0000000003037212 */ /* 0x000fe200078e3cff */
[----:B------:R-:W-:Y:S01]  /*1060*/  IMAD R5, R8, 0x40, R9 ;  /* 0x0000004008057824 */ /* 0x000fe200078e0209 */
[----:B------:R-:W-:Y:S01]  /*1070*/  LOP3.LUT R142, R11, 0x7ffffffc, RZ, 0xc0, !PT ;  /* 0x7ffffffc0b8e7812 */ /* 0x000fe200078ec0ff */
[----:B------:R-:W-:Y:S01]  /*1080*/  VIADD R0, R26, 0x8 ;  /* 0x000000081a007836 */ /* 0x000fe20000000000 */
[----:B------:R-:W-:Y:S01]  /*1090*/  SHF.R.S32.HI R17, RZ, 0x1f, R16 ;  /* 0x0000001fff117819 */ /* 0x000fe20000011410 */
[----:B------:R-:W-:Y:S01]  /*10a0*/  IMAD.IADD R3, R4, 0x1, R3 ;  /* 0x0000000104037824 */ /* 0x000fe200078e0203 */
[----:B------:R-:W-:Y:S01]  /*10b0*/  STL [R1+0x78], R5 ;  /* 0x0000780501007387 */ /* 0x000fe20000100800 */
[----:B------:R-:W-:-:S02]  /*10c0*/  VIADD R4, R26, 0x28 ;  /* 0x000000281a047836 */ /* 0x000fc40000000000 */
[----:B------:R-:W-:Y:S01]  /*10d0*/  IMAD R143, R3, 0x2, R2 ;  /* 0x00000002038f7824 */ /* 0x000fe200078e0202 */
[----:B------:R-:W-:Y:S01]  /*10e0*/  STL [R1], RZ ;  /* 0x000000ff01007387 */ /* 0x000fe20000100800 */
[----:B------:R-:W-:Y:S02]  /*10f0*/  IMAD.IADD R142, R24, 0x1, -R142 ;  /* 0x00000001188e7824 */ /* 0x000fe400078e0a8e */
[C---:B------:R-:W-:Y:S01]  /*1100*/  VIADD R145, R143.reuse, 0x21800 ;  /* 0x000218008f917836 */ /* 0x040fe20000000000 */
[----:B------:R0:W-:Y:S01]  /*1110*/  STL [R1+0x5c], R0 ;  /* 0x00005c0001007387 */ /* 0x0001e20000100800 */
[----:B------:R-:W-:Y:S02]  /*1120*/  VIADD R3, R143, 0x21820 ;  /* 0x000218208f037836 */ /* 0x000fe40000000000 */
[C---:B------:R-:W-:Y:S01]  /*1130*/  @P1 VIADD R3, R145.reuse, 0xffffffe0 ;  /* 0xffffffe091031836 */ /* 0x040fe20000000000 */
[----:B------:R1:W-:Y:S01]  /*1140*/  STL [R1+0x58], R6 ;  /* 0x0000580601007387 */ /* 0x0003e20000100800 */
[----:B------:R-:W-:-:S02]  /*1150*/  IMAD.IADD R145, R145, 0x1, R144 ;  /* 0x0000000191917824 */ /* 0x000fc400078e0290 */
[----:B------:R-:W-:Y:S01]  /*1160*/  IMAD.IADD R144, R144, 0x1, R3 ;  /* 0x0000000190907824 */ /* 0x000fe200078e0203 */
[----:B------:R2:W-:Y:S01]  /*1170*/  STL [R1+0x60], R4 ;  /* 0x0000600401007387 */ /* 0x0005e20000100800 */
[----:B0-----:R-:W-:Y:S02]  /*1180*/  SHF.R.S32.HI R0, RZ, 0x1f, R137 ;  /* 0x0000001fff007819 */ /* 0x001fe40000011489 */
[----:B-1----:R-:W-:-:S03]  /*1190*/  LOP3.LUT R6, R10, 0xc0, RZ, 0xc0, !PT ;  /* 0x000000c00a067812 */ /* 0x002fc600078ec0ff */
[----:B------:R0:W-:Y:S01]  /*11a0*/  STL [R1+0x48], R0 ;  /* 0x0000480001007387 */ /* 0x0001e20000100800 */
[----:B--2---:R-:W-:-:S05]  /*11b0*/  SHF.R.S32.HI R4, RZ, 0x1f, R136 ;  /* 0x0000001fff047819 */ /* 0x004fca0000011488 */
[----:B------:R1:W-:Y:S01]  /*11c0*/  STL [R1+0x44], R4 ;  /* 0x0000440401007387 */ /* 0x0003e20000100800 */
[----:B0-----:R-:W-:-:S05]  /*11d0*/  SHF.R.S32.HI R0, RZ, 0x1f, R138 ;  /* 0x0000001fff007819 */ /* 0x001fca000001148a */
[----:B------:R0:W-:Y:S01]  /*11e0*/  STL [R1+0x40], R0 ;  /* 0x0000400001007387 */ /* 0x0001e20000100800 */
[----:B-1----:R-:W-:-:S03]  /*11f0*/  IMAD.SHL.U32 R4, R21, 0x20, RZ ;  /* 0x0000002015047824 */ /* 0x002fc600078e00ff */
[----:B------:R1:W-:Y:S04]  /*1200*/  STL [R1+0x14], R6 ;  /* 0x0000140601007387 */ /* 0x0003e80000100800 */
[----:B------:R2:W-:Y:S01]  /*1210*/  STL [R1+0x24], R4 ;  /* 0x0000240401007387 */ /* 0x0005e20000100800 */
[----:B0-----:R-:W-:-:S03]  /*1220*/  LOP3.LUT R0, R6, 0x8, R16, 0xf8, !PT ;  /* 0x0000000806007812 */ /* 0x001fc600078ef810 */
[----:B------:R-:W-:Y:S01]  /*1230*/  STL [R1+0x30], R7 ;  /* 0x0000300701007387 */ /* 0x000fe20000100800 */
[----:B-1----:R-:W-:-:S04]  /*1240*/  SHF.R.U32.HI R6, RZ, 0x3, R6 ;  /* 0x00000003ff067819 */ /* 0x002fc80000011606 */
[----:B------:R-:W-:Y:S01]  /*1250*/  LOP3.LUT R0, R0, R6, RZ, 0x3c, !PT ;  /* 0x0000000600007212 */ /* 0x000fe200078e3cff */
[----:B------:R0:W-:Y:S04]  /*1260*/  STL [R1+0x20], R6 ;  /* 0x0000200601007387 */ /* 0x0001e80000100800 */
[----:B--2---:R-:W-:Y:S02]  /*1270*/  IMAD.IADD R4, R4, 0x1, R0 ;  /* 0x0000000104047824 */ /* 0x004fe400078e0200 */
[----:B------:R-:W-:Y:S01]  /*1280*/  IMAD R0, R14, 0x8, R5 ;  /* 0x000000080e007824 */ /* 0x000fe200078e0205 */
[----:B0-----:R-:W-:-:S05]  /*1290*/  SHF.R.S32.HI R6, RZ, 0x3, R20 ;  /* 0x00000003ff067819 */ /* 0x001fca0000011414 */
[----:B------:R-:W-:Y:S04]  /*12a0*/  STL [R1+0x34], R6 ;  /* 0x0000340601007387 */ /* 0x000fe80000100800 */
[----:B------:R-:W-:Y:S04]  /*12b0*/  STL [R1+0x6c], R4 ;  /* 0x00006c0401007387 */ /* 0x000fe80000100800 */
[----:B------:R-:W-:Y:S04]  /*12c0*/  STL [R1+0x38], R3 ;  /* 0x0000380301007387 */ /* 0x000fe80000100800 */
[----:B------:R0:W-:Y:S02]  /*12d0*/  STL [R1+0x64], R0 ;  /* 0x0000640001007387 */ /* 0x0001e40000100800 */
[----:B0-----:R-:W-:-:S05]  /*12e0*/  VIADD R0, R3, 0x6000 ;  /* 0x0000600003007836 */ /* 0x001fca0000000000 */
[----:B------:R0:W-:Y:S02]  /*12f0*/  STL [R1+0x3c], R0 ;  /* 0x00003c0001007387 */ /* 0x0001e40000100800 */
.L_x_1575:
[----:B------:R-:W-:Y:S05]  /*1300*/  YIELD ;  /* 0x0000000000007946 */ /* 0x000fea0003800000 */
[----:B------:R-:W-:Y:S01]  /*1310*/  ULDC.64 UR4, c[0x0][0xa28] ;  /* 0x00028a0000047ab9 */ /* 0x000fe20000000a00 */
[----:B0--34-:R-:W1:Y:S01]  /*1320*/  LDC.64 R6, c[0x0][0xa08] ;  /* 0x00028200ff067b82 */ /* 0x019e620000000a00 */
[----:B------:R-:W-:Y:S01]  /*1330*/  ISETP.NE.U32.AND P1, PT, RZ, UR4, PT ;  /* 0x00000004ff007c0c */ /* 0x000fe2000bf25070 */
[----:B0-----:R-:W-:Y:S02]  /*1340*/  IMAD.MOV.U32 R0, RZ, RZ, RZ ;  /* 0x000000ffff007224 */ /* 0x001fe400078e00ff */
[----:B------:R-:W-:Y:S01]  /*1350*/  IMAD.MOV.U32 R86, RZ, RZ, RZ ;  /* 0x000000ffff567224 */ /* 0x000fe200078e00ff */
[----:B------:R-:W-:Y:S01]  /*1360*/  ISETP.NE.AND.EX P1, PT, RZ, UR5, PT, P1 ;  /* 0x00000005ff007c0c */ /* 0x000fe2000bf25310 */
[----:B------:R-:W-:-:S02]  /*1370*/  ULDC.64 UR4, c[0x0][0xa18] ;  /* 0x0002860000047ab9 */ /* 0x000fc40000000a00 */
[----:B------:R-:W-:-:S04]  /*1380*/  ISETP.NE.U32.AND P2, PT, RZ, UR4, PT ;  /* 0x00000004ff007c0c */ /* 0x000fc8000bf45070 */
[----:B------:R-:W-:Y:S01]  /*1390*/  ISETP.NE.AND.EX P2, PT, RZ, UR5, PT, P2 ;  /* 0x00000005ff007c0c */ /* 0x000fe2000bf45320 */
[----:B------:R-:W-:Y:S02]  /*13a0*/  ULDC.64 UR4, c[0x0][0xa08] ;  /* 0x0002820000047ab9 */ /* 0x000fe40000000a00 */
[----:B------:R-:W-:-:S03]  /*13b0*/  ISETP.NE.U32.AND P0, PT, RZ, UR4, PT ;  /* 0x00000004ff007c0c */ /* 0x000fc6000bf05070 */
[----:B------:R-:W0:Y:S01]  /*13c0*/  @P1 LDC.64 R4, c[0x0][0xa28] ;  /* 0x00028a00ff041b82 */ /* 0x000e220000000a00 */
[----:B------:R-:W-:Y:S01]  /*13d0*/  ISETP.NE.AND.EX P0, PT, RZ, UR5, PT, P0 ;  /* 0x00000005ff007c0c */ /* 0x000fe2000bf05300 */
[----:B-1----:R-:W-:-:S06]  /*13e0*/  IMAD.WIDE R10, R35, 0x4, R6 ;  /* 0x00000004230a7825 */ /* 0x002fcc00078e0206 */
[----:B------:R-:W1:Y:S01]  /*13f0*/  @P2 LDC.64 R8, c[0x0][0xa18] ;  /* 0x00028600ff082b82 */ /* 0x000e620000000a00 */
[----:B------:R-:W-:Y:S02]  /*1400*/  ULDC UR4, c[0x0][0x288] ;  /* 0x0000a20000047ab9 */ /* 0x000fe40000000800 */
[----:B------:R-:W-:Y:S01]  /*1410*/  IMAD.U32 R140, RZ, RZ, UR4 ;  /* 0x00000004ff8c7e24 */ /* 0x000fe2000f8e00ff */
[----:B------:R-:W-:Y:S02]  /*1420*/  ULDC.64 UR4, c[0x0][0x418] ;  /* 0x0001060000047ab9 */ /* 0x000fe40000000a00 */
[----:B--2---:R2:W5:Y:S01]  /*1430*/  @P0 LDG.E R86, desc[UR52][R10.64] ;  /* 0x000000340a560981 */ /* 0x004562000c1e1900 */
[----:B0-----:R-:W-:-:S05]  /*1440*/  @P1 IMAD.WIDE R4, R35, 0x4, R4 ;  /* 0x0000000423041825 */ /* 0x001fca00078e0204 */
[----:B------:R2:W5:Y:S01]  /*1450*/  @P1 LDG.E R0, desc[UR52][R4.64] ;  /* 0x0000003404001981 */ /* 0x000562000c1e1900 */
[----:B-1----:R-:W-:-:S05]  /*1460*/  @P2 IMAD.WIDE R6, R35, 0x4, R8 ;  /* 0x0000000423062825 */ /* 0x002fca00078e0208 */
[----:B------:R2:W5:Y:S01]  /*1470*/  @P2 LDG.E R140, desc[UR52][R6.64] ;  /* 0x00000034068c2981 */ /* 0x000562000c1e1900 */
[----:B------:R-:W-:-:S03]  /*1480*/  UISETP.NE.U32.AND UP0, UPT, UR4, URZ, UPT ;  /* 0x0000003f0400728c */ /* 0x000fc6000bf05070 */
        /* <DEDUP_REMOVED lines=8> */
[----:B--2---:R-:W-:Y:S06]  /*1510*/  @P2 BRA `(.L_x_1360) ;  /* 0x0000000000242947 */ /* 0x004fec0003800000 */
        /* <DEDUP_REMOVED lines=9> */
.L_x_1360:
[----:B------:R-:W-:Y:S01]  /*15b0*/  ULDC.64 UR4, c[0x0][0xa20] ;  /* 0x0002880000047ab9 */ /* 0x000fe20000000a00 */
[----:B------:R0:W-:Y:S01]  /*15c0*/  STL [R1+0x70], R34 ;  /* 0x0000702201007387 */ /* 0x0001e20000100800 */
[----:B------:R-:W-:-:S03]  /*15d0*/  ISETP.NE.U32.AND P1, PT, RZ, UR4, PT ;  /* 0x00000004ff007c0c */ /* 0x000fc6000bf25070 */
[----:B------:R0:W-:Y:S01]  /*15e0*/  STL [R1+0x74], R35 ;  /* 0x0000742301007387 */ /* 0x0001e20000100800 */
[----:B------:R-:W-:-:S13]  /*15f0*/  ISETP.NE.AND.EX P1, PT, RZ, UR5, PT, P1 ;  /* 0x00000005ff007c0c */ /* 0x000fda000bf25310 */
[----:B0-----:R-:W-:Y:S05]  /*1600*/  @!P1 BRA `(.L_x_1361) ;  /* 0x0000000000109947 */ /* 0x001fea0003800000 */
[----:B------:R-:W0:Y:S02]  /*1610*/  LDC.64 R4, c[0x0][0xa20] ;  /* 0x00028800ff047b82 */ /* 0x000e240000000a00 */
[----:B0-----:R-:W-:-:S05]  /*1620*/  IMAD.WIDE R4, R35, 0x4, R4 ;  /* 0x0000000423047825 */ /* 0x001fca00078e0204 */
[----:B------:R0:W5:Y:S01]  /*1630*/  LDG.E R27, desc[UR52][R4.64] ;  /* 0x00000034041b7981 */ /* 0x000162000c1e1900 */
[----:B------:R-:W-:Y:S05]  /*1640*/  BRA `(.L_x_1362) ;  /* 0x0000000000107947 */ /* 0x000fea0003800000 */
.L_x_1361:
[----:B------:R-:W-:Y:S05]  /*1650*/  @!P0 BRA `(.L_x_1362) ;  /* 0x00000000000c8947 */ /* 0x000fea0003800000 */
[----:B------:R-:W2:Y:S04]  /*1660*/  LDG.E R4, desc[UR52][R10.64] ;  /* 0x000000340a047981 */ /* 0x000ea8000c1e1900 */
[----:B------:R-:W2:Y:S02]  /*1670*/  LDG.E R27, desc[UR52][R10.64+0x4] ;  /* 0x000004340a1b7981 */ /* 0x000ea4000c1e1900 */
[----:B--2---:R-:W-:-:S07]  /*1680*/  IMAD.IADD R27, R27, 0x1, -R4 ;  /* 0x000000011b1b7824 */ /* 0x004fce00078e0a04 */
.L_x_1362:
[----:B------:R-:W-:Y:S01]  /*1690*/  ULDC.64 UR4, c[0x0][0xa10] ;  /* 0x0002840000047ab9 */ /* 0x000fe20000000a00 */
[----:B0-----:R-:W0:Y:S01]  /*16a0*/  LDC R4, c[0x0][0x448] ;  /* 0x00011200ff047b82 */ /* 0x001e220000000800 */
[----:B------:R-:W-:-:S04]  /*16b0*/  ISETP.NE.U32.AND P0, PT, RZ, UR4, PT ;  /* 0x00000004ff007c0c */ /* 0x000fc8000bf05070 */
[----:B------:R-:W-:Y:S01]  /*16c0*/  ISETP.NE.AND.EX P0, PT, RZ, UR5, PT, P0 ;  /* 0x00000005ff007c0c */ /* 0x000fe2000bf05300 */
[----:B------:R-:W-:Y:S02]  /*16d0*/  ULDC.64 UR4, c[0x0][0xa30] ;  /* 0x00028c0000047ab9 */ /* 0x000fe40000000a00 */
[----:B------:R-:W-:-:S04]  /*16e0*/  ISETP.NE.U32.AND P1, PT, RZ, UR4, PT ;  /* 0x00000004ff007c0c */ /* 0x000fc8000bf25070 */
[----:B------:R-:W-:-:S06]  /*16f0*/  ISETP.NE.AND.EX P1, PT, RZ, UR5, PT, P1 ;  /* 0x00000005ff007c0c */ /* 0x000fcc000bf25310 */
[----:B------:R-:W1:Y:S08]  /*1700*/  @P0 LDC.64 R6, c[0x0][0xa10] ;  /* 0x00028400ff060b82 */ /* 0x000e700000000a00 */
[----:B------:R-:W2:Y:S01]  /*1710*/  @P1 LDC.64 R8, c[0x0][0xa30] ;  /* 0x00028c00ff081b82 */ /* 0x000ea20000000a00 */
[----:B-1----:R-:W-:-:S05]  /*1720*/  @P0 IMAD.WIDE R6, R35, 0x4, R6 ;  /* 0x0000000423060825 */ /* 0x002fca00078e0206 */
[----:B------:R-:W3:Y:S04]  /*1730*/  @P0 LDG.E R3, desc[UR52][R6.64] ;  /* 0x0000003406030981 */ /* 0x000ee8000c1e1900 */
[----:B------:R1:W3:Y:S01]  /*1740*/  @P0 LDG.E R10, desc[UR52][R6.64+0x4] ;  /* 0x00000434060a0981 */ /* 0x0002e2000c1e1900 */
[----:B-----5:R-:W-:Y:S02]  /*1750*/  IMAD.MOV.U32 R98, RZ, RZ, R27 ;  /* 0x000000ffff627224 */ /* 0x020fe400078e001b */
[----:B--2---:R-:W-:-:S05]  /*1760*/  @P1 IMAD.WIDE R8, R35, 0x4, R8 ;  /* 0x0000000423081825 */ /* 0x004fca00078e0208 */
[----:B------:R2:W5:Y:S01]  /*1770*/  @P1 LDG.E R98, desc[UR52][R8.64] ;  /* 0x0000003408621981 */ /* 0x000562000c1e1900 */
[----:B0-----:R-:W-:Y:S01]  /*1780*/  ISETP.NE.AND P1, PT, R4, 0x1, PT ;  /* 0x000000010400780c */ /* 0x001fe20003f25270 */
[----:B------:R-:W-:Y:S01]  /*1790*/  IMAD R14, R33, 0xc0, RZ ;  /* 0x000000c0210e7824 */ /* 0x000fe200078e02ff */
[----:B------:R-:W0:Y:S01]  /*17a0*/  LDC.64 R4, c[0x0][0x9e0] ;  /* 0x00027800ff047b82 */ /* 0x000e220000000a00 */
[----:B------:R-:W-:Y:S02]  /*17b0*/  IMAD.IADD R13, R27, 0x1, -R0 ;  /* 0x000000011b0d7824 */ /* 0x000fe400078e0a00 */
[----:B------:R-:W-:Y:S01]  /*17c0*/  VIADD R0, R14, 0xbf ;  /* 0x000000bf0e007836 */ /* 0x000fe20000000000 */
[----:B------:R4:W-:Y:S03]  /*17d0*/  STL [R1+0x28], R14 ;  /* 0x0000280e01007387 */ /* 0x0009e60000100800 */
[----:B-1----:R-:W-:-:S04]  /*17e0*/  IMAD.MOV.U32 R6, RZ, RZ, R0 ;  /* 0x000000ffff067224 */ /* 0x002fc800078e0000 */
[----:B------:R-:W1:Y:S08]  /*17f0*/  @P1 LDC R11, c[0x0][0x44c] ;  /* 0x00011300ff0b1b82 */ /* 0x000e700000000800 */
[----:B------:R-:W2:Y:S01]  /*1800*/  @P1 LDC R12, c[0x0][0x450] ;  /* 0x00011400ff0c1b82 */ /* 0x000ea20000000800 */
[----:B0-----:R-:W-:Y:S01]  /*1810*/  ISETP.GE.AND P2, PT, R5, 0x1, PT ;  /* 0x000000010500780c */ /* 0x001fe20003f46270 */
[----:B---3--:R-:W-:-:S02]  /*1820*/  @P0 IMAD.IADD R24, R10, 0x1, -R3 ;  /* 0x000000010a180824 */ /* 0x008fc400078e0a03 */
[----:B-1----:R-:W-:-:S04]  /*1830*/  @P1 IMAD.HI.U32 R3, R0, R11, RZ ;  /* 0x0000000b00031227 */ /* 0x002fc800078e00ff */
[----:B------:R-:W-:Y:S01]  /*1840*/  IMAD.IADD R141, R13, 0x1, R24 ;  /* 0x000000010d8d7824 */ /* 0x000fe200078e0218 */
[----:B--2---:R-:W-:-:S03]  /*1850*/  @P1 SHF.R.U32.HI R6, RZ, R12, R3 ;  /* 0x0000000cff061219 */ /* 0x004fc60000011603 */
[C---:B------:R-:W-:Y:S01]  /*1860*/  VIADD R0, R141.reuse, 0x7f ;  /* 0x0000007f8d007836 */ /* 0x040fe20000000000 */
[----:B------:R-:W-:-:S04]  /*1870*/  IADD3 R7, R141, 0x1, -R140 ;  /* 0x000000018d077810 */ /* 0x000fc80007ffe88c */
[----:B------:R-:W-:Y:S01]  /*1880*/  SHF.R.S32.HI R3, RZ, 0x1f, R0 ;  /* 0x0000001fff037819 */ /* 0x000fe20000011400 */
[----:B------:R-:W-:-:S03]  /*1890*/  IMAD.IADD R9, R7, 0x1, R6 ;  /* 0x0000000107097824 */ /* 0x000fc600078e0206 */
[----:B------:R-:W-:Y:S01]  /*18a0*/  LEA.HI R3, R3, R0, RZ, 0x7 ;  /* 0x0000000003037211 */ /* 0x000fe200078f38ff */
[----:B------:R-:W-:-:S03]  /*18b0*/  IMAD.IADD R4, R9, 0x1, R4 ;  /* 0x0000000109047824 */ /* 0x000fc600078e0204 */
[----:B------:R-:W-:Y:S01]  /*18c0*/  SHF.R.S32.HI R102, RZ, 0x7, R3 ;  /* 0x00000007ff667819 */ /* 0x000fe20000011403 */
[----:B----4-:R-:W-:Y:S06]  /*18d0*/  @!P2 BRA `(.L_x_1363) ;  /* 0x000000000048a947 */ /* 0x010fec0003800000 */
        /* <DEDUP_REMOVED lines=11> */
.L_x_1365:
[----:B------:R-:W-:-:S13]  /*1990*/  ISETP.NE.AND P0, PT, R5, 0x1, PT ;  /* 0x000000010500780c */ /* 0x000fda0003f05270 */
[----:B------:R-:W0:Y:S02]  /*19a0*/  @P0 LDC.64 R6, c[0x0][0x9e8] ;  /* 0x00027a00ff060b82 */ /* 0x000e240000000a00 */
[----:B0-----:R-:W-:-:S05]  /*19b0*/  @P0 IMAD.HI.U32 R6, R0, R6, RZ ;  /* 0x0000000600060227 */ /* 0x001fca00078e00ff */
[----:B------:R-:W-:-:S07]  /*19c0*/  @P0 SHF.R.U32.HI R0, RZ, R7, R6 ;  /* 0x00000007ff000219 */ /* 0x000fce0000011606 */
.L_x_1366:
[----:B------:R-:W-:Y:S05]  /*19d0*/  BSYNC B0 ;  /* 0x0000000000007941 */ /* 0x000fea0003800000 */
.L_x_1364:
[----:B------:R-:W-:-:S05]  /*19e0*/  IMAD R3, R0, R5, R5 ;  /* 0x0000000500037224 */ /* 0x000fca00078e0205 */
[----:B------:R-:W-:-:S07]  /*19f0*/  VIMNMX R4, R4, R3, PT ;  /* 0x0000000304047248 */ /* 0x000fce0003fe0100 */
.L_x_1363:
[----:B------:R-:W0:Y:S01]  /*1a00*/  @P1 LDC R3, c[0x0][0x44c] ;  /* 0x00011300ff031b82 */ /* 0x000e220000000800 */
[----:B------:R-:W-:Y:S01]  /*1a10*/  IMAD.MOV.U32 R0, RZ, RZ, R14 ;  /* 0x000000ffff007224 */ /* 0x000fe200078e000e */
[----:B------:R-:W-:Y:S01]  /*1a20*/  ULDC UR4, c[0x0][0x9dc] ;  /* 0x0002770000047ab9 */ /* 0x000fe20000000800 */
[----:B------:R-:W-:-:S05]  /*1a30*/  IMAD.IADD R103, R141, 0x1, -R140 ;  /* 0x000000018d677824 */ /* 0x000fca00078e0a8c */
[----:B------:R-:W1:Y:S01]  /*1a40*/  @P1 LDC R6, c[0x0][0x450] ;  /* 0x00011400ff061b82 */ /* 0x000e620000000800 */
[----:B0-----:R-:W-:-:S05]  /*1a50*/  @P1 IMAD.HI.U32 R3, R14, R3, RZ ;  /* 0x000000030e031227 */ /* 0x001fca00078e00ff */
[----:B-1----:R-:W-:-:S05]  /*1a60*/  @P1 SHF.R.U32.HI R0, RZ, R6, R3 ;  /* 0x00000006ff001219 */ /* 0x002fca0000011603 */
[----:B------:R-:W-:-:S04]  /*1a70*/  IMAD.IADD R0, R103, 0x1, R0 ;  /* 0x0000000167007824 */ /* 0x000fc800078e0200 */
[----:B------:R-:W-:Y:S01]  /*1a80*/  VIADD R3, R0, -UR4 ;  /* 0x8000000400037c36 */ /* 0x000fe20008000000 */
[----:B------:R-:W-:Y:S06]  /*1a90*/  @!P2 BRA `(.L_x_1367) ;  /* 0x000000000044a947 */ /* 0x000fec0003800000 */
[----:B------:R-:W-:Y:S01]  /*1aa0*/  ISETP.GT.AND P0, PT, R0, -0x1, PT ;  /* 0xffffffff0000780c */ /* 0x000fe20003f04270 */
[----:B------:R-:W-:-:S12]  /*1ab0*/  BSSY B0, `(.L_x_1368) ;  /* 0x000000d000007945 */ /* 0x000fd80003800000 */
[----:B------:R-:W-:Y:S05]  /*1ac0*/  @P0 BRA `(.L_x_1369) ;  /* 0x00000000001c0947 */ /* 0x000fea0003800000 */
[----:B------:R-:W-:Y:S02]  /*1ad0*/  ISETP.NE.AND P0, PT, R5, 0x1, PT ;  /* 0x000000010500780c */ /* 0x000fe40003f05270 */
[----:B------:R-:W-:-:S11]  /*1ae0*/  LOP3.LUT R7, RZ, R0, RZ, 0x33, !PT ;  /* 0x00000000ff077212 */ /* 0x000fd600078e33ff */
[----:B------:R-:W0:Y:S02]  /*1af0*/  @P0 LDC.64 R8, c[0x0][0x9e8] ;  /* 0x00027a00ff080b82 */ /* 0x000e240000000a00 */
[----:B0-----:R-:W-:-:S05]  /*1b00*/  @P0 IMAD.HI.U32 R0, R7, R8, RZ ;  /* 0x0000000807000227 */ /* 0x001fca00078e00ff */
[----:B------:R-:W-:-:S04]  /*1b10*/  @P0 SHF.R.U32.HI R7, RZ, R9, R0 ;  /* 0x00000009ff070219 */ /* 0x000fc80000011600 */
[----:B------:R-:W-:Y:S01]  /*1b20*/  LOP3.LUT R0, RZ, R7, RZ, 0x33, !PT ;  /* 0x00000007ff007212 */ /* 0x000fe200078e33ff */
[----:B------:R-:W-:Y:S06]  /*1b30*/  BRA `(.L_x_1370) ;  /* 0x0000000000107947 */ /* 0x000fec0003800000 */
.L_x_1369:
[----:B------:R-:W-:-:S13]  /*1b40*/  ISETP.NE.AND P0, PT, R5, 0x1, PT ;  /* 0x000000010500780c */ /* 0x000fda0003f05270 */
[----:B------:R-:W0:Y:S02]  /*1b50*/  @P0 LDC.64 R6, c[0x0][0x9e8] ;  /* 0x00027a00ff060b82 */ /* 0x000e240000000a00 */
[----:B0-----:R-:W-:-:S05]  /*1b60*/  @P0 IMAD.HI.U32 R6, R0, R6, RZ ;  /* 0x0000000600060227 */ /* 0x001fca00078e00ff */
[----:B------:R-:W-:-:S07]  /*1b70*/  @P0 SHF.R.U32.HI R0, RZ, R7, R6 ;  /* 0x00000007ff000219 */ /* 0x000fce0000011606 */
.L_x_1370:
[----:B------:R-:W-:Y:S05]  /*1b80*/  BSYNC B0 ;  /* 0x0000000000007941 */ /* 0x000fea0003800000 */
.L_x_1368:
[----:B------:R-:W-:-:S05]  /*1b90*/  IMAD R0, R0, R5, RZ ;  /* 0x0000000500007224 */ /* 0x000fca00078e02ff */
[----:B------:R-:W-:-:S07]  /*1ba0*/  VIMNMX R3, R3, R0, !PT ;  /* 0x0000000003037248 */ /* 0x000fce0007fe0100 */
.L_x_1367:
[----:B------:R-:W-:Y:S01]  /*1bb0*/  VIADD R4, R4, 0x7f ;  /* 0x0000007f04047836 */ /* 0x000fe20000000000 */
[----:B------:R-:W-:-:S04]  /*1bc0*/  SHF.R.S32.HI R0, RZ, 0x1f, R3 ;  /* 0x0000001fff007819 */ /* 0x000fc80000011403 */
[----:B------:R-:W-:Y:S02]  /*1bd0*/  SHF.R.S32.HI R5, RZ, 0x1f, R4 ;  /* 0x0000001fff057819 */ /* 0x000fe40000011404 */
[----:B------:R-:W-:Y:S02]  /*1be0*/  LEA.HI R0, R0, R3, RZ, 0x7 ;  /* 0x0000000300007211 */ /* 0x000fe400078f38ff */
[----:B------:R-:W-:Y:S02]  /*1bf0*/  LEA.HI R5, R5, R4, RZ, 0x7 ;  /* 0x0000000405057211 */ /* 0x000fe400078f38ff */
[----:B------:R-:W-:Y:S02]  /*1c00*/  SHF.R.S32.HI R0, RZ, 0x7, R0 ;  /* 0x00000007ff007819 */ /* 0x000fe40000011400 */
[----:B------:R-:W-:Y:S02]  /*1c10*/  SHF.R.S32.HI R5, RZ, 0x7, R5 ;  /* 0x00000007ff057819 */ /* 0x000fe40000011405 */
[----:B------:R-:W-:-:S02]  /*1c20*/  VIMNMX R0, RZ, R0, !PT ;  /* 0x00000000ff007248 */ /* 0x000fc40007fe0100 */
[----:B------:R-:W-:-:S03]  /*1c30*/  VIMNMX R5, R102, R5, PT ;  /* 0x0000000566057248 */ /* 0x000fc60003fe0100 */
[--C-:B------:R-:W-:Y:S02]  /*1c40*/  IMAD R0, R0, 0x80, -R13.reuse ;  /* 0x0000008000007824 */ /* 0x100fe400078e0a0d */
[----:B------:R-:W-:-:S03]  /*1c50*/  IMAD R5, R5, 0x80, -R13 ;  /* 0x0000008005057824 */ /* 0x000fc600078e0a0d */
[----:B------:R-:W-:Y:S02]  /*1c60*/  VIMNMX R0, RZ, R0, !PT ;  /* 0x00000000ff007248 */ /* 0x000fe40007fe0100 */
[----:B------:R-:W-:Y:S02]  /*1c70*/  VIMNMX R5, R5, R24, PT ;  /* 0x0000001805057248 */ /* 0x000fe40003fe0100 */
[----:B------:R-:W-:Y:S02]  /*1c80*/  SHF.R.U32.HI R75, RZ, 0x7, R0 ;  /* 0x00000007ff4b7819 */ /* 0x000fe40000011600 */
[----:B------:R-:W-:-:S03]  /*1c90*/  ISETP.GT.AND P0, PT, R5, R0, PT ;  /* 0x000000000500720c */ /* 0x000fc60003f04270 */
[----:B------:R-:W-:-:S10]  /*1ca0*/  IMAD.MOV.U32 R25, RZ, RZ, R75 ;  /* 0x000000ffff197224 */ /* 0x000fd400078e004b */
[----:B------:R-:W-:-:S05]  /*1cb0*/  @P0 VIADD R3, R5, 0x7f ;  /* 0x0000007f05030836 */ /* 0x000fca0000000000 */
[----:B------:R-:W-:-:S04]  /*1cc0*/  @P0 SHF.R.S32.HI R0, RZ, 0x1f, R3 ;  /* 0x0000001fff000819 */ /* 0x000fc80000011403 */
[----:B------:R-:W-:-:S04]  /*1cd0*/  @P0 LEA.HI R0, R0, R3, RZ, 0x7 ;  /* 0x0000000300000211 */ /* 0x000fc800078f38ff */
[----:B------:R-:W-:Y:S02]  /*1ce0*/  @P0 SHF.R.S32.HI R25, RZ, 0x7, R0 ;  /* 0x00000007ff190819 */ /* 0x000fe40000011400 */
[----:B------:R-:W-:Y:S02]  /*1cf0*/  PLOP3.LUT P0, PT, PT, PT, PT, 0x80, 0x0 ;  /* 0x000000000000781c */ /* 0x000fe40003f0f070 */
[----:B------:R-:W-:-:S13]  /*1d00*/  ISETP.GT.AND P1, PT, R25, R75, PT ;  /* 0x0000004b1900720c */ /* 0x000fda0003f24270 */
[----:B------:R-:W-:Y:S05]  /*1d10*/  @!P1 BRA `(.L_x_1371) ;  /* 0x0000005800749947 */ /* 0x000fea0003800000 */
[----:B------:R-:W-:Y:S01]  /*1d20*/  VIADD R0, R2, 0x15400 ;  /* 0x0001540002007836 */ /* 0x000fe20000000000 */
[----:B------:R-:W-:Y:S04]  /*1d30*/  BSSY B6, `(.L_x_1372) ;  /* 0x0000013000067945 */ /* 0x000fe80003800000 */
[----:B------:R-:W-:-:S13]  /*1d40*/  LOP3.LUT P0, RZ, R0, 0x1bf, RZ, 0xc0, !PT ;  /* 0x000001bf00ff7812 */ /* 0x000fda000780c0ff */
[----:B------:R-:W-:Y:S05]  /*1d50*/  @!P0 BRA `(.L_x_1373) ;  /* 0x0000000000408947 */ /* 0x000fea0003800000 */
        /* <DEDUP_REMOVED lines=16> */
.L_x_1373:
[----:B------:R-:W-:Y:S05]  /*1e60*/  BSYNC B6 ;  /* 0x0000000000067941 */ /* 0x000fea0003800000 */
.L_x_1372:
        /* <DEDUP_REMOVED lines=20> */
.L_x_1375:
[----:B------:R-:W-:Y:S05]  /*1fb0*/  BSYNC B6 ;  /* 0x0000000000067941 */ /* 0x000fea0003800000 */
.L_x_1374:
[----:B------:R-:W2:Y:S01]  /*1fc0*/  LDL.64 R38, [R1+0x18] ;  /* 0x0000180001267983 */ /* 0x000ea20000100a00 */
[----:B------:R-:W-:-:S03]  /*1fd0*/  ULDC.64 UR4, c[0x0][0x9f8] ;  /* 0x00027e0000047ab9 */ /* 0x000fc60000000a00 */
[----:B------:R-:W2:Y:S01]  /*1fe0*/  LDL.64 R20, [R1+0x18] ;  /* 0x0000180001147983 */ /* 0x000ea20000100a00 */
[----:B------:R-:W-:Y:S01]  /*1ff0*/  ISETP.NE.U32.AND P0, PT, RZ, UR4, PT ;  /* 0x00000004ff007c0c */ /* 0x000fe2000bf05070 */
[----:B------:R-:W-:Y:S01]  /*2000*/  IMAD.MOV.U32 R0, RZ, RZ, R35 ;  /* 0x000000ffff007224 */ /* 0x000fe200078e0023 */
[----:B------:R-:W0:Y:S01]  /*2010*/  LDC.64 R8, c[0x0][0x408] ;  /* 0x00010200ff087b82 */ /* 0x000e220000000a00 */
[----:B------:R-:W1:Y:S01]  /*2020*/  S2R R28, SR_TID.X ;  /* 0x00000000001c7919 */ /* 0x000e620000002100 */
[----:B------:R-:W-:-:S06]  /*2030*/  ISETP.NE.AND.EX P0, PT, RZ, UR5, PT, P0 ;  /* 0x00000005ff007c0c */ /* 0x000fcc000bf05300 */
[----:B------:R-:W3:Y:S08]  /*2040*/  LDC R29, c[0x0][0x3f4] ;  /* 0x0000fd00ff1d7b82 */ /* 0x000ef00000000800 */
[----:B------:R-:W4:Y:S08]  /*2050*/  @P0 LDC.64 R4, c[0x0][0x9f8] ;  /* 0x00027e00ff040b82 */ /* 0x000f300000000a00 */
[----:B------:R-:W3:Y:S01]  /*2060*/  LDC.64 R10, c[0x0][0x3f8] ;  /* 0x0000fe00ff0a7b82 */ /* 0x000ee20000000a00 */
[----:B-1----:R-:W-:Y:S01]  /*2070*/  VIADD R37, R28, 0xffffff80 ;  /* 0xffffff801c257836 */ /* 0x002fe20000000000 */
[----:B------:R-:W-:Y:S01]  /*2080*/  SHF.R.U32.HI R31, RZ, 0x7, R28 ;  /* 0x00000007ff1f7819 */ /* 0x000fe2000001161c */
[----:B----4-:R-:W-:-:S05]  /*2090*/  @P0 IMAD.WIDE R4, R35, 0x4, R4 ;  /* 0x0000000423040825 */ /* 0x010fca00078e0204 */
[----:B------:R1:W4:Y:S01]  /*20a0*/  @P0 LDG.E R0, desc[UR52][R4.64] ;  /* 0x0000003404000981 */ /* 0x000322000c1e1900 */
[----:B------:R-:W-:Y:S01]  /*20b0*/  ISETP.NE.AND P6, PT, R31, 0x1, PT ;  /* 0x000000011f00780c */ /* 0x000fe20003fc5270 */
[----:B------:R-:W-:Y:S01]  /*20c0*/  IMAD.IADD R86, R86, 0x1, R27 ;  /* 0x0000000156567824 */ /* 0x000fe200078e021b */
[----:B------:R-:W-:Y:S02]  /*20d0*/  SHF.R.S32.HI R3, RZ, 0x1f, R37 ;  /* 0x0000001fff037819 */ /* 0x000fe40000011425 */
[-C--:B------:R-:W-:Y:S02]  /*20e0*/  LEA.HI R36, R37, R37.reuse, RZ, 0x1 ;  /* 0x0000002525247211 */ /* 0x080fe400078f08ff */
[----:B------:R-:W-:Y:S01]  /*20f0*/  LEA.HI R6, R3, R37, RZ, 0x2 ;  /* 0x0000002503067211 */ /* 0x000fe200078f10ff */
[----:B------:R-:W-:Y:S01]  /*2100*/  VIADD R3, R16, 0x10 ;  /* 0x0000001010037836 */ /* 0x000fe20000000000 */
[----:B------:R-:W-:Y:S02]  /*2110*/  SHF.R.S32.HI R36, RZ, 0x1, R36 ;  /* 0x00000001ff247819 */ /* 0x000fe40000011424 */
[----:B------:R-:W-:-:S02]  /*2120*/  SHF.R.S32.HI R74, RZ, 0x2, R6 ;  /* 0x00000002ff4a7819 */ /* 0x000fc40000011406 */
[----:B------:R-:W-:Y:S01]  /*2130*/  SHF.R.S32.HI R7, RZ, 0x1f, R6 ;  /* 0x0000001fff077819 */ /* 0x000fe20000011406 */
[----:B------:R-:W-:Y:S05]  /*2140*/  @!P6 WARPSYNC.ALL ;  /* 0x000000000000e948 */ /* 0x000fea0003800000 */
[----:B------:R-:W-:Y:S01]  /*2150*/  ULDC UR4, c[0x0][0x2f4] ;  /* 0x0000bd0000047ab9 */ /* 0x000fe20000000800 */
[----:B------:R-:W-:Y:S01]  /*2160*/  LEA.HI R7, R7, R74, RZ, 0x2 ;  /* 0x0000004a07077211 */ /* 0x000fe200078f10ff */
[--C-:B0-----:R-:W-:Y:S01]  /*2170*/  IMAD.WIDE.U32 R72, R36, R8, R16.reuse ;  /* 0x0000000824487225 */ /* 0x101fe200078e0010 */
[----:B------:R-:W-:Y:S02]  /*2180*/  ISETP.GE.AND P1, PT, R3, UR4, PT ;  /* 0x0000000403007c0c */ /* 0x000fe4000bf26270 */
[----:B------:R-:W-:Y:S01]  /*2190*/  ISETP.GE.AND P0, PT, R16, UR4, PT ;  /* 0x0000000410007c0c */ /* 0x000fe2000bf06270 */
[----:B---3--:R-:W-:Y:S01]  /*21a0*/  IMAD.WIDE.U32 R68, R36, R10, R16 ;  /* 0x0000000a24447225 */ /* 0x008fe200078e0010 */
[----:B-1----:R-:W-:-:S02]  /*21b0*/  SEL R5, RZ, 0xffffffff, P1 ;  /* 0xffffffffff057807 */ /* 0x002fc40000800000 */
[----:B------:R-:W-:Y:S02]  /*21c0*/  SEL R4, RZ, 0x1, P0 ;  /* 0x00000001ff047807 */ /* 0x000fe40000000000 */
[----:B------:R-:W-:Y:S01]  /*21d0*/  SHF.R.S32.HI R13, RZ, 0x1f, R36 ;  /* 0x0000001fff0d7819 */ /* 0x000fe20000011424 */
[----:B------:R-:W-:Y:S01]  /*21e0*/  IMAD.SHL.U32 R5, R5, 0x2, RZ ;  /* 0x0000000205057824 */ /* 0x000fe200078e00ff */
[----:B------:R-:W-:Y:S02]  /*21f0*/  LOP3.LUT R7, R7, 0xfffffffc, RZ, 0xc0, !PT ;  /* 0xfffffffc07077812 */ /* 0x000fe400078ec0ff */
[----:B------:R-:W-:Y:S01]  /*2200*/  ISETP.GE.AND P1, PT, R137, UR4, PT ;  /* 0x0000000489007c0c */ /* 0x000fe2000bf26270 */
[----:B------:R-:W-:Y:S01]  /*2210*/  IMAD R6, R13, R8, RZ ;  /* 0x000000080d067224 */ /* 0x000fe200078e02ff */
[----:B------:R-:W-:Y:S01]  /*2220*/  LOP3.LUT R5, R5, 0x2, R4, 0xe2, !PT ;  /* 0x0000000205057812 */ /* 0x000fe200078ee204 */
[----:B------:R-:W-:Y:S01]  /*2230*/  VIADD R4, R16, 0x20 ;  /* 0x0000002010047836 */ /* 0x000fe20000000000 */
[----:B------:R-:W-:Y:S01]  /*2240*/  LOP3.LUT R22, R22, 0xfffffffb, RZ, 0xc0, !PT ;  /* 0xfffffffb16167812 */ /* 0x000fe200078ec0ff */
[----:B------:R-:W-:Y:S01]  /*2250*/  IMAD.IADD R74, R74, 0x1, -R7 ;  /* 0x000000014a4a7824 */ /* 0x000fe200078e0a07 */
[----:B------:R-:W-:Y:S01]  /*2260*/  SEL R7, RZ, 0x8, P1 ;  /* 0x00000008ff077807 */ /* 0x000fe20000800000 */
[----:B------:R-:W-:Y:S01]  /*2270*/  IMAD R15, R36, R9, R6 ;  /* 0x00000009240f7224 */ /* 0x000fe200078e0206 */
[----:B------:R-:W-:-:S02]  /*2280*/  ISETP.GE.AND P0, PT, R4, UR4, PT ;  /* 0x0000000404007c0c */ /* 0x000fc4000bf06270 */
[----:B------:R-:W-:Y:S01]  /*2290*/  ISETP.GE.AND P2, PT, R3, R29, PT ;  /* 0x0000001d0300720c */ /* 0x000fe20003f46270 */
[----:B------:R-:W-:Y:S01]  /*22a0*/  IMAD.IADD R73, R73, 0x1, R15 ;  /* 0x0000000149497824 */ /* 0x000fe200078e020f */
[----:B------:R-:W-:Y:S02]  /*22b0*/  SEL R6, RZ, 0x4, P0 ;  /* 0x00000004ff067807 */ /* 0x000fe40000000000 */
[----:B------:R-:W-:Y:S02]  /*22c0*/  ISETP.GE.AND P0, PT, R136, UR4, PT ;  /* 0x0000000488007c0c */ /* 0x000fe4000bf06270 */
[----:B------:R-:W-:Y:S02]  /*22d0*/  LOP3.LUT R5, R7, R5, R6, 0xfe, !PT ;  /* 0x0000000507057212 */ /* 0x000fe400078efe06 */
[----:B------:R-:W-:Y:S02]  /*22e0*/  SEL R6, RZ, 0x10, P0 ;  /* 0x00000010ff067807 */ /* 0x000fe40000000000 */
[----:B------:R-:W-:-:S02]  /*22f0*/  LOP3.LUT P0, RZ, R74, 0x2, RZ, 0xc0, !PT ;  /* 0x000000024aff7812 */ /* 0x000fc4000780c0ff */
[----:B------:R-:W-:Y:S01]  /*2300*/  LOP3.LUT R30, R5, R6, RZ, 0xfc, !PT ;  /* 0x00000006051e7212 */ /* 0x000fe200078efcff */
[----:B------:R-:W-:Y:S01]  /*2310*/  IMAD R6, R13, R10, RZ ;  /* 0x0000000a0d067224 */ /* 0x000fe200078e02ff */
[----:B------:R-:W-:Y:S01]  /*2320*/  ISETP.GE.AND P1, PT, R4, R29, PT ;  /* 0x0000001d0400720c */ /* 0x000fe20003f26270 */
[----:B--2---:R-:W-:-:S08]  /*2330*/  IMAD.MOV.U32 R20, RZ, RZ, R38 ;  /* 0x000000ffff147224 */ /* 0x004fd000078e0026 */
[----:B------:R-:W-:Y:S01]  /*2340*/  @P0 LOP3.LUT R22, R22, 0x4, RZ, 0xfc, !PT ;  /* 0x0000000416160812 */ /* 0x000fe200078efcff */
[----:B------:R-:W-:Y:S01]  /*2350*/  IMAD R13, R36, R11, R6 ;  /* 0x0000000b240d7224 */ /* 0x000fe200078e0206 */
[----:B------:R-:W-:Y:S02]  /*2360*/  ISETP.GE.AND P0, PT, R16, R29, PT ;  /* 0x0000001d1000720c */ /* 0x000fe40003f06270 */
[----:B------:R-:W-:-:S05]  /*2370*/  SHF.R.S32.HI R21, RZ, 0x1f, R20 ;  /* 0x0000001fff157819 */ /* 0x000fca0000011414 */
[----:B------:R0:W-:Y:S01]  /*2380*/  STL [R1+0x1c], R21 ;  /* 0x00001c1501007387 */ /* 0x0001e20000100800 */
[C---:B------:R-:W-:Y:S01]  /*2390*/  SEL R5, R29.reuse, RZ, P0 ;  /* 0x000000ff1d057207 */ /* 0x040fe20000000000 */
[C-C-:B------:R-:W-:Y:S02]  /*23a0*/  IMAD.WIDE.U32 R70, R36.reuse, R8, R20.reuse ;  /* 0x0000000824467225 */ /* 0x140fe400078e0014 */
[----:B------:R-:W2:Y:S01]  /*23b0*/  LDL R35, [R1+0x14] ;  /* 0x0000140001237983 */ /* 0x000ea20000100800 */
[C---:B------:R-:W-:Y:S01]  /*23c0*/  SEL R12, R29.reuse, RZ, P2 ;  /* 0x000000ff1d0c7207 */ /* 0x040fe20001000000 */
[----:B------:R-:W-:Y:S02]  /*23d0*/  IMAD.WIDE.U32 R66, R36, R10, R20 ;  /* 0x0000000a24427225 */ /* 0x000fe400078e0014 */
[----:B------:R-:W3:Y:S01]  /*23e0*/  LDL R28, [R1+0x20] ;  /* 0x00002000011c7983 */ /* 0x000ee20000100800 */
[----:B------:R-:W-:Y:S01]  /*23f0*/  SEL R7, R29, RZ, P1 ;  /* 0x000000ff1d077207 */ /* 0x000fe20000800000 */
[----:B------:R-:W-:-:S02]  /*2400*/  IMAD.IADD R71, R15, 0x1, R71 ;  /* 0x000000010f477824 */ /* 0x000fc400078e0247 */
[----:B------:R-:W3:Y:S01]  /*2410*/  LDL R32, [R1+0x24] ;  /* 0x0000240001207983 */ /* 0x000ee20000100800 */
[----:B------:R-:W-:Y:S02]  /*2420*/  IMAD.IADD R69, R69, 0x1, R13 ;  /* 0x0000000145457824 */ /* 0x000fe400078e020d */
[----:B------:R-:W-:Y:S02]  /*2430*/  IMAD.IADD R67, R13, 0x1, R67 ;  /* 0x000000010d437824 */ /* 0x000fe400078e0243 */
[----:B------:R-:W-:Y:S02]  /*2440*/  IMAD.IADD R6, R16, 0x1, R5 ;  /* 0x0000000110067824 */ /* 0x000fe400078e0205 */
[----:B------:R-:W-:Y:S02]  /*2450*/  IMAD.IADD R13, R3, 0x1, R12 ;  /* 0x00000001030d7824 */ /* 0x000fe400078e020c */
[----:B------:R-:W-:Y:S01]  /*2460*/  IMAD.IADD R15, R4, 0x1, R7 ;  /* 0x00000001040f7824 */ /* 0x000fe200078e0207 */
[----:B------:R-:W-:-:S02]  /*2470*/  SHF.R.S32.HI R7, RZ, 0x1f, R6 ;  /* 0x0000001fff077819 */ /* 0x000fc40000011406 */
[----:B------:R-:W-:Y:S02]  /*2480*/  SHF.R.S32.HI R14, RZ, 0x1f, R13 ;  /* 0x0000001fff0e7819 */ /* 0x000fe4000001140d */
[----:B------:R-:W-:Y:S02]  /*2490*/  SHF.R.S32.HI R20, RZ, 0x1f, R15 ;  /* 0x0000001fff147819 */ /* 0x000fe4000001140f */
[CC--:B------:R-:W-:Y:S02]  /*24a0*/  LEA.HI R5, R7.reuse, R6.reuse, RZ, 0x3 ;  /* 0x0000000607057211 */ /* 0x0c0fe400078f18ff */
[----:B------:R-:W-:Y:S02]  /*24b0*/  LEA.HI R12, R7, R6, RZ, 0x5 ;  /* 0x00000006070c7211 */ /* 0x000fe400078f28ff */
[----:B------:R-:W-:Y:S02]  /*24c0*/  LEA.HI R6, R14, R13, RZ, 0x3 ;  /* 0x0000000d0e067211 */ /* 0x000fe400078f18ff */
[----:B------:R-:W-:-:S02]  /*24d0*/  LEA.HI R7, R20, R15, RZ, 0x3 ;  /* 0x0000000f14077211 */ /* 0x000fc400078f18ff */
[----:B------:R-:W-:Y:S02]  /*24e0*/  LEA.HI R14, R14, R13, RZ, 0x5 ;  /* 0x0000000d0e0e7211 */ /* 0x000fe400078f28ff */
[----:B------:R-:W-:Y:S01]  /*24f0*/  LEA.HI R20, R20, R15, RZ, 0x5 ;  /* 0x0000000f14147211 */ /* 0x000fe200078f28ff */
[----:B------:R-:W-:Y:S01]  /*2500*/  IMAD.SHL.U32 R13, R12, 0x80, RZ ;  /* 0x000000800c0d7824 */ /* 0x000fe200078e00ff */
[----:B------:R-:W-:Y:S01]  /*2510*/  LOP3.LUT R22, R22, 0xfffffffe, RZ, 0xc0, !PT ;  /* 0xfffffffe16167812 */ /* 0x000fe200078ec0ff */
[----:B------:R-:W-:Y:S02]  /*2520*/  IMAD.SHL.U32 R15, R14, 0x80, RZ ;  /* 0x000000800e0f7824 */ /* 0x000fe400078e00ff */
[----:B0-----:R-:W-:Y:S01]  /*2530*/  IMAD.SHL.U32 R21, R20, 0x80, RZ ;  /* 0x0000008014157824 */ /* 0x001fe200078e00ff */
[----:B------:R-:W-:Y:S02]  /*2540*/  @P2 LOP3.LUT R22, R22, 0x1, RZ, 0xfc, !PT ;  /* 0x0000000116162812 */ /* 0x000fe400078efcff */
[----:B-----5:R-:W-:-:S02]  /*2550*/  SHF.R.S32.HI R27, RZ, 0x1f, R98 ;  /* 0x0000001fff1b7819 */ /* 0x020fc40000011462 */
[----:B------:R-:W-:Y:S02]  /*2560*/  LOP3.LUT R13, R13, 0xfffff000, RZ, 0xc0, !PT ;  /* 0xfffff0000d0d7812 */ /* 0x000fe400078ec0ff */
[----:B------:R-:W-:Y:S02]  /*2570*/  LOP3.LUT R15, R15, 0xfffff000, RZ, 0xc0, !PT ;  /* 0xfffff0000f0f7812 */ /* 0x000fe400078ec0ff */
[----:B------:R-:W-:Y:S02]  /*2580*/  LOP3.LUT R21, R21, 0xfffff000, RZ, 0xc0, !PT ;  /* 0xfffff00015157812 */ /* 0x000fe400078ec0ff */
[----:B------:R-:W-:-:S04]  /*2590*/  LOP3.LUT R22, R22, 0xfffffffd, RZ, 0xc0, !PT ;  /* 0xfffffffd16167812 */ /* 0x000fc800078ec0ff */
[----:B------:R-:W-:Y:S02]  /*25a0*/  @P1 LOP3.LUT R22, R22, 0x2, RZ, 0xfc, !PT ;  /* 0x0000000216161812 */ /* 0x000fe400078efcff */
[----:B------:R-:W-:Y:S01]  /*25b0*/  ISETP.GE.AND P1, PT, R138, UR4, PT ;  /* 0x000000048a007c0c */ /* 0x000fe2000bf26270 */
[----:B------:R-:W-:-:S04]  /*25c0*/  IMAD.WIDE.U32 R68, R98, R10, R68 ;  /* 0x0000000a62447225 */ /* 0x000fc800078e0044 */
[----:B------:R-:W-:-:S04]  /*25d0*/  IMAD.WIDE.U32 R66, R98, R10, R66 ;  /* 0x0000000a62427225 */ /* 0x000fc800078e0042 */
[----:B------:R-:W-:Y:S01]  /*25e0*/  IMAD.SHL.U32 R100, R29, 0x2, RZ ;  /* 0x000000021d647824 */ /* 0x000fe200078e00ff */
[----:B------:R-:W-:Y:S01]  /*25f0*/  SEL R29, RZ, 0x20, P1 ;  /* 0x00000020ff1d7807 */ /* 0x000fe20000800000 */
[-C--:B------:R-:W-:Y:S01]  /*2600*/  IMAD.WIDE.U32 R72, R98, R8.reuse, R72 ;  /* 0x0000000862487225 */ /* 0x080fe200078e0048 */
[----:B------:R-:W-:Y:S02]  /*2610*/  SHF.L.U64.HI R90, R8, 0x7, R9 ;  /* 0x00000007085a7819 */ /* 0x000fe40000010209 */
[----:B------:R-:W-:Y:S01]  /*2620*/  LOP3.LUT R29, R30, R29, RZ, 0xfc, !PT ;  /* 0x0000001d1e1d7212 */ /* 0x000fe200078efcff */
[----:B------:R-:W-:Y:S01]  /*2630*/  IMAD.WIDE.U32 R70, R98, R8, R70 ;  /* 0x0000000862467225 */ /* 0x000fe200078e0046 */
[----:B------:R-:W-:Y:S02]  /*2640*/  SHF.L.U64.HI R91, R10, 0x7, R11 ;  /* 0x000000070a5b7819 */ /* 0x000fe4000001020b */
[----:B----4-:R-:W-:Y:S01]  /*2650*/  SHF.R.S32.HI R87, RZ, 0x1f, R0 ;  /* 0x0000001fff577819 */ /* 0x010fe20000011400 */
[----:B------:R-:W-:Y:S01]  /*2660*/  VIADD R101, R31, 0x8 ;  /* 0x000000081f657836 */ /* 0x000fe20000000000 */
[----:B------:R-:W-:-:S02]  /*2670*/  LOP3.LUT R30, R30, 0x1, RZ, 0xc0, !PT ;  /* 0x000000011e1e7812 */ /* 0x000fc400078ec0ff */
[----:B------:R-:W-:Y:S01]  /*2680*/  LOP3.LUT R31, R29, 0x2, RZ, 0xc0, !PT ;  /* 0x000000021d1f7812 */ /* 0x000fe200078ec0ff */
[----:B------:R-:W-:Y:S01]  /*2690*/  @!P6 BAR.SYNC.DEFER_BLOCKING 0x9, 0x100 ;  /* 0x024400000000eb1d */ /* 0x000fe20000010000 */
[C---:B--2---:R-:W-:Y:S02]  /*26a0*/  LOP3.LUT R12, R35.reuse, 0x18, R5, 0xf8, !PT ;  /* 0x00000018230c7812 */ /* 0x044fe400078ef805 */
[C---:B------:R-:W-:Y:S02]  /*26b0*/  LOP3.LUT R14, R35.reuse, 0x18, R6, 0xf8, !PT ;  /* 0x00000018230e7812 */ /* 0x040fe400078ef806 */
[----:B------:R-:W-:Y:S02]  /*26c0*/  LOP3.LUT R20, R35, 0x18, R7, 0xf8, !PT ;  /* 0x0000001823147812 */ /* 0x000fe400078ef807 */
[-C--:B---3--:R-:W-:Y:S02]  /*26d0*/  LOP3.LUT R12, R12, R28.reuse, RZ, 0x3c, !PT ;  /* 0x0000001c0c0c7212 */ /* 0x088fe400078e3cff */
[----:B------:R-:W-:-:S02]  /*26e0*/  LOP3.LUT R14, R14, R28, RZ, 0x3c, !PT ;  /* 0x0000001c0e0e7212 */ /* 0x000fc400078e3cff */
[----:B------:R-:W-:Y:S01]  /*26f0*/  LOP3.LUT R20, R20, R28, RZ, 0x3c, !PT ;  /* 0x0000001c14147212 */ /* 0x000fe200078e3cff */
[C---:B------:R-:W-:Y:S01]  /*2700*/  IMAD R28, R27.reuse, R8, RZ ;  /* 0x000000081b1c7224 */ /* 0x040fe200078e02ff */
[--C-:B------:R-:W-:Y:S02]  /*2710*/  IADD3 R97, R12, R13, R32.reuse ;  /* 0x0000000d0c617210 */ /* 0x100fe40007ffe020 */
[--C-:B------:R-:W-:Y:S02]  /*2720*/  IADD3 R96, R14, R15, R32.reuse ;  /* 0x0000000f0e607210 */ /* 0x100fe40007ffe020 */
[----:B------:R-:W-:Y:S01]  /*2730*/  IADD3 R95, R20, R21, R32 ;  /* 0x00000015145f7210 */ /* 0x000fe20007ffe020 */
[----:B------:R-:W-:Y:S01]  /*2740*/  IMAD R27, R27, R10, RZ ;  /* 0x0000000a1b1b7224 */ /* 0x000fe200078e02ff */
[----:B------:R-:W-:-:S03]  /*2750*/  LEA.HI R32, R37, R37, RZ, 0x1 ;  /* 0x0000002525207211 */ /* 0x000fc600078f08ff */
[----:B------:R-:W-:Y:S01]  /*2760*/  IMAD R27, R98, R11, R27 ;  /* 0x0000000b621b7224 */ /* 0x000fe200078e021b */
[----:B------:R-:W-:Y:S01]  /*2770*/  LOP3.LUT R32, R32, 0xfffffffe, RZ, 0xc0, !PT ;  /* 0xfffffffe20207812 */ /* 0x000fe200078ec0ff */
[----:B------:R-:W-:Y:S01]  /*2780*/  IMAD R77, R98, R9, R28 ;  /* 0x00000009624d7224 */ /* 0x000fe200078e021c */
[----:B------:R-:W-:Y:S01]  /*2790*/  LOP3.LUT R21, R5, 0xfffffff8, RZ, 0xc0, !PT ;  /* 0xfffffff805157812 */ /* 0x000fe200078ec0ff */
[----:B------:R-:W-:Y:S01]  /*27a0*/  IMAD.IADD R78, R69, 0x1, R27 ;  /* 0x00000001454e7824 */ /* 0x000fe200078e021b */
[----:B------:R-:W-:Y:S01]  /*27b0*/  LOP3.LUT R28, R7, 0xfffffff8, RZ, 0xc0, !PT ;  /* 0xfffffff8071c7812 */ /* 0x000fe200078ec0ff */
[----:B------:R-:W-:Y:S02]  /*27c0*/  IMAD.IADD R32, R37, 0x1, -R32 ;  /* 0x0000000125207824 */ /* 0x000fe400078e0a20 */
[----:B------:R-:W-:Y:S01]  /*27d0*/  IMAD.IADD R76, R27, 0x1, R67 ;  /* 0x000000011b4c7824 */ /* 0x000fe200078e0243 */
[----:B------:R-:W-:Y:S01]  /*27e0*/  LOP3.LUT R27, R6, 0xfffffff8, RZ, 0xc0, !PT ;  /* 0xfffffff8061b7812 */ /* 0x000fe200078ec0ff */
[----:B------:R-:W-:Y:S01]  /*27f0*/  IMAD.SHL.U32 R9, R10, 0x80, RZ ;  /* 0x000000800a097824 */ /* 0x000fe200078e00ff */
[----:B------:R-:W-:Y:S01]  /*2800*/  SHF.R.S32.HI R10, RZ, 0x1f, R34 ;  /* 0x0000001fff0a7819 */ /* 0x000fe20000011422 */
[----:B------:R-:W-:Y:S01]  /*2810*/  IMAD R20, R32, 0xc0, R36 ;  /* 0x000000c020147824 */ /* 0x000fe200078e0224 */
[----:B------:R-:W-:Y:S01]  /*2820*/  SHF.R.S32.HI R94, RZ, 0x1f, R21 ;  /* 0x0000001fff5e7819 */ /* 0x000fe20000011415 */
[----:B------:R-:W-:Y:S01]  /*2830*/  IMAD.IADD R79, R73, 0x1, R77 ;  /* 0x00000001494f7824 */ /* 0x000fe200078e024d */
[----:B------:R-:W-:Y:S01]  /*2840*/  SHF.R.S32.HI R93, RZ, 0x1f, R27 ;  /* 0x0000001fff5d7819 */ /* 0x000fe2000001141b */
[----:B------:R-:W-:Y:S01]  /*2850*/  IMAD.SHL.U32 R8, R8, 0x80, RZ ;  /* 0x0000008008087824 */ /* 0x000fe200078e00ff */
[----:B------:R-:W-:Y:S01]  /*2860*/  SHF.R.S32.HI R92, RZ, 0x1f, R28 ;  /* 0x0000001fff5c7819 */ /* 0x000fe2000001141c */
[----:B------:R-:W-:Y:S01]  /*2870*/  IMAD.IADD R77, R77, 0x1, R71 ;  /* 0x000000014d4d7824 */ /* 0x000fe200078e0247 */
[----:B------:R-:W-:-:S07]  /*2880*/  LOP3.LUT R32, R29, 0x4, RZ, 0xc0, !PT ;  /* 0x000000041d207812 */ /* 0x000fce00078ec0ff */
.L_x_1434:
[----:B0-2---:R-:W2:Y:S01]  /*2890*/  LDL R35, [R1+0x6c] ;  /* 0x00006c0001237983 */ /* 0x005ea20000100800 */
[----:B------:R-:W0:Y:S01]  /*28a0*/  LDC R81, c[0x0][0x430] ;  /* 0x00010c00ff517b82 */ /* 0x000e220000000800 */
[----:B------:R-:W-:Y:S02]  /*28b0*/  VIADD R25, R25, 0xffffffff ;  /* 0xffffffff19197836 */ /* 0x000fe40000000000 */
[----:B------:R-:W-:Y:S02]  /*28c0*/  IMAD.MOV.U32 R80, RZ, RZ, RZ ;  /* 0x000000ffff507224 */ /* 0x000fe400078e00ff */
[----:B------:R-:W-:-:S03]  /*28d0*/  IMAD R13, R25, 0x80, R20 ;  /* 0x00000080190d7824 */ /* 0x000fc600078e0214 */
[----:B-1----:R-:W1:Y:S01]  /*28e0*/  LDC R99, c[0x0][0x3f4] ;  /* 0x0000fd00ff637b82 */ /* 0x002e620000000800 */
[----:B------:R-:W-:Y:S01]  /*28f0*/  IMAD.IADD R40, R86, 0x1, R13 ;  /* 0x0000000156287824 */ /* 0x000fe200078e020d */
[----:B------:R-:W-:-:S03]  /*2900*/  ISETP.GE.AND P1, PT, R13, R24, PT ;  /* 0x000000180d00720c */ /* 0x000fc60003f26270 */
[----:B------:R-:W-:Y:S01]  /*2910*/  IMAD.MOV.U32 R36, RZ, RZ, R40 ;  /* 0x000000ffff247224 */ /* 0x000fe200078e0028 */
[----:B------:R-:W-:Y:S02]  /*2920*/  ISETP.GT.OR P1, PT, R20, 0x7f, P1 ;  /* 0x0000007f1400780c */ /* 0x000fe40000f24670 */
[----:B0-----:R-:W-:-:S11]  /*2930*/  ISETP.NE.AND P2, PT, R81, 0x1, PT ;  /* 0x000000015100780c */ /* 0x001fd60003f45270 */
[----:B------:R-:W0:Y:S08]  /*2940*/  @!P1 LDC.64 R14, c[0x0][0x428] ;  /* 0x00010a00ff0e9b82 */ /* 0x000e300000000a00 */
[----:B------:R-:W3:Y:S08]  /*2950*/  @!P1 LDC.64 R12, c[0x0][0x418] ;  /* 0x00010600ff0c9b82 */ /* 0x000ef00000000a00 */
[----:B------:R-:W4:Y:S08]  /*2960*/  @P2 LDC R11, c[0x0][0x434] ;  /* 0x00010d00ff0b2b82 */ /* 0x000f300000000800 */
[----:B------:R-:W1:Y:S01]  /*2970*/  @P2 LDC R38, c[0x0][0x438] ;  /* 0x00010e00ff262b82 */ /* 0x000e620000000800 */
[----:B----4-:R-:W-:-:S05]  /*2980*/  @P2 IMAD.HI.U32 R11, R40, R11, RZ ;  /* 0x0000000b280b2227 */ /* 0x010fca00078e00ff */
[----:B-1----:R-:W-:Y:S01]  /*2990*/  @P2 SHF.R.U32.HI R36, RZ, R38, R11 ;  /* 0x00000026ff242219 */ /* 0x002fe2000001160b */
[----:B0-----:R-:W-:-:S03]  /*29a0*/  @!P1 IMAD R11, R87, R14, RZ ;  /* 0x0000000e570b9224 */ /* 0x001fc600078e02ff */
[--C-:B------:R-:W-:Y:S01]  /*29b0*/  @!P1 SHF.R.S32.HI R37, RZ, 0x1f, R36.reuse ;  /* 0x0000001fff259819 */ /* 0x100fe20000011424 */
[C---:B------:R-:W-:Y:S02]  /*29c0*/  @!P1 IMAD R11, R0.reuse, R15, R11 ;  /* 0x0000000f000b9224 */ /* 0x040fe400078e020b */
[----:B------:R-:W-:-:S04]  /*29d0*/  @!P1 IMAD.WIDE.U32 R14, R0, R14, R36 ;  /* 0x0000000e000e9225 */ /* 0x000fc800078e0024 */
[----:B------:R-:W-:Y:S01]  /*29e0*/  @!P1 IMAD.IADD R11, R15, 0x1, R11 ;  /* 0x000000010f0b9824 */ /* 0x000fe200078e020b */
[----:B---3--:R-:W-:Y:S02]  /*29f0*/  @!P1 LEA R12, P2, R14, R12, 0x2 ;  /* 0x0000000c0e0c9211 */ /* 0x008fe400078410ff */
[----:B------:R-:W-:Y:S02]  /*2a00*/  LOP3.LUT P3, RZ, R74, 0x2, RZ, 0xc0, !PT ;  /* 0x000000024aff7812 */ /* 0x000fe4000786c0ff */
[----:B------:R-:W-:Y:S02]  /*2a10*/  @!P1 LEA.HI.X R13, R14, R13, R11, 0x2, P2 ;  /* 0x0000000d0e0d9211 */ /* 0x000fe400010f140b */
[----:B------:R-:W-:Y:S01]  /*2a20*/  ISETP.GE.AND P2, PT, R99, 0x1, PT ;  /* 0x000000016300780c */ /* 0x000fe20003f46270 */
[----:B------:R-:W-:Y:S01]  /*2a30*/  IMAD.MOV R14, RZ, RZ, -R36 ;  /* 0x000000ffff0e7224 */ /* 0x000fe200078e0a24 */
[----:B------:R-:W-:Y:S05]  /*2a40*/  YIELD ;  /* 0x0000000000007946 */ /* 0x000fea0003800000 */
[----:B------:R-:W-:Y:S01]  /*2a50*/  BSSY B0, `(.L_x_1376) ;  /* 0x000045b000007945 */ /* 0x000fe20003800000 */
[----:B------:R0:W5:Y:S01]  /*2a60*/  @!P1 LDG.E R80, desc[UR52][R12.64] ;  /* 0x000000340c509981 */ /* 0x000162000c1e1900 */
[----:B------:R-:W-:Y:S01]  /*2a70*/  IMAD R81, R81, R14, R40 ;  /* 0x0000000e51517224 */ /* 0x000fe200078e0228 */
[----:B------:R-:W-:Y:S01]  /*2a80*/  ISETP.GT.AND P1, PT, R25, R75, PT ;  /* 0x0000004b1900720c */ /* 0x000fe20003f24270 */
[----:B--2---:R-:W-:-:S04]  /*2a90*/  IMAD R65, R19, 0x3000, R35 ;  /* 0x0000300013417824 */ /* 0x004fc800078e0223 */
[C---:B------:R-:W-:Y:S02]  /*2aa0*/  VIADD R11, R65.reuse, 0x10 ;  /* 0x00000010410b7836 */ /* 0x040fe40000000000 */
        /* <DEDUP_REMOVED lines=9> */
[-C--:B------:R-:W-:Y:S02]  /*2b40*/  IMAD R36, R90, R25.reuse, RZ ;  /* 0x000000195a247224 */ /* 0x080fe400078e02ff */
[----:B------:R-:W-:Y:S01]  /*2b50*/  IMAD R11, R81, UR5, R14 ;  /* 0x00000005510b7c24 */ /* 0x000fe2000f8e020e */
[----:B------:R-:W-:Y:S01]  /*2b60*/  ULDC.64 UR4, c[0x0][0x310] ;  /* 0x0000c40000047ab9 */ /* 0x000fe20000000a00 */
[----:B------:R-:W-:Y:S02]  /*2b70*/  IMAD R14, R91, R25, RZ ;  /* 0x000000195b0e7224 */ /* 0x000fe400078e02ff */
[----:B------:R-:W-:Y:S02]  /*2b80*/  IMAD R15, R83, UR4, RZ ;  /* 0x00000004530f7c24 */ /* 0x000fe4000f8e02ff */
[----:B------:R-:W-:-:S02]  /*2b90*/  IMAD.IADD R13, R13, 0x1, R11 ;  /* 0x000000010d0d7824 */ /* 0x000fc400078e020b */
[C---:B------:R-:W-:Y:S02]  /*2ba0*/  IMAD R15, R80.reuse, UR5, R15 ;  /* 0x00000005500f7c24 */ /* 0x040fe4000f8e020f */
[----:B------:R-:W-:Y:S01]  /*2bb0*/  IMAD.WIDE.U32 R12, R80, UR4, R12 ;  /* 0x00000004500c7c25 */ /* 0x000fe2000f8e000c */
[----:B------:R-:W-:-:S03]  /*2bc0*/  ULDC.64 UR4, c[0x0][0x308] ;  /* 0x0000c20000047ab9 */ /* 0x000fc60000000a00 */
[----:B------:R-:W-:Y:S02]  /*2bd0*/  IMAD R11, R10, UR4, RZ ;  /* 0x000000040a0b7c24 */ /* 0x000fe4000f8e02ff */
[----:B------:R-:W-:Y:S02]  /*2be0*/  IMAD.IADD R13, R13, 0x1, R15 ;  /* 0x000000010d0d7824 */ /* 0x000fe400078e020f */
[C---:B------:R-:W-:Y:S01]  /*2bf0*/  IMAD R15, R34.reuse, UR5, R11 ;  /* 0x00000005220f7c24 */ /* 0x040fe2000f8e020b */
[----:B------:R-:W-:Y:S01]  /*2c00*/  SHF.R.S32.HI R11, RZ, 0x1f, R25 ;  /* 0x0000001fff0b7819 */ /* 0x000fe20000011419 */
[----:B------:R-:W-:Y:S01]  /*2c10*/  IMAD.WIDE.U32 R12, R34, UR4, R12 ;  /* 0x00000004220c7c25 */ /* 0x000fe2000f8e000c */
[----:B------:R-:W-:-:S03]  /*2c20*/  ULDC.64 UR4, c[0x0][0x2e8] ;  /* 0x0000ba0000047ab9 */ /* 0x000fc60000000a00 */
[----:B------:R-:W-:Y:S01]  /*2c30*/  IMAD.IADD R13, R13, 0x1, R15 ;  /* 0x000000010d0d7824 */ /* 0x000fe200078e020f */
[C---:B------:R-:W-:Y:S01]  /*2c40*/  LEA R60, P2, R12.reuse, UR4, 0x1 ;  /* 0x000000040c3c7c11 */ /* 0x040fe2000f8408ff */
[----:B------:R-:W-:Y:S01]  /*2c50*/  ULDC.U8 UR4, c[0x0][0x410] ;  /* 0x0001040000047ab9 */ /* 0x000fe20000000000 */
[----:B------:R-:W-:Y:S02]  /*2c60*/  IMAD R35, R11, R9, R14 ;  /* 0x000000090b237224 */ /* 0x000fe400078e020e */
[----:B------:R-:W-:Y:S01]  /*2c70*/  LEA.HI.X R62, R12, UR5, R13, 0x1, P2 ;  /* 0x000000050c3e7c11 */ /* 0x000fe200090f0c0d */
[----:B------:R-:W-:Y:S01]  /*2c80*/  IMAD R84, R25, -0x80, R24 ;  /* 0xffffff8019547824 */ /* 0x000fe200078e0218 */
[----:B------:R-:W-:Y:S01]  /*2c90*/  ISETP.NE.AND P2, PT, RZ, UR4, PT ;  /* 0x00000004ff007c0c */ /* 0x000fe2000bf45270 */
[----:B------:R-:W-:-:S03]  /*2ca0*/  IMAD.WIDE.U32 R14, R9, R25, RZ ;  /* 0x00000019090e7225 */ /* 0x000fc600078e00ff */
[----:B------:R-:W-:Y:S01]  /*2cb0*/  VIMNMX R84, R84, 0x80, PT ;  /* 0x0000008054547848 */ /* 0x000fe20003fe0100 */
[----:B------:R-:W-:Y:S02]  /*2cc0*/  IMAD R37, R11, R8, R36 ;  /* 0x000000080b257224 */ /* 0x000fe400078e0224 */
[----:B------:R-:W-:-:S04]  /*2cd0*/  IMAD.WIDE.U32 R12, R8, R25, RZ ;  /* 0x00000019080c7225 */ /* 0x000fc800078e00ff */
[----:B------:R-:W-:Y:S02]  /*2ce0*/  IMAD.IADD R11, R15, 0x1, R35 ;  /* 0x000000010f0b7824 */ /* 0x000fe400078e0223 */
[----:B------:R-:W-:Y:S01]  /*2cf0*/  IMAD.IADD R35, R13, 0x1, R37 ;  /* 0x000000010d237824 */ /* 0x000fe200078e0225 */
[----:B------:R-:W-:Y:S06]  /*2d00*/  @!P2 BRA `(.L_x_1378) ;  /* 0x0000001c0090a947 */ /* 0x000fec0003800000 */
[----:B------:R-:W0:Y:S01]  /*2d10*/  S2R R38, SR_TID.X ;  /* 0x0000000000267919 */ /* 0x000e220000002100 */
        /* <DEDUP_REMOVED lines=12> */
[----:B0-----:R-:W-:-:S05]  /*2de0*/  VIADD R39, R38, 0xffffff80 ;  /* 0xffffff8026277836 */ /* 0x001fca0000000000 */
[----:B------:R-:W-:-:S04]  /*2df0*/  LEA.HI R38, R39, R39, RZ, 0x1 ;  /* 0x0000002727267211 */ /* 0x000fc800078f08ff */
[----:B------:R-:W-:-:S04]  /*2e00*/  SHF.R.S32.HI R38, RZ, 0x1, R38 ;  /* 0x00000001ff267819 */ /* 0x000fc80000011426 */
[----:B------:R-:W-:Y:S02]  /*2e10*/  ISETP.GE.AND P3, PT, R38, R84, PT ;  /* 0x000000542600720c */ /* 0x000fe40003f66270 */
[----:B------:R-:W-:-:S11]  /*2e20*/  CS2R R38, SRZ ;  /* 0x0000000000267805 */ /* 0x000fd6000001ff00 */
[----:B------:R-:W-:Y:S05]  /*2e30*/  @P3 BRA `(.L_x_1380) ;  /* 0x0000000000b83947 */ /* 0x000fea0003800000 */
[----:B------:R-:W2:Y:S04]  /*2e40*/  LDL.64 R104, [R1+0x18] ;  /* 0x0000180001687983 */ /* 0x000ea80000100a00 */
[----:B------:R-:W3:Y:S04]  /*2e50*/  LDL R89, [R1+0x5c] ;  /* 0x00005c0001597983 */ /* 0x000ee80000100800 */
[----:B------:R-:W4:Y:S04]  /*2e60*/  LDL R88, [R1+0x50] ;  /* 0x0000500001587983 */ /* 0x000f280000100800 */
        /* <DEDUP_REMOVED lines=43> */
.L_x_1380:
[----:B------:R-:W-:Y:S05]  /*3120*/  BSYNC B1 ;  /* 0x0000000000017941 */ /* 0x000fea0003800000 */
.L_x_1379:
        /* <DEDUP_REMOVED lines=46> */
[----:B------:R-:W-:-:S02]  /*3410*/  PRMT R111, R12, 0x7610, R111 ;  /* 0x000076100c6f7816 */ /* 0x000fc4000000006f */
[----:B------:R-:W-:Y:S02]  /*3420*/  PRMT R63, R63, 0x5410, R13 ;  /* 0x000054103f3f7816 */ /* 0x000fe4000000000d */
[----:B------:R-:W-:Y:S02]  /*3430*/  PRMT R124, R14, 0x7610, R124 ;  /* 0x000076100e7c7816 */ /* 0x000fe4000000007c */
[----:B------:R-:W-:Y:S01]  /*3440*/  PRMT R89, R89, 0x5410, R11 ;  /* 0x0000541059597816 */ /* 0x000fe2000000000b */
[----:B------:R-:W-:Y:S06]  /*3450*/  @!P2 BRA `(.L_x_1381) ;  /* 0x000000000004a947 */ /* 0x000fec0003800000 */
[----:B------:R-:W-:Y:S01]  /*3460*/  BPT.TRAP 0x1 ;  /* 0x000000040000795c */ /* 0x000fe20000300000 */
.L_x_1381:
[----:B------:R-:W2:Y:S01]  /*3470*/  LDL R11, [R1] ;  /* 0x00000000010b7983 */ /* 0x000ea20000100800 */
[----:B------:R-:W-:Y:S01]  /*3480*/  IMAD R35, R19, 0x8, R2 ;  /* 0x0000000813237824 */ /* 0x000fe200078e0202 */
[----:B------:R-:W-:Y:S01]  /*3490*/  BSSY B1, `(.L_x_1382) ;  /* 0x0000004000017945 */ /* 0x000fe20003800000 */
[----:B--2---:R-:W-:-:S04]  /*34a0*/  SHF.L.U32 R85, R11, 0x1f, RZ ;  /* 0x0000001f0b557819 */ /* 0x004fc800000006ff */
[----:B------:R-:W0:Y:S02]  /*34b0*/  SYNCS.PHASECHK.TRANS64.TRYWAIT P4, [R35+URZ+0x2d890], R85 ;  /* 0x02d89055230075a7 */ /* 0x000e24000808017f */
[----:B0-----:R-:W-:Y:S05]  /*34c0*/  @!P4 BRA `(.L_x_1383) ;  /* 0x000001f400c8c947 */ /* 0x001fea0003800000 */
.L_x_1714:
[----:B------:R-:W-:Y:S05]  /*34d0*/  BSYNC B1 ;  /* 0x0000000000017941 */ /* 0x000fea0003800000 */
.L_x_1382:
[----:B------:R-:W-:-:S03]  /*34e0*/  UMOV UR4, 0xffffffff ;  /* 0xffffffff00047882 */ /* 0x000fc60000000000 */
[----:B------:R-:W-:Y:S05]  /*34f0*/  BRA.DIV UR4, `(.L_x_1384) ;  /* 0x000001f604d07947 */ /* 0x000fea000b800000 */
[----:B------:R-:W1:Y:S04]  /*3500*/  SHFL.IDX PT, R62, R62, RZ, 0x1e1f ;  /* 0x001e1fff3e3e7589 */ /* 0x000e6800000e0000 */
[----:B------:R2:W3:Y:S02]  /*3510*/  SHFL.IDX PT, R11, R60, RZ, 0x1e1f ;  /* 0x001e1fff3c0b7589 */ /* 0x0004e400000e0000 */
.L_x_1718:
[----:B------:R-:W-:Y:S05]  /*3520*/  @P3 BRA `(.L_x_1385) ;  /* 0x0000003800b43947 */ /* 0x000fea0003800000 */
[----:B------:R-:W-:Y:S01]  /*3530*/  ISETP.NE.AND P3, PT, R30, RZ, PT ;  /* 0x000000ff1e00720c */ /* 0x000fe20003f65270 */
[----:B------:R-:W-:-:S12]  /*3540*/  BSSY B1, `(.L_x_1386) ;  /* 0x0000037000017945 */ /* 0x000fd80003800000 */
[----:B------:R-:W-:Y:S05]  /*3550*/  @!P3 BRA `(.L_x_1387) ;  /* 0x0000000000d4b947 */ /* 0x000fea0003800000 */
[----:B------:R-:W4:Y:S01]  /*3560*/  LDL.64 R126, [R1+0x18] ;  /* 0x00001800017e7983 */ /* 0x000f220000100a00 */
[C---:B--23--:R-:W-:Y:S01]  /*3570*/  LEA R60, P3, R16.reuse, R11, 0x1 ;  /* 0x0000000b103c7211 */ /* 0x04cfe200078608ff */
[----:B------:R-:W-:Y:S02]  /*3580*/  BSSY B2, `(.L_x_1388) ;  /* 0x0000031000027945 */ /* 0x000fe40003800000 */
[----:B------:R2:W3:Y:S01]  /*3590*/  LDS.128 R12, [R65+0x15000] ;  /* 0x01500000410c7984 */ /* 0x0004e20000000c00 */
[----:B-1----:R-:W-:Y:S02]  /*35a0*/  LEA.HI.X R61, R16, R62, R17, 0x1, P3 ;  /* 0x0000003e103d7211 */ /* 0x002fe400018f0c11 */
[----:B----4-:R-:W-:-:S13]  /*35b0*/  ISETP.GE.AND P3, PT, R126, R99, PT ;  /* 0x000000637e00720c */ /* 0x010fda0003f66270 */
[----:B--23--:R-:W-:Y:S05]  /*35c0*/  @P3 BRA `(.L_x_1389) ;  /* 0x0000000000b03947 */ /* 0x00cfea0003800000 */
[--C-:B------:R-:W-:Y:S02]  /*35d0*/  SHF.R.U64 R56, R56, 0x10, R57.reuse ;  /* 0x0000001038387819 */ /* 0x100fe40000001239 */
[----:B------:R-:W-:Y:S02]  /*35e0*/  SHF.R.U32.HI R109, RZ, 0x10, R57 ;  /* 0x00000010ff6d7819 */ /* 0x000fe40000011639 */
[----:B------:R-:W-:Y:S01]  /*35f0*/  SHF.R.U64 R57, R58, 0x10, R59 ;  /* 0x000000103a397819 */ /* 0x000fe2000000123b */
[----:B------:R-:W-:Y:S01]  /*3600*/  IMAD.U32 R58, R13, 0x10000, RZ ;  /* 0x000100000d3a7824 */ /* 0x000fe200078e00ff */
[----:B------:R-:W-:Y:S02]  /*3610*/  PRMT R56, R88, 0x5432, R56 ;  /* 0x0000543258387816 */ /* 0x000fe40000000038 */
[----:B------:R-:W-:Y:S02]  /*3620*/  PRMT R57, R111, 0x5410, R57 ;  /* 0x000054106f397816 */ /* 0x000fe40000000039 */
[----:B------:R-:W-:-:S02]  /*3630*/  SHF.R.U32.HI R110, RZ, 0x10, R59 ;  /* 0x00000010ff6e7819 */ /* 0x000fc4000001163b */
[----:B------:R-:W-:Y:S02]  /*3640*/  LOP3.LUT R112, R13, 0xffff0000, RZ, 0xc0, !PT ;  /* 0xffff00000d707812 */ /* 0x000fe400078ec0ff */
[----:B------:R-:W-:Y:S02]  /*3650*/  LOP3.LUT R59, R57, 0xffff0000, RZ, 0xc0, !PT ;  /* 0xffff0000393b7812 */ /* 0x000fe400078ec0ff */
[C---:B------:R-:W-:Y:S01]  /*3660*/  LOP3.LUT R111, R56.reuse, 0xffff0000, RZ, 0xc0, !PT ;  /* 0xffff0000386f7812 */ /* 0x040fe200078ec0ff */
[----:B------:R-:W-:Y:S02]  /*3670*/  IMAD.U32 R56, R56, 0x10000, RZ ;  /* 0x0001000038387824 */ /* 0x000fe400078e00ff */
[C---:B------:R-:W-:Y:S02]  /*3680*/  FMUL.FTZ R13, R112.reuse, R59 ;  /* 0x0000003b700d7220 */ /* 0x040fe40000410000 */
[-C--:B------:R-:W-:Y:S02]  /*3690*/  FMUL.FTZ R112, R112, R111.reuse ;  /* 0x0000006f70707220 */ /* 0x080fe40000410000 */
[----:B------:R-:W-:Y:S01]  /*36a0*/  FFMA.FTZ R13, R58, R111, -R13 ;  /* 0x0000006f3a0d7223 */ /* 0x000fe2000001080d */
[----:B------:R-:W-:-:S02]  /*36b0*/  IMAD.U32 R111, R14, 0x10000, RZ ;  /* 0x000100000e6f7824 */ /* 0x000fc400078e00ff */
[----:B------:R-:W-:Y:S01]  /*36c0*/  FFMA.FTZ R58, R58, R59, R112 ;  /* 0x0000003b3a3a7223 */ /* 0x000fe20000010070 */
[----:B------:R-:W-:Y:S02]  /*36d0*/  PRMT R59, R113, 0x5410, R109 ;  /* 0x00005410713b7816 */ /* 0x000fe4000000006d */
[----:B------:R-:W-:Y:S02]  /*36e0*/  PRMT R109, R89, 0x5432, R110 ;  /* 0x00005432596d7816 */ /* 0x000fe4000000006e */
[----:B------:R-:W-:Y:S01]  /*36f0*/  LOP3.LUT R113, R14, 0xffff0000, RZ, 0xc0, !PT ;  /* 0xffff00000e717812 */ /* 0x000fe200078ec0ff */
[C---:B------:R-:W-:Y:S01]  /*3700*/  IMAD.U32 R112, R59.reuse, 0x10000, RZ ;  /* 0x000100003b707824 */ /* 0x040fe200078e00ff */
[----:B------:R-:W-:Y:S01]  /*3710*/  LOP3.LUT R59, R59, 0xffff0000, RZ, 0xc0, !PT ;  /* 0xffff00003b3b7812 */ /* 0x000fe200078ec0ff */
[C---:B------:R-:W-:Y:S01]  /*3720*/  IMAD.U32 R110, R109.reuse, 0x10000, RZ ;  /* 0x000100006d6e7824 */ /* 0x040fe200078e00ff */
[----:B------:R-:W-:Y:S02]  /*3730*/  LOP3.LUT R109, R109, 0xffff0000, RZ, 0xc0, !PT ;  /* 0xffff00006d6d7812 */ /* 0x000fe400078ec0ff */
[----:B------:R-:W-:Y:S01]  /*3740*/  F2FP.BF16.F32.PACK_AB R13, R58, R13 ;  /* 0x0000000d3a0d723e */ /* 0x000fe200000010ff */
        /* <DEDUP_REMOVED lines=8> */
[----:B------:R-:W-:-:S03]  /*37d0*/  FMUL.FTZ R110, R110, R59 ;  /* 0x0000003b6e6e7220 */ /* 0x000fc60000410000 */
[C---:B------:R-:W-:Y:S01]  /*37e0*/  FFMA.FTZ R15, R112.reuse, R59, -R15 ;  /* 0x0000003b700f7223 */ /* 0x040fe2000001080f */
[----:B------:R-:W-:Y:S01]  /*37f0*/  FFMA.FTZ R110, R112, R109, R110 ;  /* 0x0000006d706e7223 */ /* 0x000fe2000001006e */
[----:B------:R-:W-:Y:S01]  /*3800*/  IMAD.U32 R112, R57, 0x10000, RZ ;  /* 0x0001000039707824 */ /* 0x000fe200078e00ff */
[C---:B------:R-:W-:Y:S01]  /*3810*/  LOP3.LUT R57, R12.reuse, 0xffff0000, RZ, 0xc0, !PT ;  /* 0xffff00000c397812 */ /* 0x040fe200078ec0ff */
[----:B------:R-:W-:Y:S02]  /*3820*/  IMAD.U32 R59, R12, 0x10000, RZ ;  /* 0x000100000c3b7824 */ /* 0x000fe400078e00ff */
[----:B------:R-:W-:Y:S02]  /*3830*/  F2FP.BF16.F32.PACK_AB R15, R110, R15 ;  /* 0x0000000f6e0f723e */ /* 0x000fe400000010ff */
[C---:B------:R-:W-:Y:S01]  /*3840*/  FMUL.FTZ R12, R57.reuse, R112 ;  /* 0x00000070390c7220 */ /* 0x040fe20000410000 */
[----:B------:R-:W-:-:S03]  /*3850*/  FMUL.FTZ R57, R57, R56 ;  /* 0x0000003839397220 */ /* 0x000fc60000410000 */
[C---:B------:R-:W-:Y:S01]  /*3860*/  FFMA.FTZ R12, R59.reuse, R56, -R12 ;  /* 0x000000383b0c7223 */ /* 0x040fe2000001080c */
[----:B------:R-:W-:-:S05]  /*3870*/  FFMA.FTZ R57, R59, R112, R57 ;  /* 0x000000703b397223 */ /* 0x000fca0000010039 */
[----:B------:R-:W-:-:S07]  /*3880*/  F2FP.BF16.F32.PACK_AB R12, R57, R12 ;  /* 0x0000000c390c723e */ /* 0x000fce00000010ff */
.L_x_1389:
[----:B------:R-:W-:Y:S05]  /*3890*/  BSYNC B2 ;  /* 0x0000000000027941 */ /* 0x000fea0003800000 */
.L_x_1388:
[----:B------:R4:W-:Y:S02]  /*38a0*/  ST.E.128 desc[UR52][R60.64], R12 ;  /* 0x0000000c3c007985 */ /* 0x0009e4000c101d34 */
.L_x_1387:
[----:B------:R-:W-:Y:S05]  /*38b0*/  BSYNC B1 ;  /* 0x0000000000017941 */ /* 0x000fea0003800000 */
.L_x_1386:
[----:B------:R-:W-:Y:S01]  /*38c0*/  ISETP.NE.AND P3, PT, R31, RZ, PT ;  /* 0x000000ff1f00720c */ /* 0x000fe20003f65270 */
[----:B------:R-:W-:-:S12]  /*38d0*/  BSSY B1, `(.L_x_1390) ;  /* 0x000003a000017945 */ /* 0x000fd80003800000 */
[----:B------:R-:W-:Y:S05]  /*38e0*/  @!P3 BRA `(.L_x_1391) ;  /* 0x0000000000e0b947 */ /* 0x000fea0003800000 */
[----:B----4-:R-:W4:Y:S04]  /*38f0*/  LDL R12, [R1+0x30] ;  /* 0x00003000010c7983 */ /* 0x010f280000100800 */
[----:B------:R-:W5:Y:S01]  /*3900*/  LDL R58, [R1+0x5c] ;  /* 0x00005c00013a7983 */ /* 0x000f620000100800 */
[----:B---3--:R-:W-:Y:S01]  /*3910*/  IMAD.MOV.U32 R56, RZ, RZ, R11 ;  /* 0x000000ffff387224 */ /* 0x008fe200078e000b */
[----:B------:R-:W-:Y:S01]  /*3920*/  BSSY B2, `(.L_x_1392) ;  /* 0x0000033000027945 */ /* 0x000fe20003800000 */
[----:B-1----:R-:W-:Y:S02]  /*3930*/  IMAD.MOV.U32 R57, RZ, RZ, R62 ;  /* 0x000000ffff397224 */ /* 0x002fe400078e003e */
[----:B----4-:R-:W-:Y:S02]  /*3940*/  IMAD.SHL.U32 R59, R12, 0x8, RZ ;  /* 0x000000080c3b7824 */ /* 0x010fe400078e00ff */
[----:B------:R1:W3:Y:S01]  /*3950*/  LDS.128 R12, [R64+0x15000] ;  /* 0x01500000400c7984 */ /* 0x0002e20000000c00 */
[----:B-----5:R-:W-:Y:S01]  /*3960*/  ISETP.GE.AND P3, PT, R58, R99, PT ;  /* 0x000000633a00720c */ /* 0x020fe20003f66270 */
[----:B------:R-:W-:-:S12]  /*3970*/  IMAD.WIDE R56, R59, 0x2, R56 ;  /* 0x000000023b387825 */ /* 0x000fd800078e0238 */
[----:B-1----:R-:W-:Y:S05]  /*3980*/  @P3 BRA `(.L_x_1393) ;  /* 0x0000000000b03947 */ /* 0x002fea0003800000 */
[----:B------:R-:W-:Y:S02]  /*3990*/  SHF.R.U64 R59, R52, 0x10, R53 ;  /* 0x00000010343b7819 */ /* 0x000fe40000001235 */
[----:B------:R-:W-:Y:S02]  /*39a0*/  SHF.R.U64 R52, R54, 0x10, R55 ;  /* 0x0000001036347819 */ /* 0x000fe40000001237 */
[----:B------:R-:W-:Y:S02]  /*39b0*/  PRMT R120, R120, 0x5410, R59 ;  /* 0x0000541078787816 */ /* 0x000fe4000000003b */
[----:B------:R-:W-:Y:S02]  /*39c0*/  PRMT R52, R63, 0x5432, R52 ;  /* 0x000054323f347816 */ /* 0x000fe40000000034 */
[----:B------:R-:W-:Y:S02]  /*39d0*/  SHF.R.U32.HI R58, RZ, 0x10, R53 ;  /* 0x00000010ff3a7819 */ /* 0x000fe40000011635 */
[----:B------:R-:W-:-:S02]  /*39e0*/  SHF.R.U32.HI R53, RZ, 0x10, R55 ;  /* 0x00000010ff357819 */ /* 0x000fc40000011637 */
[C---:B---3--:R-:W-:Y:S01]  /*39f0*/  LOP3.LUT R55, R13.reuse, 0xffff0000, RZ, 0xc0, !PT ;  /* 0xffff00000d377812 */ /* 0x048fe200078ec0ff */
[----:B------:R-:W-:Y:S01]  /*3a00*/  IMAD.U32 R13, R13, 0x10000, RZ ;  /* 0x000100000d0d7824 */ /* 0x000fe200078e00ff */
[C---:B--2---:R-:W-:Y:S01]  /*3a10*/  LOP3.LUT R60, R52.reuse, 0xffff0000, RZ, 0xc0, !PT ;  /* 0xffff0000343c7812 */ /* 0x044fe200078ec0ff */
[----:B------:R-:W-:Y:S01]  /*3a20*/  IMAD.U32 R52, R52, 0x10000, RZ ;  /* 0x0001000034347824 */ /* 0x000fe200078e00ff */
[C---:B------:R-:W-:Y:S01]  /*3a30*/  LOP3.LUT R54, R120.reuse, 0xffff0000, RZ, 0xc0, !PT ;  /* 0xffff000078367812 */ /* 0x040fe200078ec0ff */
[----:B------:R-:W-:Y:S01]  /*3a40*/  IMAD.U32 R120, R120, 0x10000, RZ ;  /* 0x0001000078787824 */ /* 0x000fe200078e00ff */
[----:B------:R-:W-:Y:S01]  /*3a50*/  PRMT R53, R124, 0x5410, R53 ;  /* 0x000054107c357816 */ /* 0x000fe20000000035 */
[----:B------:R-:W-:Y:S01]  /*3a60*/  FMUL.FTZ R110, R55, R60 ;  /* 0x0000003c376e7220 */ /* 0x000fe20000410000 */
[----:B------:R-:W-:Y:S01]  /*3a70*/  PRMT R121, R121, 0x5410, R58 ;  /* 0x0000541079797816 */ /* 0x000fe2000000003a */
[-C--:B------:R-:W-:Y:S01]  /*3a80*/  FMUL.FTZ R55, R55, R54.reuse ;  /* 0x0000003637377220 */ /* 0x080fe20000410000 */
[C---:B------:R-:W-:Y:S01]  /*3a90*/  LOP3.LUT R58, R14.reuse, 0xffff0000, RZ, 0xc0, !PT ;  /* 0xffff00000e3a7812 */ /* 0x040fe200078ec0ff */
[----:B------:R-:W-:Y:S01]  /*3aa0*/  FFMA.FTZ R54, R13, R54, -R110 ;  /* 0x000000360d367223 */ /* 0x000fe2000001086e */
[----:B------:R-:W-:-:S02]  /*3ab0*/  IMAD.U32 R14, R14, 0x10000, RZ ;  /* 0x000100000e0e7824 */ /* 0x000fc400078e00ff */
[----:B------:R-:W-:Y:S01]  /*3ac0*/  FFMA.FTZ R13, R13, R60, R55 ;  /* 0x0000003c0d0d7223 */ /* 0x000fe20000010037 */
[C---:B------:R-:W-:Y:S01]  /*3ad0*/  IMAD.U32 R55, R53.reuse, 0x10000, RZ ;  /* 0x0001000035377824 */ /* 0x040fe200078e00ff */
[----:B------:R-:W-:Y:S01]  /*3ae0*/  LOP3.LUT R53, R53, 0xffff0000, RZ, 0xc0, !PT ;  /* 0xffff000035357812 */ /* 0x000fe200078ec0ff */
[C---:B------:R-:W-:Y:S01]  /*3af0*/  IMAD.U32 R59, R121.reuse, 0x10000, RZ ;  /* 0x00010000793b7824 */ /* 0x040fe200078e00ff */
[----:B------:R-:W-:Y:S01]  /*3b00*/  LOP3.LUT R121, R121, 0xffff0000, RZ, 0xc0, !PT ;  /* 0xffff000079797812 */ /* 0x000fe200078ec0ff */
[C---:B------:R-:W-:Y:S01]  /*3b10*/  FMUL.FTZ R61, R58.reuse, R55 ;  /* 0x000000373a3d7220 */ /* 0x040fe20000410000 */
[----:B------:R-:W-:Y:S02]  /*3b20*/  IMAD.U32 R60, R15, 0x10000, RZ ;  /* 0x000100000f3c7824 */ /* 0x000fe400078e00ff */
[-C--:B------:R-:W-:Y:S01]  /*3b30*/  FMUL.FTZ R58, R58, R59.reuse ;  /* 0x0000003b3a3a7220 */ /* 0x080fe20000410000 */
[----:B------:R-:W-:Y:S01]  /*3b40*/  F2FP.BF16.F32.PACK_AB R13, R13, R54 ;  /* 0x000000360d0d723e */ /* 0x000fe200000010ff */
[----:B------:R-:W-:-:S02]  /*3b50*/  FFMA.FTZ R61, R14, R59, -R61 ;  /* 0x0000003b0e3d7223 */ /* 0x000fc4000001083d */
[----:B------:R-:W-:Y:S01]  /*3b60*/  FFMA.FTZ R58, R14, R55, R58 ;  /* 0x000000370e3a7223 */ /* 0x000fe2000001003a */
[----:B------:R-:W-:Y:S01]  /*3b70*/  LOP3.LUT R14, R15, 0xffff0000, RZ, 0xc0, !PT ;  /* 0xffff00000f0e7812 */ /* 0x000fe200078ec0ff */
[----:B------:R-:W-:-:S04]  /*3b80*/  IMAD.U32 R55, R12, 0x10000, RZ ;  /* 0x000100000c377824 */ /* 0x000fc800078e00ff */
[C---:B------:R-:W-:Y:S01]  /*3b90*/  FMUL.FTZ R15, R14.reuse, R53 ;  /* 0x000000350e0f7220 */ /* 0x040fe20000410000 */
[----:B------:R-:W-:-:S03]  /*3ba0*/  FMUL.FTZ R14, R14, R121 ;  /* 0x000000790e0e7220 */ /* 0x000fc60000410000 */
[C---:B------:R-:W-:Y:S01]  /*3bb0*/  FFMA.FTZ R15, R60.reuse, R121, -R15 ;  /* 0x000000793c0f7223 */ /* 0x040fe2000001080f */
[----:B------:R-:W-:Y:S01]  /*3bc0*/  FFMA.FTZ R14, R60, R53, R14 ;  /* 0x000000353c0e7223 */ /* 0x000fe2000001000e */
[----:B------:R-:W-:-:S04]  /*3bd0*/  LOP3.LUT R53, R12, 0xffff0000, RZ, 0xc0, !PT ;  /* 0xffff00000c357812 */ /* 0x000fc800078ec0ff */
[----:B------:R-:W-:Y:S01]  /*3be0*/  F2FP.BF16.F32.PACK_AB R15, R14, R15 ;  /* 0x0000000f0e0f723e */ /* 0x000fe200000010ff */
[C---:B------:R-:W-:Y:S01]  /*3bf0*/  FMUL.FTZ R12, R53.reuse, R52 ;  /* 0x00000034350c7220 */ /* 0x040fe20000410000 */
[-C--:B------:R-:W-:Y:S01]  /*3c00*/  FMUL.FTZ R53, R53, R120.reuse ;  /* 0x0000007835357220 */ /* 0x080fe20000410000 */
[----:B------:R-:W-:Y:S02]  /*3c10*/  F2FP.BF16.F32.PACK_AB R14, R58, R61 ;  /* 0x0000003d3a0e723e */ /* 0x000fe400000010ff */
[C---:B------:R-:W-:Y:S01]  /*3c20*/  FFMA.FTZ R120, R55.reuse, R120, -R12 ;  /* 0x0000007837787223 */ /* 0x040fe2000001080c */
[----:B------:R-:W-:-:S05]  /*3c30*/  FFMA.FTZ R53, R55, R52, R53 ;  /* 0x0000003437357223 */ /* 0x000fca0000010035 */
[----:B------:R-:W-:-:S07]  /*3c40*/  F2FP.BF16.F32.PACK_AB R12, R53, R120 ;  /* 0x00000078350c723e */ /* 0x000fce00000010ff */
.L_x_1393:
[----:B------:R-:W-:Y:S05]  /*3c50*/  BSYNC B2 ;  /* 0x0000000000027941 */ /* 0x000fea0003800000 */
.L_x_1392:
[----:B---3--:R1:W-:Y:S02]  /*3c60*/  ST.E.128 desc[UR52][R56.64], R12 ;  /* 0x0000000c38007985 */ /* 0x0083e4000c101d34 */
.L_x_1391:
[----:B------:R-:W-:Y:S05]  /*3c70*/  BSYNC B1 ;  /* 0x0000000000017941 */ /* 0x000fea0003800000 */
.L_x_1390:
[----:B------:R-:W-:Y:S01]  /*3c80*/  ISETP.NE.AND P3, PT, R32, RZ, PT ;  /* 0x000000ff2000720c */ /* 0x000fe20003f65270 */
[----:B------:R-:W-:-:S12]  /*3c90*/  BSSY B1, `(.L_x_1394) ;  /* 0x000003a000017945 */ /* 0x000fd80003800000 */
[----:B------:R-:W-:Y:S05]  /*3ca0*/  @!P3 BRA `(.L_x_1395) ;  /* 0x0000000000e0b947 */ /* 0x000fea0003800000 */
[----:B-1--4-:R-:W4:Y:S04]  /*3cb0*/  LDL R12, [R1+0x34] ;  /* 0x00003400010c7983 */ /* 0x012f280000100800 */
[----:B------:R-:W5:Y:S01]  /*3cc0*/  LDL R54, [R1+0x50] ;  /* 0x0000500001367983 */ /* 0x000f620000100800 */
[----:B---3--:R-:W-:Y:S01]  /*3cd0*/  IMAD.MOV.U32 R52, RZ, RZ, R11 ;  /* 0x000000ffff347224 */ /* 0x008fe200078e000b */
[----:B------:R-:W-:Y:S01]  /*3ce0*/  BSSY B2, `(.L_x_1396) ;  /* 0x0000033000027945 */ /* 0x000fe20003800000 */
[----:B------:R-:W-:Y:S02]  /*3cf0*/  IMAD.MOV.U32 R53, RZ, RZ, R62 ;  /* 0x000000ffff357224 */ /* 0x000fe400078e003e */
[----:B----4-:R-:W-:Y:S02]  /*3d00*/  IMAD.SHL.U32 R55, R12, 0x8, RZ ;  /* 0x000000080c377824 */ /* 0x010fe400078e00ff */
[----:B------:R1:W3:Y:S01]  /*3d10*/  LDS.128 R12, [R65+0x17000] ;  /* 0x01700000410c7984 */ /* 0x0002e20000000c00 */
[----:B-----5:R-:W-:Y:S01]  /*3d20*/  ISETP.GE.AND P3, PT, R54, R99, PT ;  /* 0x000000633600720c */ /* 0x020fe20003f66270 */
[----:B------:R-:W-:-:S12]  /*3d30*/  IMAD.WIDE R52, R55, 0x2, R52 ;  /* 0x0000000237347825 */ /* 0x000fd800078e0234 */
[----:B-1----:R-:W-:Y:S05]  /*3d40*/  @P3 BRA `(.L_x_1397) ;  /* 0x0000000000b03947 */ /* 0x002fea0003800000 */
[--C-:B------:R-:W-:Y:S01]  /*3d50*/  SHF.R.U64 R55, R48, 0x10, R49.reuse ;  /* 0x0000001030377819 */ /* 0x100fe20000001231 */
[----:B---3--:R-:W-:Y:S01]  /*3d60*/  IMAD.U32 R57, R13, 0x10000, RZ ;  /* 0x000100000d397824 */ /* 0x008fe200078e00ff */
[----:B------:R-:W-:Y:S02]  /*3d70*/  SHF.R.U32.HI R48, RZ, 0x10, R49 ;  /* 0x00000010ff307819 */ /* 0x000fe40000011631 */
[--C-:B------:R-:W-:Y:S02]  /*3d80*/  SHF.R.U64 R49, R50, 0x10, R51.reuse ;  /* 0x0000001032317819 */ /* 0x100fe40000001233 */
[----:B------:R-:W-:Y:S01]  /*3d90*/  SHF.R.U32.HI R54, RZ, 0x10, R51 ;  /* 0x00000010ff367819 */ /* 0x000fe20000011633 */
[----:B------:R-:W-:Y:S01]  /*3da0*/  IMAD.U32 R51, R14, 0x10000, RZ ;  /* 0x000100000e337824 */ /* 0x000fe200078e00ff */
[----:B------:R-:W-:Y:S02]  /*3db0*/  PRMT R122, R122, 0x5410, R49 ;  /* 0x000054107a7a7816 */ /* 0x000fe40000000031 */
[----:B------:R-:W-:-:S02]  /*3dc0*/  PRMT R118, R118, 0x5410, R55 ;  /* 0x0000541076767816 */ /* 0x000fc40000000037 */
[----:B------:R-:W-:Y:S01]  /*3dd0*/  LOP3.LUT R56, R13, 0xffff0000, RZ, 0xc0, !PT ;  /* 0xffff00000d387812 */ /* 0x000fe200078ec0ff */
[----:B------:R-:W-:Y:S01]  /*3de0*/  IMAD.U32 R13, R12, 0x10000, RZ ;  /* 0x000100000c0d7824 */ /* 0x000fe200078e00ff */
[C---:B------:R-:W-:Y:S01]  /*3df0*/  LOP3.LUT R49, R122.reuse, 0xffff0000, RZ, 0xc0, !PT ;  /* 0xffff00007a317812 */ /* 0x040fe200078ec0ff */
[----:B------:R-:W-:Y:S01]  /*3e00*/  IMAD.U32 R122, R122, 0x10000, RZ ;  /* 0x000100007a7a7824 */ /* 0x000fe200078e00ff */
[----:B------:R-:W-:Y:S02]  /*3e10*/  PRMT R123, R123, 0x5410, R54 ;  /* 0x000054107b7b7816 */ /* 0x000fe40000000036 */
[----:B------:R-:W-:Y:S01]  /*3e20*/  LOP3.LUT R58, R118, 0xffff0000, RZ, 0xc0, !PT ;  /* 0xffff0000763a7812 */ /* 0x000fe200078ec0ff */
[-C--:B--2---:R-:W-:Y:S01]  /*3e30*/  FMUL.FTZ R60, R56, R49.reuse ;  /* 0x00000031383c7220 */ /* 0x084fe20000410000 */
[----:B------:R-:W-:Y:S01]  /*3e40*/  PRMT R119, R119, 0x5410, R48 ;  /* 0x0000541077777816 */ /* 0x000fe20000000030 */
[----:B------:R-:W-:Y:S01]  /*3e50*/  IMAD.U32 R54, R123, 0x10000, RZ ;  /* 0x000100007b367824 */ /* 0x000fe200078e00ff */
[----:B------:R-:W-:Y:S01]  /*3e60*/  LOP3.LUT R14, R14, 0xffff0000, RZ, 0xc0, !PT ;  /* 0xffff00000e0e7812 */ /* 0x000fe200078ec0ff */
[-C--:B------:R-:W-:Y:S01]  /*3e70*/  FMUL.FTZ R56, R56, R58.reuse ;  /* 0x0000003a38387220 */ /* 0x080fe20000410000 */
[----:B------:R-:W-:Y:S01]  /*3e80*/  FFMA.FTZ R48, R57, R58, -R60 ;  /* 0x0000003a39307223 */ /* 0x000fe2000001083c */
[----:B------:R-:W-:Y:S01]  /*3e90*/  IMAD.U32 R55, R119, 0x10000, RZ ;  /* 0x0001000077377824 */ /* 0x000fe200078e00ff */
[----:B------:R-:W-:Y:S01]  /*3ea0*/  LOP3.LUT R50, R15, 0xffff0000, RZ, 0xc0, !PT ;  /* 0xffff00000f327812 */ /* 0x000fe200078ec0ff */
[CC--:B------:R-:W-:Y:S01]  /*3eb0*/  FMUL.FTZ R58, R14.reuse, R54.reuse ;  /* 0x000000360e3a7220 */ /* 0x0c0fe20000410000 */
[----:B------:R-:W-:Y:S01]  /*3ec0*/  FFMA.FTZ R49, R57, R49, R56 ;  /* 0x0000003139317223 */ /* 0x000fe20000010038 */
[-C--:B------:R-:W-:Y:S01]  /*3ed0*/  FMUL.FTZ R56, R14, R55.reuse ;  /* 0x000000370e387220 */ /* 0x080fe20000410000 */
[----:B------:R-:W-:Y:S01]  /*3ee0*/  LOP3.LUT R123, R123, 0xffff0000, RZ, 0xc0, !PT ;  /* 0xffff00007b7b7812 */ /* 0x000fe200078ec0ff */
[----:B------:R-:W-:Y:S01]  /*3ef0*/  IMAD.U32 R118, R118, 0x10000, RZ ;  /* 0x0001000076767824 */ /* 0x000fe200078e00ff */
[----:B------:R-:W-:Y:S01]  /*3f00*/  LOP3.LUT R119, R119, 0xffff0000, RZ, 0xc0, !PT ;  /* 0xffff000077777812 */ /* 0x000fe200078ec0ff */
[C---:B------:R-:W-:Y:S01]  /*3f10*/  FFMA.FTZ R14, R51.reuse, R55, -R58 ;  /* 0x00000037330e7223 */ /* 0x040fe2000001083a */
[----:B------:R-:W-:Y:S01]  /*3f20*/  LOP3.LUT R12, R12, 0xffff0000, RZ, 0xc0, !PT ;  /* 0xffff00000c0c7812 */ /* 0x000fe200078ec0ff */
[----:B------:R-:W-:Y:S01]  /*3f30*/  FFMA.FTZ R51, R51, R54, R56 ;  /* 0x0000003633337223 */ /* 0x000fe20000010038 */
[----:B------:R-:W-:-:S02]  /*3f40*/  IMAD.U32 R15, R15, 0x10000, RZ ;  /* 0x000100000f0f7824 */ /* 0x000fc400078e00ff */
        /* <DEDUP_REMOVED lines=8> */
[----:B------:R-:W-:Y:S02]  /*3fd0*/  F2FP.BF16.F32.PACK_AB R13, R49, R48 ;  /* 0x00000030310d723e */ /* 0x000fe400000010ff */
[----:B------:R-:W-:-:S02]  /*3fe0*/  F2FP.BF16.F32.PACK_AB R15, R15, R54 ;  /* 0x000000360f0f723e */ /* 0x000fc400000010ff */
[----:B------:R-:W-:Y:S02]  /*3ff0*/  F2FP.BF16.F32.PACK_AB R14, R51, R14 ;  /* 0x0000000e330e723e */ /* 0x000fe400000010ff */
[----:B------:R-:W-:-:S07]  /*4000*/  F2FP.BF16.F32.PACK_AB R12, R55, R50 ;  /* 0x00000032370c723e */ /* 0x000fce00000010ff */
.L_x_1397:
[----:B------:R-:W-:Y:S05]  /*4010*/  BSYNC B2 ;  /* 0x0000000000027941 */ /* 0x000fea0003800000 */
.L_x_1396:
[----:B---3--:R1:W-:Y:S02]  /*4020*/  ST.E.128 desc[UR52][R52.64], R12 ;  /* 0x0000000c34007985 */ /* 0x0083e4000c101d34 */
.L_x_1395:
[----:B------:R-:W-:Y:S05]  /*4030*/  BSYNC B1 ;  /* 0x0000000000017941 */ /* 0x000fea0003800000 */
.L_x_1394:
[----:B------:R-:W-:Y:S01]  /*4040*/  LOP3.LUT P3, RZ, R29, 0x8, RZ, 0xc0, !PT ;  /* 0x000000081dff7812 */ /* 0x000fe2000786c0ff */
[----:B------:R-:W-:-:S12]  /*4050*/  BSSY B1, `(.L_x_1398) ;  /* 0x0000039000017945 */ /* 0x000fd80003800000 */
[----:B------:R-:W-:Y:S05]  /*4060*/  @!P3 BRA `(.L_x_1399) ;  /* 0x0000000000dcb947 */ /* 0x000fea0003800000 */
[----:B-1--4-:R-:W4:Y:S04]  /*4070*/  LDL R12, [R1+0x48] ;  /* 0x00004800010c7983 */ /* 0x012f280000100800 */
[----:B------:R-:W5:Y:S01]  /*4080*/  LDL R50, [R1+0x58] ;  /* 0x0000580001327983 */ /* 0x000f620000100800 */
[C---:B---3--:R-:W-:Y:S01]  /*4090*/  LEA R48, P3, R137.reuse, R11, 0x1 ;  /* 0x0000000b89307211 */ /* 0x048fe200078608ff */
[----:B------:R-:W-:Y:S03]  /*40a0*/  BSSY B2, `(.L_x_1400) ;  /* 0x0000032000027945 */ /* 0x000fe60003800000 */
[----:B----4-:R-:W-:Y:S02]  /*40b0*/  LEA.HI.X R49, R137, R62, R12, 0x1, P3 ;  /* 0x0000003e89317211 */ /* 0x010fe400018f0c0c */
[----:B------:R1:W3:Y:S01]  /*40c0*/  LDS.128 R12, [R64+0x17000] ;  /* 0x01700000400c7984 */ /* 0x0002e20000000c00 */
[----:B-----5:R-:W-:-:S13]  /*40d0*/  ISETP.GE.AND P3, PT, R50, R99, PT ;  /* 0x000000633200720c */ /* 0x020fda0003f66270 */
        /* <DEDUP_REMOVED lines=9> */
[----:B------:R-:W-:Y:S02]  /*4170*/  PRMT R115, R115, 0x5410, R52 ;  /* 0x0000541073737816 */ /* 0x000fe40000000034 */
[----:B------:R-:W-:Y:S02]  /*4180*/  PRMT R117, R117, 0x5410, R50 ;  /* 0x0000541075757816 */ /* 0x000fe40000000032 */
[----:B------:R-:W-:Y:S01]  /*4190*/  LOP3.LUT R45, R13, 0xffff0000, RZ, 0xc0, !PT ;  /* 0xffff00000d2d7812 */ /* 0x000fe200078ec0ff */
[----:B------:R-:W-:Y:S01]  /*41a0*/  IMAD.U32 R51, R115, 0x10000, RZ ;  /* 0x0001000073337824 */ /* 0x000fe200078e00ff */
[----:B------:R-:W-:Y:S01]  /*41b0*/  LOP3.LUT R52, R116, 0xffff0000, RZ, 0xc0, !PT ;  /* 0xffff000074347812 */ /* 0x000fe200078ec0ff */
[----:B------:R-:W-:Y:S01]  /*41c0*/  IMAD.U32 R53, R117, 0x10000, RZ ;  /* 0x0001000075357824 */ /* 0x000fe200078e00ff */
[----:B------:R-:W-:Y:S01]  /*41d0*/  LOP3.LUT R50, R114, 0xffff0000, RZ, 0xc0, !PT ;  /* 0xffff000072327812 */ /* 0x000fe200078ec0ff */
[----:B------:R-:W-:Y:S01]  /*41e0*/  IMAD.U32 R13, R12, 0x10000, RZ ;  /* 0x000100000c0d7824 */ /* 0x000fe200078e00ff */
[----:B------:R-:W-:Y:S01]  /*41f0*/  LOP3.LUT R46, R14, 0xffff0000, RZ, 0xc0, !PT ;  /* 0xffff00000e2e7812 */ /* 0x000fe200078ec0ff */
[----:B------:R-:W-:Y:S01]  /*4200*/  FMUL.FTZ R54, R45, R52 ;  /* 0x000000342d367220 */ /* 0x000fe20000410000 */
[----:B------:R-:W-:Y:S01]  /*4210*/  LOP3.LUT R14, R15, 0xffff0000, RZ, 0xc0, !PT ;  /* 0xffff00000f0e7812 */ /* 0x000fe200078ec0ff */
[-C--:B------:R-:W-:Y:S01]  /*4220*/  FMUL.FTZ R55, R45, R50.reuse ;  /* 0x000000322d377220 */ /* 0x080fe20000410000 */
[----:B------:R-:W-:Y:S01]  /*4230*/  LOP3.LUT R45, R12, 0xffff0000, RZ, 0xc0, !PT ;  /* 0xffff00000c2d7812 */ /* 0x000fe200078ec0ff */
[----:B------:R-:W-:Y:S01]  /*4240*/  FFMA.FTZ R12, R47, R50, -R54 ;  /* 0x000000322f0c7223 */ /* 0x000fe20000010836 */
[----:B------:R-:W-:Y:S01]  /*4250*/  LOP3.LUT R117, R117, 0xffff0000, RZ, 0xc0, !PT ;  /* 0xffff000075757812 */ /* 0x000fe200078ec0ff */
[----:B------:R-:W-:Y:S01]  /*4260*/  FMUL.FTZ R57, R46, R53 ;  /* 0x000000352e397220 */ /* 0x000fe20000410000 */
[----:B------:R-:W-:Y:S01]  /*4270*/  LOP3.LUT R115, R115, 0xffff0000, RZ, 0xc0, !PT ;  /* 0xffff000073737812 */ /* 0x000fe200078ec0ff */
[----:B------:R-:W-:Y:S01]  /*4280*/  FFMA.FTZ R47, R47, R52, R55 ;  /* 0x000000342f2f7223 */ /* 0x000fe20000010037 */
[----:B------:R-:W-:-:S02]  /*4290*/  IMAD.U32 R116, R116, 0x10000, RZ ;  /* 0x0001000074747824 */ /* 0x000fc400078e00ff */
[----:B------:R-:W-:Y:S01]  /*42a0*/  FMUL.FTZ R55, R46, R51 ;  /* 0x000000332e377220 */ /* 0x000fe20000410000 */
[----:B------:R-:W-:Y:S02]  /*42b0*/  IMAD.U32 R114, R114, 0x10000, RZ ;  /* 0x0001000072727824 */ /* 0x000fe400078e00ff */
[C---:B------:R-:W-:Y:S01]  /*42c0*/  FMUL.FTZ R46, R14.reuse, R117 ;  /* 0x000000750e2e7220 */ /* 0x040fe20000410000 */
[----:B------:R-:W-:Y:S01]  /*42d0*/  FMUL.FTZ R50, R14, R115 ;  /* 0x000000730e327220 */ /* 0x000fe20000410000 */
[C---:B------:R-:W-:Y:S01]  /*42e0*/  FFMA.FTZ R57, R44.reuse, R51, -R57 ;  /* 0x000000332c397223 */ /* 0x040fe20000010839 */
[----:B------:R-:W-:Y:S01]  /*42f0*/  FMUL.FTZ R14, R45, R116 ;  /* 0x000000742d0e7220 */ /* 0x000fe20000410000 */
[----:B------:R-:W-:Y:S02]  /*4300*/  IMAD.U32 R15, R15, 0x10000, RZ ;  /* 0x000100000f0f7824 */ /* 0x000fe400078e00ff */
[----:B------:R-:W-:Y:S01]  /*4310*/  FFMA.FTZ R44, R44, R53, R55 ;  /* 0x000000352c2c7223 */ /* 0x000fe20000010037 */
[-C--:B------:R-:W-:Y:S01]  /*4320*/  FMUL.FTZ R45, R45, R114.reuse ;  /* 0x000000722d2d7220 */ /* 0x080fe20000410000 */
[----:B------:R-:W-:Y:S01]  /*4330*/  FFMA.FTZ R14, R13, R114, -R14 ;  /* 0x000000720d0e7223 */ /* 0x000fe2000001080e */
[C---:B------:R-:W-:Y:S01]  /*4340*/  FFMA.FTZ R46, R15.reuse, R115, -R46 ;  /* 0x000000730f2e7223 */ /* 0x040fe2000001082e */
[----:B------:R-:W-:Y:S01]  /*4350*/  FFMA.FTZ R15, R15, R117, R50 ;  /* 0x000000750f0f7223 */ /* 0x000fe20000010032 */
[----:B------:R-:W-:Y:S01]  /*4360*/  FFMA.FTZ R45, R13, R116, R45 ;  /* 0x000000740d2d7223 */ /* 0x000fe2000001002d */
[----:B------:R-:W-:-:S02]  /*4370*/  F2FP.BF16.F32.PACK_AB R44, R44, R57 ;  /* 0x000000392c2c723e */ /* 0x000fc400000010ff */
[----:B------:R-:W-:Y:S02]  /*4380*/  F2FP.BF16.F32.PACK_AB R13, R47, R12 ;  /* 0x0000000c2f0d723e */ /* 0x000fe400000010ff */
[----:B------:R-:W-:Y:S01]  /*4390*/  F2FP.BF16.F32.PACK_AB R12, R45, R14 ;  /* 0x0000000e2d0c723e */ /* 0x000fe200000010ff */
[----:B------:R-:W-:Y:S01]  /*43a0*/  IMAD.MOV.U32 R14, RZ, RZ, R44 ;  /* 0x000000ffff0e7224 */ /* 0x000fe200078e002c */
[----:B------:R-:W-:-:S07]  /*43b0*/  F2FP.BF16.F32.PACK_AB R15, R15, R46 ;  /* 0x0000002e0f0f723e */ /* 0x000fce00000010ff */
.L_x_1401:
[----:B------:R-:W-:Y:S05]  /*43c0*/  BSYNC B2 ;  /* 0x0000000000027941 */ /* 0x000fea0003800000 */
.L_x_1400:
[----:B---3--:R1:W-:Y:S02]  /*43d0*/  ST.E.128 desc[UR52][R48.64], R12 ;  /* 0x0000000c30007985 */ /* 0x0083e4000c101d34 */
.L_x_1399:
[----:B------:R-:W-:Y:S05]  /*43e0*/  BSYNC B1 ;  /* 0x0000000000017941 */ /* 0x000fea0003800000 */
.L_x_1398:
        /* <DEDUP_REMOVED lines=11> */
[----:B------:R-:W-:Y:S02]  /*44a0*/  SHF.R.U64 R42, R42, 0x10, R43 ;  /* 0x000000102a2a7819 */ /* 0x000fe4000000122b */
[----:B------:R-:W-:Y:S02]  /*44b0*/  SHF.R.U64 R46, R40, 0x10, R41 ;  /* 0x00000010282e7819 */ /* 0x000fe40000001229 */
[----:B------:R-:W-:Y:S02]  /*44c0*/  SHF.R.U32.HI R47, RZ, 0x10, R43 ;  /* 0x00000010ff2f7819 */ /* 0x000fe4000001162b */
[----:B------:R-:W-:Y:S02]  /*44d0*/  PRMT R107, R107, 0x5410, R42 ;  /* 0x000054106b6b7816 */ /* 0x000fe4000000002a */
[----:B------:R-:W-:Y:S02]  /*44e0*/  PRMT R105, R105, 0x5410, R46 ;  /* 0x0000541069697816 */ /* 0x000fe4000000002e */
[----:B------:R-:W-:Y:S01]  /*44f0*/  SHF.R.U32.HI R49, RZ, 0x10, R41 ;  /* 0x00000010ff317819 */ /* 0x000fe20000011629 */
[----:B---3--:R-:W-:Y:S01]  /*4500*/  IMAD.U32 R41, R14, 0x10000, RZ ;  /* 0x000100000e297824 */ /* 0x008fe200078e00ff */
[----:B------:R-:W-:-:S02]  /*4510*/  PRMT R108, R108, 0x5410, R47 ;  /* 0x000054106c6c7816 */ /* 0x000fc4000000002f */
[----:B------:R-:W-:Y:S02]  /*4520*/  LOP3.LUT R42, R13, 0xffff0000, RZ, 0xc0, !PT ;  /* 0xffff00000d2a7812 */ /* 0x000fe400078ec0ff */
[----:B------:R-:W-:Y:S01]  /*4530*/  LOP3.LUT R47, R107, 0xffff0000, RZ, 0xc0, !PT ;  /* 0xffff00006b2f7812 */ /* 0x000fe200078ec0ff */
[----:B------:R-:W-:Y:S01]  /*4540*/  IMAD.U32 R50, R108, 0x10000, RZ ;  /* 0x000100006c327824 */ /* 0x000fe200078e00ff */
[----:B------:R-:W-:Y:S01]  /*4550*/  LOP3.LUT R46, R105, 0xffff0000, RZ, 0xc0, !PT ;  /* 0xffff0000692e7812 */ /* 0x000fe200078ec0ff */
[----:B------:R-:W-:Y:S01]  /*4560*/  IMAD.U32 R107, R107, 0x10000, RZ ;  /* 0x000100006b6b7824 */ /* 0x000fe200078e00ff */
[----:B------:R-:W-:Y:S01]  /*4570*/  PRMT R106, R106, 0x5410, R49 ;  /* 0x000054106a6a7816 */ /* 0x000fe20000000031 */
[----:B------:R-:W-:Y:S01]  /*4580*/  FMUL.FTZ R52, R42, R47 ;  /* 0x0000002f2a347220 */ /* 0x000fe20000410000 */
[----:B------:R-:W-:Y:S01]  /*4590*/  LOP3.LUT R43, R14, 0xffff0000, RZ, 0xc0, !PT ;  /* 0xffff00000e2b7812 */ /* 0x000fe200078ec0ff */
[C---:B------:R-:W-:Y:S01]  /*45a0*/  IMAD.U32 R14, R15.reuse, 0x10000, RZ ;  /* 0x000100000f0e7824 */ /* 0x040fe200078e00ff */
[----:B------:R-:W-:Y:S01]  /*45b0*/  LOP3.LUT R40, R15, 0xffff0000, RZ, 0xc0, !PT ;  /* 0xffff00000f287812 */ /* 0x000fe200078ec0ff */
[----:B------:R-:W-:-:S02]  /*45c0*/  IMAD.U32 R15, R13, 0x10000, RZ ;  /* 0x000100000d0f7824 */ /* 0x000fc400078e00ff */
[----:B------:R-:W-:Y:S01]  /*45d0*/  FMUL.FTZ R42, R42, R46 ;  /* 0x0000002e2a2a7220 */ /* 0x000fe20000410000 */
[----:B------:R-:W-:Y:S02]  /*45e0*/  IMAD.U32 R48, R106, 0x10000, RZ ;  /* 0x000100006a307824 */ /* 0x000fe400078e00ff */
[----:B------:R-:W-:Y:S01]  /*45f0*/  FMUL.FTZ R54, R43, R50 ;  /* 0x000000322b367220 */ /* 0x000fe20000410000 */
[C---:B------:R-:W-:Y:S01]  /*4600*/  FFMA.FTZ R52, R15.reuse, R46, -R52 ;  /* 0x0000002e0f347223 */ /* 0x040fe20000010834 */
[----:B------:R-:W-:Y:S01]  /*4610*/  FFMA.FTZ R47, R15, R47, R42 ;  /* 0x0000002f0f2f7223 */ /* 0x000fe2000001002a */
[-C--:B------:R-:W-:Y:S01]  /*4620*/  FMUL.FTZ R42, R43, R48.reuse ;  /* 0x000000302b2a7220 */ /* 0x080fe20000410000 */
[----:B------:R-:W-:Y:S01]  /*4630*/  IMAD.U32 R13, R12, 0x10000, RZ ;  /* 0x000100000c0d7824 */ /* 0x000fe200078e00ff */
[----:B------:R-:W-:Y:S01]  /*4640*/  LOP3.LUT R43, R108, 0xffff0000, RZ, 0xc0, !PT ;  /* 0xffff00006c2b7812 */ /* 0x000fe200078ec0ff */
[----:B------:R-:W-:Y:S01]  /*4650*/  FFMA.FTZ R54, R41, R48, -R54 ;  /* 0x0000003029367223 */ /* 0x000fe20000010836 */
[----:B------:R-:W-:Y:S01]  /*4660*/  LOP3.LUT R15, R106, 0xffff0000, RZ, 0xc0, !PT ;  /* 0xffff00006a0f7812 */ /* 0x000fe200078ec0ff */
[----:B------:R-:W-:Y:S01]  /*4670*/  IMAD.U32 R105, R105, 0x10000, RZ ;  /* 0x0001000069697824 */ /* 0x000fe200078e00ff */
[----:B------:R-:W-:Y:S01]  /*4680*/  LOP3.LUT R12, R12, 0xffff0000, RZ, 0xc0, !PT ;  /* 0xffff00000c0c7812 */ /* 0x000fe200078ec0ff */
[----:B------:R-:W-:Y:S01]  /*4690*/  FFMA.FTZ R41, R41, R50, R42 ;  /* 0x0000003229297223 */ /* 0x000fe2000001002a */
[C---:B------:R-:W-:Y:S01]  /*46a0*/  FMUL.FTZ R49, R40.reuse, R43 ;  /* 0x0000002b28317220 */ /* 0x040fe20000410000 */
[----:B------:R-:W-:Y:S01]  /*46b0*/  FMUL.FTZ R42, R40, R15 ;  /* 0x0000000f282a7220 */ /* 0x000fe20000410000 */
[----:B------:R-:W-:Y:S01]  /*46c0*/  F2FP.BF16.F32.PACK_AB R47, R47, R52 ;  /* 0x000000342f2f723e */ /* 0x000fe200000010ff */
        /* <DEDUP_REMOVED lines=8> */
[----:B------:R-:W-:Y:S01]  /*4750*/  F2FP.BF16.F32.PACK_AB R12, R13, R40 ;  /* 0x000000280d0c723e */ /* 0x000fe200000010ff */
[----:B------:R-:W-:-:S07]  /*4760*/  IMAD.MOV.U32 R13, RZ, RZ, R47 ;  /* 0x000000ffff0d7224 */ /* 0x000fce00078e002f */
.L_x_1405:
[----:B------:R-:W-:Y:S05]  /*4770*/  BSYNC B2 ;  /* 0x0000000000027941 */ /* 0x000fea0003800000 */
.L_x_1404:
[----:B---3--:R1:W-:Y:S02]  /*4780*/  ST.E.128 desc[UR52][R44.64], R12 ;  /* 0x0000000c2c007985 */ /* 0x0083e4000c101d34 */
.L_x_1403:
[----:B------:R-:W-:Y:S05]  /*4790*/  BSYNC B1 ;  /* 0x0000000000017941 */ /* 0x000fea0003800000 */
.L_x_1402:
[----:B------:R-:W-:-:S13]  /*47a0*/  LOP3.LUT P3, RZ, R29, 0x20, RZ, 0xc0, !PT ;  /* 0x000000201dff7812 */ /* 0x000fda000786c0ff */
        /* <DEDUP_REMOVED lines=9> */
[----:B------:R-:W-:Y:S01]  /*4840*/  SHF.R.U64 R44, R36, 0x10, R37 ;  /* 0x00000010242c7819 */ /* 0x000fe20000001225 */
[----:B---3--:R-:W-:Y:S01]  /*4850*/  IMAD.U32 R36, R14, 0x10000, RZ ;  /* 0x000100000e247824 */ /* 0x008fe200078e00ff */
[--C-:B------:R-:W-:Y:S02]  /*4860*/  SHF.R.U64 R42, R38, 0x10, R39.reuse ;  /* 0x00000010262a7819 */ /* 0x100fe40000001227 */
[----:B------:R-:W-:Y:S02]  /*4870*/  SHF.R.U32.HI R39, RZ, 0x10, R39 ;  /* 0x00000010ff277819 */ /* 0x000fe40000011627 */
[----:B------:R-:W-:Y:S02]  /*4880*/  SHF.R.U32.HI R11, RZ, 0x10, R37 ;  /* 0x00000010ff0b7819 */ /* 0x000fe40000011625 */
[----:B------:R-:W-:Y:S02]  /*4890*/  PRMT R63, R63, 0x5410, R44 ;  /* 0x000054103f3f7816 */ /* 0x000fe4000000002c */
[----:B------:R-:W-:-:S02]  /*48a0*/  PRMT R89, R89, 0x5410, R42 ;  /* 0x0000541059597816 */ /* 0x000fc4000000002a */
[----:B------:R-:W-:Y:S02]  /*48b0*/  PRMT R104, R104, 0x5410, R39 ;  /* 0x0000541068687816 */ /* 0x000fe40000000027 */
[----:B------:R-:W-:Y:S01]  /*48c0*/  LOP3.LUT R37, R14, 0xffff0000, RZ, 0xc0, !PT ;  /* 0xffff00000e257812 */ /* 0x000fe200078ec0ff */
[C---:B------:R-:W-:Y:S01]  /*48d0*/  IMAD.U32 R14, R13.reuse, 0x10000, RZ ;  /* 0x000100000d0e7824 */ /* 0x040fe200078e00ff */
[----:B------:R-:W-:Y:S01]  /*48e0*/  PRMT R88, R88, 0x5410, R11 ;  /* 0x0000541058587816 */ /* 0x000fe2000000000b */
[----:B------:R-:W-:Y:S01]  /*48f0*/  IMAD.U32 R44, R104, 0x10000, RZ ;  /* 0x00010000682c7824 */ /* 0x000fe200078e00ff */
        /* <DEDUP_REMOVED lines=10> */
[C---:B------:R-:W-:Y:S01]  /*49a0*/  FMUL.FTZ R13, R37.reuse, R44 ;  /* 0x0000002c250d7220 */ /* 0x040fe20000410000 */
[-C--:B------:R-:W-:Y:S01]  /*49b0*/  FMUL.FTZ R37, R37, R42.reuse ;  /* 0x0000002a25257220 */ /* 0x080fe20000410000 */
[----:B------:R-:W-:Y:S01]  /*49c0*/  LOP3.LUT R104, R104, 0xffff0000, RZ, 0xc0, !PT ;  /* 0xffff000068687812 */ /* 0x000fe200078ec0ff */
[----:B------:R-:W-:Y:S01]  /*49d0*/  IMAD.U32 R63, R63, 0x10000, RZ ;  /* 0x000100003f3f7824 */ /* 0x000fe200078e00ff */
[----:B------:R-:W-:Y:S01]  /*49e0*/  LOP3.LUT R88, R88, 0xffff0000, RZ, 0xc0, !PT ;  /* 0xffff000058587812 */ /* 0x000fe200078ec0ff */
[C---:B------:R-:W-:Y:S01]  /*49f0*/  FFMA.FTZ R45, R14.reuse, R39, -R45 ;  /* 0x000000270e2d7223 */ /* 0x040fe2000001082d */
[----:B------:R-:W-:Y:S01]  /*4a00*/  FFMA.FTZ R46, R14, R43, R46 ;  /* 0x0000002b0e2e7223 */ /* 0x000fe2000001002e */
[----:B------:R-:W-:Y:S01]  /*4a10*/  FFMA.FTZ R13, R36, R42, -R13 ;  /* 0x0000002a240d7223 */ /* 0x000fe2000001080d */
[----:B------:R-:W-:Y:S01]  /*4a20*/  FMUL.FTZ R14, R12, R89 ;  /* 0x000000590c0e7220 */ /* 0x000fe20000410000 */
[----:B------:R-:W-:Y:S01]  /*4a30*/  FFMA.FTZ R36, R36, R44, R37 ;  /* 0x0000002c24247223 */ /* 0x000fe20000010025 */
[----:B------:R-:W-:Y:S01]  /*4a40*/  FMUL.FTZ R12, R12, R63 ;  /* 0x0000003f0c0c7220 */ /* 0x000fe20000410000 */
[----:B------:R-:W-:-:S02]  /*4a50*/  IMAD.U32 R15, R15, 0x10000, RZ ;  /* 0x000100000f0f7824 */ /* 0x000fc400078e00ff */
[C---:B------:R-:W-:Y:S01]  /*4a60*/  FMUL.FTZ R42, R38.reuse, R104 ;  /* 0x00000068262a7220 */ /* 0x040fe20000410000 */
[-C--:B------:R-:W-:Y:S01]  /*4a70*/  FMUL.FTZ R37, R38, R88.reuse ;  /* 0x0000005826257220 */ /* 0x080fe20000410000 */
[C---:B------:R-:W-:Y:S01]  /*4a80*/  FFMA.FTZ R14, R11.reuse, R63, -R14 ;  /* 0x0000003f0b0e7223 */ /* 0x040fe2000001080e */
[----:B------:R-:W-:Y:S01]  /*4a90*/  FFMA.FTZ R11, R11, R89, R12 ;  /* 0x000000590b0b7223 */ /* 0x000fe2000001000c */
[C---:B------:R-:W-:Y:S01]  /*4aa0*/  FFMA.FTZ R42, R15.reuse, R88, -R42 ;  /* 0x000000580f2a7223 */ /* 0x040fe2000001082a */
[----:B------:R-:W-:Y:S01]  /*4ab0*/  FFMA.FTZ R37, R15, R104, R37 ;  /* 0x000000680f257223 */ /* 0x000fe20000010025 */
[----:B------:R-:W-:Y:S02]  /*4ac0*/  F2FP.BF16.F32.PACK_AB R45, R46, R45 ;  /* 0x0000002d2e2d723e */ /* 0x000fe400000010ff */
[----:B------:R-:W-:Y:S02]  /*4ad0*/  F2FP.BF16.F32.PACK_AB R36, R36, R13 ;  /* 0x0000000d2424723e */ /* 0x000fe400000010ff */
[----:B------:R-:W-:Y:S01]  /*4ae0*/  F2FP.BF16.F32.PACK_AB R12, R11, R14 ;  /* 0x0000000e0b0c723e */ /* 0x000fe200000010ff */
[----:B------:R-:W-:Y:S01]  /*4af0*/  IMAD.MOV.U32 R13, RZ, RZ, R45 ;  /* 0x000000ffff0d7224 */ /* 0x000fe200078e002d */
[----:B------:R-:W-:Y:S01]  /*4b00*/  F2FP.BF16.F32.PACK_AB R15, R37, R42 ;  /* 0x0000002a250f723e */ /* 0x000fe200000010ff */
[----:B------:R-:W-:-:S07]  /*4b10*/  IMAD.MOV.U32 R14, RZ, RZ, R36 ;  /* 0x000000ffff0e7224 */ /* 0x000fce00078e0024 */
.L_x_1407:
[----:B------:R-:W-:Y:S05]  /*4b20*/  BSYNC B1 ;  /* 0x0000000000017941 */ /* 0x000fea0003800000 */
.L_x_1406:
[----:B---3--:R1:W-:Y:S01]  /*4b30*/  ST.E.128 desc[UR52][R40.64], R12 ;  /* 0x0000000c28007985 */ /* 0x0083e2000c101d34 */
[----:B------:R-:W-:Y:S05]  /*4b40*/  BRA `(.L_x_1385) ;  /* 0x00000024002c7947 */ /* 0x000fea0003800000 */
.L_x_1378:
        /* <DEDUP_REMOVED lines=50> */
.L_x_1409:
[----:B------:R-:W-:Y:S05]  /*4e70*/  BSYNC B1 ;  /* 0x0000000000017941 */ /* 0x000fea0003800000 */
.L_x_1408:
        /* <DEDUP_REMOVED lines=48> */
[----:B------:R-:W-:Y:S01]  /*5180*/  PRMT R111, R111, 0x5410, R11 ;  /* 0x000054106f6f7816 */ /* 0x000fe2000000000b */
[----:B------:R-:W-:Y:S06]  /*5190*/  @!P2 BRA `(.L_x_1410) ;  /* 0x000000000004a947 */ /* 0x000fec0003800000 */
[----:B------:R-:W-:Y:S01]  /*51a0*/  BPT.TRAP 0x1 ;  /* 0x000000040000795c */ /* 0x000fe20000300000 */
.L_x_1410:
[----:B------:R-:W2:Y:S01]  /*51b0*/  LDL R11, [R1] ;  /* 0x00000000010b7983 */ /* 0x000ea20000100800 */
[----:B------:R-:W-:Y:S01]  /*51c0*/  IMAD R35, R19, 0x8, R2 ;  /* 0x0000000813237824 */ /* 0x000fe200078e0202 */
[----:B------:R-:W-:Y:S01]  /*51d0*/  BSSY B1, `(.L_x_1411) ;  /* 0x0000004000017945 */ /* 0x000fe20003800000 */
[----:B--2---:R-:W-:-:S04]  /*51e0*/  SHF.L.U32 R85, R11, 0x1f, RZ ;  /* 0x0000001f0b557819 */ /* 0x004fc800000006ff */
[----:B------:R-:W0:Y:S02]  /*51f0*/  SYNCS.PHASECHK.TRANS64.TRYWAIT P4, [R35+URZ+0x2d890], R85 ;  /* 0x02d89055230075a7 */ /* 0x000e24000808017f */
[----:B0-----:R-:W-:Y:S05]  /*5200*/  @!P4 BRA `(.L_x_1412) ;  /* 0x000001d800d8c947 */ /* 0x001fea0003800000 */
.L_x_1719:
[----:B------:R-:W-:Y:S05]  /*5210*/  BSYNC B1 ;  /* 0x0000000000017941 */ /* 0x000fea0003800000 */
.L_x_1411:
[----:B------:R-:W-:-:S03]  /*5220*/  UMOV UR4, 0xffffffff ;  /* 0xffffffff00047882 */ /* 0x000fc60000000000 */
[----:B------:R-:W-:Y:S05]  /*5230*/  BRA.DIV UR4, `(.L_x_1413) ;  /* 0x000001da04e07947 */ /* 0x000fea000b800000 */
[----:B------:R1:W2:Y:S04]  /*5240*/  SHFL.IDX PT, R89, R62, RZ, 0x1e1f ;  /* 0x001e1fff3e597589 */ /* 0x0002a800000e0000 */
[----:B------:R1:W3:Y:S02]  /*5250*/  SHFL.IDX PT, R88, R60, RZ, 0x1e1f ;  /* 0x001e1fff3c587589 */ /* 0x0002e400000e0000 */
.L_x_1723:
[----:B------:R-:W-:Y:S05]  /*5260*/  @P3 BRA `(.L_x_1385) ;  /* 0x0000001c00643947 */ /* 0x000fea0003800000 */
[----:B------:R-:W4:Y:S01]  /*5270*/  LDC R11, c[0x0][0x2f4] ;  /* 0x0000bd00ff0b7b82 */ /* 0x000f220000000800 */
[----:B------:R-:W-:Y:S01]  /*5280*/  ISETP.NE.AND P3, PT, R30, RZ, PT ;  /* 0x000000ff1e00720c */ /* 0x000fe20003f65270 */
[----:B------:R-:W-:Y:S01]  /*5290*/  BSSY B1, `(.L_x_1414) ;  /* 0x000007c000017945 */ /* 0x000fe20003800000 */
[----:B----4-:R-:W-:-:S11]  /*52a0*/  IMAD.IADD R104, R11, 0x1, -R100 ;  /* 0x000000010b687824 */ /* 0x010fd600078e0a64 */
[----:B------:R-:W-:Y:S05]  /*52b0*/  @!P3 BRA `(.L_x_1415) ;  /* 0x0000000400e4b947 */ /* 0x000fea0003800000 */
[----:B-1----:R-:W4:Y:S04]  /*52c0*/  LDL R60, [R1+0x14] ;  /* 0x00001400013c7983 */ /* 0x002f280000100800 */
[----:B------:R-:W5:Y:S04]  /*52d0*/  LDL R15, [R1+0x20] ;  /* 0x00002000010f7983 */ /* 0x000f680000100800 */
[----:B------:R-:W2:Y:S01]  /*52e0*/  LDL R14, [R1+0x24] ;  /* 0x00002400010e7983 */ /* 0x000ea20000100800 */
[----:B------:R-:W-:Y:S01]  /*52f0*/  SEL R12, R100, R104, !P0 ;  /* 0x00000068640c7207 */ /* 0x000fe20004000000 */
[----:B------:R-:W-:Y:S01]  /*5300*/  BSSY B2, `(.L_x_1416) ;  /* 0x000006e000027945 */ /* 0x000fe20003800000 */
[----:B------:R-:W-:-:S02]  /*5310*/  ISETP.GE.AND P3, PT, R16, R99, PT ;  /* 0x000000631000720c */ /* 0x000fc40003f66270 */
[----:B------:R-:W-:-:S04]  /*5320*/  SHF.R.S32.HI R13, RZ, 0x1f, R12 ;  /* 0x0000001fff0d7819 */ /* 0x000fc8000001140c */
[----:B------:R-:W-:-:S04]  /*5330*/  LEA.HI R13, R13, R12, RZ, 0x4 ;  /* 0x0000000c0d0d7211 */ /* 0x000fc800078f20ff */
[----:B------:R-:W-:-:S04]  /*5340*/  SHF.R.S32.HI R12, RZ, 0x4, R13 ;  /* 0x00000004ff0c7819 */ /* 0x000fc8000001140d */
[----:B------:R-:W-:-:S04]  /*5350*/  LEA.HI.SX32 R105, R5, R12, 0x1d ;  /* 0x0000000c05697211 */ /* 0x000fc800078feaff */
[----:B------:R-:W-:-:S04]  /*5360*/  SHF.R.S32.HI R12, RZ, 0x1f, R105 ;  /* 0x0000001fff0c7819 */ /* 0x000fc80000011469 */
[----:B------:R-:W-:Y:S01]  /*5370*/  LEA.HI R12, R12, R105, RZ, 0x2 ;  /* 0x000000690c0c7211 */ /* 0x000fe200078f10ff */
[----:B------:R-:W-:-:S04]  /*5380*/  IMAD.SHL.U32 R105, R105, 0x8, RZ ;  /* 0x0000000869697824 */ /* 0x000fc800078e00ff */
[----:B------:R-:W-:-:S05]  /*5390*/  IMAD.SHL.U32 R12, R12, 0x400, RZ ;  /* 0x000004000c0c7824 */ /* 0x000fca00078e00ff */
[----:B------:R-:W-:Y:S02]  /*53a0*/  LOP3.LUT R12, R12, 0x7ffff000, RZ, 0xc0, !PT ;  /* 0x7ffff0000c0c7812 */ /* 0x000fe400078ec0ff */
[----:B----4-:R-:W-:-:S04]  /*53b0*/  LOP3.LUT R13, R60, 0x18, R105, 0xf8, !PT ;  /* 0x000000183c0d7812 */ /* 0x010fc800078ef869 */
[----:B-----5:R-:W-:Y:S01]  /*53c0*/  LOP3.LUT R13, R13, R15, RZ, 0x3c, !PT ;  /* 0x0000000f0d0d7212 */ /* 0x020fe200078e3cff */
[----:B------:R-:W-:-:S03]  /*53d0*/  IMAD R15, R19, 0x3000, R97 ;  /* 0x00003000130f7824 */ /* 0x000fc600078e0261 */
[----:B--2---:R-:W-:-:S05]  /*53e0*/  IADD3 R12, R13, R12, R14 ;  /* 0x0000000c0d0c7210 */ /* 0x004fca0007ffe00e */
[----:B------:R-:W-:Y:S02]  /*53f0*/  IMAD R13, R19, 0x3000, R12 ;  /* 0x00003000130d7824 */ /* 0x000fe400078e020c */
[--C-:B------:R-:W-:Y:S02]  /*5400*/  IMAD R12, R15, 0x2, R2.reuse ;  /* 0x000000020f0c7824 */ /* 0x100fe400078e0202 */
[----:B------:R-:W-:-:S04]  /*5410*/  IMAD R60, R13, 0x2, R2 ;  /* 0x000000020d3c7824 */ /* 0x000fc800078e0202 */
[----:B------:R-:W1:Y:S04]  /*5420*/  LDS.128 R12, [R12+0x15400] ;  /* 0x015400000c0c7984 */ /* 0x000e680000000c00 */
[----:B------:R-:W2:Y:S01]  /*5430*/  LDS.128 R60, [R60+0x15400] ;  /* 0x015400003c3c7984 */ /* 0x000ea20000000c00 */
[----:B------:R-:W-:Y:S05]  /*5440*/  @P3 BRA `(.L_x_1417) ;  /* 0x0000000400643947 */ /* 0x000fea0003800000 */
[--C-:B------:R-:W-:Y:S02]  /*5450*/  SHF.R.U64 R44, R44, 0x10, R45.reuse ;  /* 0x000000102c2c7819 */ /* 0x100fe4000000122d */
[----:B------:R-:W-:Y:S02]  /*5460*/  SHF.R.U32.HI R45, RZ, 0x10, R45 ;  /* 0x00000010ff2d7819 */ /* 0x000fe4000001162d */
[C---:B------:R-:W-:Y:S02]  /*5470*/  PRMT R44, R109.reuse, 0x5432, R44 ;  /* 0x000054326d2c7816 */ /* 0x040fe4000000002c */
[----:B------:R-:W-:Y:S02]  /*5480*/  PRMT R45, R109, 0x5410, R45 ;  /* 0x000054106d2d7816 */ /* 0x000fe4000000002d */
[--C-:B------:R-:W-:Y:S02]  /*5490*/  SHF.R.U64 R46, R46, 0x10, R47.reuse ;  /* 0x000000102e2e7819 */ /* 0x100fe4000000122f */
[----:B------:R-:W-:-:S02]  /*54a0*/  SHF.R.U32.HI R109, RZ, 0x10, R47 ;  /* 0x00000010ff6d7819 */ /* 0x000fc4000001162f */
[--C-:B------:R-:W-:Y:S02]  /*54b0*/  SHF.R.U32.HI R110, RZ, 0x10, R57.reuse ;  /* 0x00000010ff6e7819 */ /* 0x100fe40000011639 */
[----:B------:R-:W-:Y:S02]  /*54c0*/  SHF.R.U64 R47, R56, 0x10, R57 ;  /* 0x00000010382f7819 */ /* 0x000fe40000001239 */
[--C-:B------:R-:W-:Y:S02]  /*54d0*/  SHF.R.U64 R56, R58, 0x10, R59.reuse ;  /* 0x000000103a387819 */ /* 0x100fe4000000123b */
[----:B------:R-:W-:Y:S02]  /*54e0*/  SHF.R.U32.HI R58, RZ, 0x10, R59 ;  /* 0x00000010ff3a7819 */ /* 0x000fe4000001163b */
[----:B------:R-:W-:Y:S01]  /*54f0*/  PRMT R59, R111, 0x5432, R110 ;  /* 0x000054326f3b7816 */ /* 0x000fe2000000006e */
[----:B-1----:R-:W-:Y:S01]  /*5500*/  IMAD.U32 R110, R13, 0x10000, RZ ;  /* 0x000100000d6e7824 */ /* 0x002fe200078e00ff */
[----:B------:R-:W-:-:S02]  /*5510*/  PRMT R57, R106, 0x5432, R46 ;  /* 0x000054326a397816 */ /* 0x000fc4000000002e */
[----:B------:R-:W-:Y:S01]  /*5520*/  PRMT R47, R114, 0x5410, R47 ;  /* 0x00005410722f7816 */ /* 0x000fe2000000002f */
[----:B--2---:R-:W-:Y:S01]  /*5530*/  IMAD.U32 R114, R61, 0x10000, RZ ;  /* 0x000100003d727824 */ /* 0x004fe200078e00ff */
[----:B------:R-:W-:Y:S01]  /*5540*/  PRMT R46, R112, 0x5410, R109 ;  /* 0x00005410702e7816 */ /* 0x000fe2000000006d */
[C---:B------:R-:W-:Y:S01]  /*5550*/  IMAD.U32 R115, R59.reuse, 0x10000, RZ ;  /* 0x000100003b737824 */ /* 0x040fe200078e00ff */
[----:B------:R-:W-:Y:S01]  /*5560*/  LOP3.LUT R59, R59, 0xffff0000, RZ, 0xc0, !PT ;  /* 0xffff00003b3b7812 */ /* 0x000fe200078ec0ff */
[C---:B------:R-:W-:Y:S01]  /*5570*/  IMAD.U32 R109, R45.reuse, 0x10000, RZ ;  /* 0x000100002d6d7824 */ /* 0x040fe200078e00ff */
[----:B------:R-:W-:Y:S01]  /*5580*/  LOP3.LUT R45, R45, 0xffff0000, RZ, 0xc0, !PT ;  /* 0xffff00002d2d7812 */ /* 0x000fe200078ec0ff */
[C---:B------:R-:W-:Y:S01]  /*5590*/  FMUL.FTZ R117, R114.reuse, R115 ;  /* 0x0000007372757220 */ /* 0x040fe20000410000 */
[----:B------:R-:W-:Y:S01]  /*55a0*/  LOP3.LUT R116, R13, 0xffff0000, RZ, 0xc0, !PT ;  /* 0xffff00000d747812 */ /* 0x000fe200078ec0ff */
[-C--:B------:R-:W-:Y:S01]  /*55b0*/  FMUL.FTZ R114, R114, R109.reuse ;  /* 0x0000006d72727220 */ /* 0x080fe20000410000 */
[----:B------:R-:W-:Y:S01]  /*55c0*/  PRMT R58, R108, 0x5432, R58 ;  /* 0x000054326c3a7816 */ /* 0x000fe2000000003a */
[C---:B------:R-:W-:Y:S01]  /*55d0*/  FFMA.FTZ R112, R110.reuse, R109, -R117 ;  /* 0x0000006d6e707223 */ /* 0x040fe20000010875 */
[----:B------:R-:W-:Y:S01]  /*55e0*/  PRMT R56, R107, 0x5432, R56 ;  /* 0x000054326b387816 */ /* 0x000fe20000000038 */
[----:B------:R-:W-:Y:S01]  /*55f0*/  FFMA.FTZ R110, R110, R115, R114 ;  /* 0x000000736e6e7223 */ /* 0x000fe20000010072 */
[----:B------:R-:W-:Y:S01]  /*5600*/  LOP3.LUT R114, R61, 0xffff0000, RZ, 0xc0, !PT ;  /* 0xffff00003d727812 */ /* 0x000fe200078ec0ff */
[C---:B------:R-:W-:Y:S01]  /*5610*/  IMAD.U32 R109, R58.reuse, 0x10000, RZ ;  /* 0x000100003a6d7824 */ /* 0x040fe200078e00ff */
[----:B------:R-:W-:Y:S01]  /*5620*/  LOP3.LUT R58, R58, 0xffff0000, RZ, 0xc0, !PT ;  /* 0xffff00003a3a7812 */ /* 0x000fe200078ec0ff */
[C---:B------:R-:W-:Y:S01]  /*5630*/  IMAD.U32 R61, R46.reuse, 0x10000, RZ ;  /* 0x000100002e3d7824 */ /* 0x040fe200078e00ff */
[----:B------:R-:W-:Y:S01]  /*5640*/  LOP3.LUT R46, R46, 0xffff0000, RZ, 0xc0, !PT ;  /* 0xffff00002e2e7812 */ /* 0x000fe200078ec0ff */
        /* <DEDUP_REMOVED lines=8> */
[C---:B------:R-:W-:Y:S01]  /*56d0*/  FMUL.FTZ R59, R116.reuse, R109 ;  /* 0x0000006d743b7220 */ /* 0x040fe20000410000 */
[-C--:B------:R-:W-:Y:S01]  /*56e0*/  FMUL.FTZ R116, R116, R61.reuse ;  /* 0x0000003d74747220 */ /* 0x080fe20000410000 */
[----:B------:R-:W-:Y:S02]  /*56f0*/  F2FP.BF16.F32.PACK_AB R45, R45, R110 ;  /* 0x0000006e2d2d723e */ /* 0x000fe400000010ff */
[C---:B------:R-:W-:Y:S01]  /*5700*/  FFMA.FTZ R59, R114.reuse, R61, -R59 ;  /* 0x0000003d723b7223 */ /* 0x040fe2000001083b */
[----:B------:R-:W-:Y:S01]  /*5710*/  FFMA.FTZ R61, R114, R109, R116 ;  /* 0x0000006d723d7223 */ /* 0x000fe20000010074 */
[C---:B------:R-:W-:Y:S01]  /*5720*/  FMUL.FTZ R114, R63.reuse, R58 ;  /* 0x0000003a3f727220 */ /* 0x040fe20000410000 */
[----:B------:R-:W-:Y:S01]  /*5730*/  FMUL.FTZ R63, R63, R46 ;  /* 0x0000002e3f3f7220 */ /* 0x000fe20000410000 */
[----:B------:R-:W-:-:S02]  /*5740*/  F2FP.BF16.F32.PACK_AB R13, R13, R112 ;  /* 0x000000700d0d723e */ /* 0x000fc400000010ff */
[C---:B------:R-:W-:Y:S01]  /*5750*/  FFMA.FTZ R114, R15.reuse, R46, -R114 ;  /* 0x0000002e0f727223 */ /* 0x040fe20000010872 */
[----:B------:R-:W-:Y:S01]  /*5760*/  FFMA.FTZ R58, R15, R58, R63 ;  /* 0x0000003a0f3a7223 */ /* 0x000fe2000001003f */
[----:B------:R-:W-:-:S03]  /*5770*/  IMAD.U32 R46, R12, 0x10000, RZ ;  /* 0x000100000c2e7824 */ /* 0x000fc600078e00ff */
[----:B------:R-:W-:Y:S01]  /*5780*/  F2FP.BF16.F32.PACK_AB R15, R114, R59 ;  /* 0x0000003b720f723e */ /* 0x000fe200000010ff */
[C---:B------:R-:W-:Y:S01]  /*5790*/  IMAD.U32 R59, R47.reuse, 0x10000, RZ ;  /* 0x000100002f3b7824 */ /* 0x040fe200078e00ff */
[----:B------:R-:W-:Y:S01]  /*57a0*/  F2FP.BF16.F32.PACK_AB R63, R58, R61 ;  /* 0x0000003d3a3f723e */ /* 0x000fe200000010ff */
[----:B------:R-:W-:Y:S01]  /*57b0*/  IMAD.U32 R58, R60, 0x10000, RZ ;  /* 0x000100003c3a7824 */ /* 0x000fe200078e00ff */
[----:B------:R-:W-:Y:S01]  /*57c0*/  LOP3.LUT R47, R47, 0xffff0000, RZ, 0xc0, !PT ;  /* 0xffff00002f2f7812 */ /* 0x000fe200078ec0ff */
[----:B------:R-:W-:Y:S02]  /*57d0*/  IMAD.U32 R61, R44, 0x10000, RZ ;  /* 0x000100002c3d7824 */ /* 0x000fe400078e00ff */
[C---:B------:R-:W-:Y:S02]  /*57e0*/  FMUL.FTZ R109, R58.reuse, R59 ;  /* 0x0000003b3a6d7220 */ /* 0x040fe40000410000 */
[-C--:B------:R-:W-:Y:S02]  /*57f0*/  FMUL.FTZ R58, R58, R61.reuse ;  /* 0x0000003d3a3a7220 */ /* 0x080fe40000410000 */
[----:B------:R-:W-:-:S02]  /*5800*/  FFMA.FTZ R109, R46, R61, -R109 ;  /* 0x0000003d2e6d7223 */ /* 0x000fc4000001086d */
[----:B------:R-:W-:Y:S01]  /*5810*/  FFMA.FTZ R58, R46, R59, R58 ;  /* 0x0000003b2e3a7223 */ /* 0x000fe2000001003a */
[----:B------:R-:W-:Y:S02]  /*5820*/  LOP3.LUT R46, R60, 0xffff0000, RZ, 0xc0, !PT ;  /* 0xffff00003c2e7812 */ /* 0x000fe400078ec0ff */
[----:B------:R-:W-:Y:S02]  /*5830*/  LOP3.LUT R59, R44, 0xffff0000, RZ, 0xc0, !PT ;  /* 0xffff00002c3b7812 */ /* 0x000fe400078ec0ff */
[----:B------:R-:W-:Y:S01]  /*5840*/  LOP3.LUT R44, R12, 0xffff0000, RZ, 0xc0, !PT ;  /* 0xffff00000c2c7812 */ /* 0x000fe200078ec0ff */
[C---:B------:R-:W-:Y:S02]  /*5850*/  FMUL.FTZ R61, R46.reuse, R47 ;  /* 0x0000002f2e3d7220 */ /* 0x040fe40000410000 */
[-C--:B------:R-:W-:Y:S02]  /*5860*/  FMUL.FTZ R46, R46, R59.reuse ;  /* 0x0000003b2e2e7220 */ /* 0x080fe40000410000 */
[----:B------:R-:W-:Y:S01]  /*5870*/  FFMA.FTZ R12, R44, R59, -R61 ;  /* 0x0000003b2c0c7223 */ /* 0x000fe2000001083d */
[----:B------:R-:W-:-:S02]  /*5880*/  IMAD.U32 R59, R56, 0x10000, RZ ;  /* 0x00010000383b7824 */ /* 0x000fc400078e00ff */
        /* <DEDUP_REMOVED lines=12> */
[----:B------:R-:W-:Y:S02]  /*5950*/  F2FP.BF16.F32.PACK_AB R12, R12, R109 ;  /* 0x0000006d0c0c723e */ /* 0x000fe400000010ff */
[----:B------:R-:W-:Y:S01]  /*5960*/  F2FP.BF16.F32.PACK_AB R60, R47, R58 ;  /* 0x0000003a2f3c723e */ /* 0x000fe200000010ff */
[C---:B------:R-:W-:Y:S01]  /*5970*/  FMUL.FTZ R61, R44.reuse, R59 ;  /* 0x0000003b2c3d7220 */ /* 0x040fe20000410000 */
[----:B------:R-:W-:-:S03]  /*5980*/  FMUL.FTZ R44, R44, R57 ;  /* 0x000000392c2c7220 */ /* 0x000fc60000410000 */
[C---:B------:R-:W-:Y:S01]  /*5990*/  FFMA.FTZ R56, R14.reuse, R57, -R61 ;  /* 0x000000390e387223 */ /* 0x040fe2000001083d */
[----:B------:R-:W-:Y:S01]  /*59a0*/  FFMA.FTZ R59, R14, R59, R44 ;  /* 0x0000003b0e3b7223 */ /* 0x000fe2000001002c */
[----:B------:R-:W-:-:S03]  /*59b0*/  IMAD.MOV.U32 R61, RZ, RZ, R45 ;  /* 0x000000ffff3d7224 */ /* 0x000fc600078e002d */
[----:B------:R-:W-:Y:S02]  /*59c0*/  F2FP.BF16.F32.PACK_AB R14, R56, R115 ;  /* 0x00000073380e723e */ /* 0x000fe400000010ff */
[----:B------:R-:W-:-:S07]  /*59d0*/  F2FP.BF16.F32.PACK_AB R62, R59, R46 ;  /* 0x0000002e3b3e723e */ /* 0x000fce00000010ff */
.L_x_1417:
[----:B------:R-:W-:Y:S05]  /*59e0*/  BSYNC B2 ;  /* 0x0000000000027941 */ /* 0x000fea0003800000 */
.L_x_1416:
[----:B---3--:R-:W-:-:S04]  /*59f0*/  LEA R44, P3, R21, R88, 0x1 ;  /* 0x00000058152c7211 */ /* 0x008fc800078608ff */
[----:B------:R-:W-:Y:S02]  /*5a00*/  LEA.HI.X R45, R21, R89, R94, 0x1, P3 ;  /* 0x00000059152d7211 */ /* 0x000fe400018f0c5e */
[----:B------:R-:W-:-:S03]  /*5a10*/  ISETP.GE.AND P3, PT, R105, R11, PT ;  /* 0x0000000b6900720c */ /* 0x000fc60003f66270 */
[----:B-1----:R1:W-:Y:S10]  /*5a20*/  ST.E.128 desc[UR52][R44.64], R12 ;  /* 0x0000000c2c007985 */ /* 0x0023f4000c101d34 */
[----:B-1----:R-:W-:-:S05]  /*5a30*/  @!P3 IMAD.WIDE R12, R105, 0x2, R88 ;  /* 0x00000002690cb825 */ /* 0x002fca00078e0258 */
[----:B--2---:R4:W-:Y:S02]  /*5a40*/  @!P3 ST.E.128 desc[UR52][R12.64], R60 ;  /* 0x0000003c0c00b985 */ /* 0x0049e4000c101d34 */
.L_x_1415:
[----:B------:R-:W-:Y:S05]  /*5a50*/  BSYNC B1 ;  /* 0x0000000000017941 */ /* 0x000fea0003800000 */
.L_x_1414:
[----:B------:R-:W-:Y:S01]  /*5a60*/  ISETP.NE.AND P3, PT, R31, RZ, PT ;  /* 0x000000ff1f00720c */ /* 0x000fe20003f65270 */
[----:B------:R-:W-:-:S12]  /*5a70*/  BSSY B1, `(.L_x_1418) ;  /* 0x0000081000017945 */ /* 0x000fd80003800000 */
[----:B------:R-:W-:Y:S05]  /*5a80*/  @!P3 BRA `(.L_x_1419) ;  /* 0x0000000400fcb947 */ /* 0x000fea0003800000 */
[----:B------:R-:W5:Y:S04]  /*5a90*/  LDL R44, [R1+0x14] ;  /* 0x00001400012c7983 */ /* 0x000f680000100800 */
[----:B------:R-:W5:Y:S04]  /*5aa0*/  LDL R15, [R1+0x20] ;  /* 0x00002000010f7983 */ /* 0x000f680000100800 */
[----:B------:R-:W5:Y:S01]  /*5ab0*/  LDL R14, [R1+0x24] ;  /* 0x00002400010e7983 */ /* 0x000f620000100800 */
[----:B------:R-:W-:Y:S01]  /*5ac0*/  LOP3.LUT P4, RZ, R22, 0x1, RZ, 0xc0, !PT ;  /* 0x0000000116ff7812 */ /* 0x000fe2000788c0ff */
[----:B------:R-:W-:Y:S01]  /*5ad0*/  BSSY B2, `(.L_x_1420) ;  /* 0x0000076000027945 */ /* 0x000fe20003800000 */
[----:B---3--:R-:W-:-:S02]  /*5ae0*/  LEA R56, P3, R27, R88, 0x1 ;  /* 0x000000581b387211 */ /* 0x008fc400078608ff */
[----:B----4-:R-:W-:Y:S02]  /*5af0*/  SEL R12, R100, R104, !P4 ;  /* 0x00000068640c7207 */ /* 0x010fe40006000000 */
[----:B--2---:R-:W-:Y:S02]  /*5b00*/  LEA.HI.X R57, R27, R89, R93, 0x1, P3 ;  /* 0x000000591b397211 */ /* 0x004fe400018f0c5d */
[----:B------:R-:W-:Y:S02]  /*5b10*/  SHF.R.S32.HI R13, RZ, 0x1f, R12 ;  /* 0x0000001fff0d7819 */ /* 0x000fe4000001140c */
[----:B------:R-:W-:Y:S02]  /*5b20*/  ISETP.GE.AND P3, PT, R3, R99, PT ;  /* 0x000000630300720c */ /* 0x000fe40003f66270 */
[----:B------:R-:W-:-:S04]  /*5b30*/  LEA.HI R13, R13, R12, RZ, 0x4 ;  /* 0x0000000c0d0d7211 */ /* 0x000fc800078f20ff */
[----:B------:R-:W-:-:S04]  /*5b40*/  SHF.R.S32.HI R13, RZ, 0x4, R13 ;  /* 0x00000004ff0d7819 */ /* 0x000fc8000001140d */
[----:B------:R-:W-:-:S04]  /*5b50*/  LEA.HI.SX32 R13, R6, R13, 0x1d ;  /* 0x0000000d060d7211 */ /* 0x000fc800078feaff */
[----:B------:R-:W-:Y:S01]  /*5b60*/  SHF.R.S32.HI R12, RZ, 0x1f, R13 ;  /* 0x0000001fff0c7819 */ /* 0x000fe2000001140d */
[----:B------:R-:W-:-:S03]  /*5b70*/  IMAD.SHL.U32 R58, R13, 0x8, RZ ;  /* 0x000000080d3a7824 */ /* 0x000fc600078e00ff */
[----:B------:R-:W-:-:S05]  /*5b80*/  LEA.HI R13, R12, R13, RZ, 0x2 ;  /* 0x0000000d0c0d7211 */ /* 0x000fca00078f10ff */
[----:B------:R-:W-:-:S05]  /*5b90*/  IMAD.SHL.U32 R13, R13, 0x400, RZ ;  /* 0x000004000d0d7824 */ /* 0x000fca00078e00ff */
[----:B------:R-:W-:Y:S02]  /*5ba0*/  LOP3.LUT R13, R13, 0x7ffff000, RZ, 0xc0, !PT ;  /* 0x7ffff0000d0d7812 */ /* 0x000fe400078ec0ff */
[----:B-----5:R-:W-:-:S04]  /*5bb0*/  LOP3.LUT R12, R44, 0x18, R58, 0xf8, !PT ;  /* 0x000000182c0c7812 */ /* 0x020fc800078ef83a */
[----:B------:R-:W-:-:S04]  /*5bc0*/  LOP3.LUT R12, R12, R15, RZ, 0x3c, !PT ;  /* 0x0000000f0c0c7212 */ /* 0x000fc800078e3cff */
[----:B------:R-:W-:Y:S01]  /*5bd0*/  IADD3 R12, R12, R13, R14 ;  /* 0x0000000d0c0c7210 */ /* 0x000fe20007ffe00e */
[----:B------:R-:W-:-:S04]  /*5be0*/  IMAD R13, R19, 0x3000, R96 ;  /* 0x00003000130d7824 */ /* 0x000fc800078e0260 */
[----:B------:R-:W-:Y:S02]  /*5bf0*/  IMAD R15, R19, 0x3000, R12 ;  /* 0x00003000130f7824 */ /* 0x000fe400078e020c */
[--C-:B------:R-:W-:Y:S02]  /*5c00*/  IMAD R13, R13, 0x2, R2.reuse ;  /* 0x000000020d0d7824 */ /* 0x100fe400078e0202 */
[----:B------:R-:W-:-:S04]  /*5c10*/  IMAD R44, R15, 0x2, R2 ;  /* 0x000000020f2c7824 */ /* 0x000fc800078e0202 */
[----:B------:R-:W2:Y:S04]  /*5c20*/  LDS.128 R12, [R13+0x15400] ;  /* 0x015400000d0c7984 */ /* 0x000ea80000000c00 */
[----:B------:R-:W3:Y:S01]  /*5c30*/  LDS.128 R44, [R44+0x15400] ;  /* 0x015400002c2c7984 */ /* 0x000ee20000000c00 */
[----:B------:R-:W-:Y:S05]  /*5c40*/  @P3 BRA `(.L_x_1421) ;  /* 0x0000000400783947 */ /* 0x000fea0003800000 */
[----:B------:R-:W-:Y:S01]  /*5c50*/  SHF.R.U32.HI R59, RZ, 0x10, R53 ;  /* 0x00000010ff3b7819 */ /* 0x000fe20000011635 */
[----:B---3--:R-:W-:Y:S01]  /*5c60*/  IMAD.U32 R110, R45, 0x10000, RZ ;  /* 0x000100002d6e7824 */ /* 0x008fe200078e00ff */
[----:B------:R-:W-:Y:S01]  /*5c70*/  SHF.R.U32.HI R61, RZ, 0x10, R41 ;  /* 0x00000010ff3d7819 */ /* 0x000fe20000011629 */
[----:B-12---:R-:W-:Y:S01]  /*5c80*/  IMAD.U32 R60, R13, 0x10000, RZ ;  /* 0x000100000d3c7824 */ /* 0x006fe200078e00ff */
[----:B------:R-:W-:Y:S02]  /*5c90*/  PRMT R59, R127, 0x5410, R59 ;  /* 0x000054107f3b7816 */ /* 0x000fe4000000003b */
[----:B------:R-:W-:Y:S02]  /*5ca0*/  PRMT R61, R128, 0x5410, R61 ;  /* 0x00005410803d7816 */ /* 0x000fe4000000003d */
[----:B------:R-:W-:Y:S01]  /*5cb0*/  LOP3.LUT R13, R13, 0xffff0000, RZ, 0xc0, !PT ;  /* 0xffff00000d0d7812 */ /* 0x000fe200078ec0ff */
[----:B------:R-:W-:Y:S01]  /*5cc0*/  IMAD.U32 R63, R59, 0x10000, RZ ;  /* 0x000100003b3f7824 */ /* 0x000fe200078e00ff */
[C---:B------:R-:W-:Y:S01]  /*5cd0*/  LOP3.LUT R112, R61.reuse, 0xffff0000, RZ, 0xc0, !PT ;  /* 0xffff00003d707812 */ /* 0x040fe200078ec0ff */
[----:B------:R-:W-:Y:S01]  /*5ce0*/  IMAD.U32 R105, R61, 0x10000, RZ ;  /* 0x000100003d697824 */ /* 0x000fe200078e00ff */
[----:B------:R-:W-:Y:S01]  /*5cf0*/  SHF.R.U32.HI R61, RZ, 0x10, R55 ;  /* 0x00000010ff3d7819 */ /* 0x000fe20000011637 */
[----:B------:R-:W-:Y:S01]  /*5d00*/  FMUL.FTZ R109, R110, R63 ;  /* 0x0000003f6e6d7220 */ /* 0x000fe20000410000 */
[----:B------:R-:W-:Y:S01]  /*5d10*/  SHF.R.U64 R42, R42, 0x10, R43 ;  /* 0x000000102a2a7819 */ /* 0x000fe2000000122b */
[-C--:B------:R-:W-:Y:S01]  /*5d20*/  FMUL.FTZ R110, R110, R105.reuse ;  /* 0x000000696e6e7220 */ /* 0x080fe20000410000 */
[----:B------:R-:W-:Y:S01]  /*5d30*/  PRMT R61, R125, 0x5410, R61 ;  /* 0x000054107d3d7816 */ /* 0x000fe2000000003d */
[----:B------:R-:W-:Y:S01]  /*5d40*/  FFMA.FTZ R62, R60, R105, -R109 ;  /* 0x000000693c3e7223 */ /* 0x000fe2000001086d */
[----:B------:R-:W-:Y:S01]  /*5d50*/  SHF.R.U64 R55, R54, 0x10, R55 ;  /* 0x0000001036377819 */ /* 0x000fe20000001237 */
[----:B------:R-:W-:Y:S01]  /*5d60*/  FFMA.FTZ R60, R60, R63, R110 ;  /* 0x0000003f3c3c7223 */ /* 0x000fe2000001006e */
[----:B------:R-:W-:Y:S01]  /*5d70*/  LOP3.LUT R110, R59, 0xffff0000, RZ, 0xc0, !PT ;  /* 0xffff00003b6e7812 */ /* 0x000fe200078ec0ff */
[----:B------:R-:W-:Y:S01]  /*5d80*/  IMAD.U32 R105, R61, 0x10000, RZ ;  /* 0x000100003d697824 */ /* 0x000fe200078e00ff */
[----:B------:R-:W-:-:S02]  /*5d90*/  LOP3.LUT R59, R45, 0xffff0000, RZ, 0xc0, !PT ;  /* 0xffff00002d3b7812 */ /* 0x000fc400078ec0ff */
[----:B------:R-:W-:Y:S02]  /*5da0*/  SHF.R.U32.HI R63, RZ, 0x10, R43 ;  /* 0x00000010ff3f7819 */ /* 0x000fe4000001162b */
[----:B------:R-:W-:Y:S01]  /*5db0*/  PRMT R122, R122, 0x5410, R55 ;  /* 0x000054107a7a7816 */ /* 0x000fe20000000037 */
[C---:B------:R-:W-:Y:S01]  /*5dc0*/  FMUL.FTZ R114, R59.reuse, R110 ;  /* 0x0000006e3b727220 */ /* 0x040fe20000410000 */
[-C--:B------:R-:W-:Y:S01]  /*5dd0*/  FMUL.FTZ R59, R59, R112.reuse ;  /* 0x000000703b3b7220 */ /* 0x080fe20000410000 */
[----:B------:R-:W-:Y:S02]  /*5de0*/  PRMT R63, R126, 0x5410, R63 ;  /* 0x000054107e3f7816 */ /* 0x000fe4000000003f */
[C---:B------:R-:W-:Y:S01]  /*5df0*/  FFMA.FTZ R45, R13.reuse, R112, -R114 ;  /* 0x000000700d2d7223 */ /* 0x040fe20000010872 */
[----:B------:R-:W-:Y:S01]  /*5e00*/  FFMA.FTZ R13, R13, R110, R59 ;  /* 0x0000006e0d0d7223 */ /* 0x000fe2000001003b */
[----:B------:R-:W-:Y:S01]  /*5e10*/  SHF.R.U64 R59, R40, 0x10, R41 ;  /* 0x00000010283b7819 */ /* 0x000fe20000001229 */
[C---:B------:R-:W-:Y:S01]  /*5e20*/  IMAD.U32 R110, R47.reuse, 0x10000, RZ ;  /* 0x000100002f6e7824 */ /* 0x040fe200078e00ff */
[----:B------:R-:W-:Y:S01]  /*5e30*/  LOP3.LUT R47, R47, 0xffff0000, RZ, 0xc0, !PT ;  /* 0xffff00002f2f7812 */ /* 0x000fe200078ec0ff */
[----:B------:R-:W-:Y:S01]  /*5e40*/  IMAD.U32 R41, R63, 0x10000, RZ ;  /* 0x000100003f297824 */ /* 0x000fe200078e00ff */
[----:B------:R-:W-:Y:S01]  /*5e50*/  PRMT R121, R121, 0x5410, R42 ;  /* 0x0000541079797816 */ /* 0x000fe2000000002a */
[----:B------:R-:W-:-:S02]  /*5e60*/  IMAD.U32 R40, R15, 0x10000, RZ ;  /* 0x000100000f287824 */ /* 0x000fc400078e00ff */
[C---:B------:R-:W-:Y:S01]  /*5e70*/  FMUL.FTZ R109, R110.reuse, R105 ;  /* 0x000000696e6d7220 */ /* 0x040fe20000410000 */
[-C--:B------:R-:W-:Y:S01]  /*5e80*/  FMUL.FTZ R110, R110, R41.reuse ;  /* 0x000000296e6e7220 */ /* 0x080fe20000410000 */
[----:B------:R-:W-:Y:S01]  /*5e90*/  LOP3.LUT R15, R15, 0xffff0000, RZ, 0xc0, !PT ;  /* 0xffff00000f0f7812 */ /* 0x000fe200078ec0ff */
[----:B------:R-:W-:Y:S02]  /*5ea0*/  IMAD.U32 R42, R46, 0x10000, RZ ;  /* 0x000100002e2a7824 */ /* 0x000fe400078e00ff */
[C---:B------:R-:W-:Y:S01]  /*5eb0*/  FFMA.FTZ R41, R40.reuse, R41, -R109 ;  /* 0x0000002928297223 */ /* 0x040fe2000001086d */
[----:B------:R-:W-:Y:S01]  /*5ec0*/  FFMA.FTZ R40, R40, R105, R110 ;  /* 0x0000006928287223 */ /* 0x000fe2000001006e */
[----:B------:R-:W-:Y:S02]  /*5ed0*/  SHF.R.U64 R105, R52, 0x10, R53 ;  /* 0x0000001034697819 */ /* 0x000fe40000001235 */
[----:B------:R-:W-:Y:S01]  /*5ee0*/  LOP3.LUT R110, R61, 0xffff0000, RZ, 0xc0, !PT ;  /* 0xffff00003d6e7812 */ /* 0x000fe200078ec0ff */
[----:B------:R-:W-:Y:S01]  /*5ef0*/  IMAD.U32 R61, R44, 0x10000, RZ ;  /* 0x000100002c3d7824 */ /* 0x000fe200078e00ff */
[----:B------:R-:W-:-:S02]  /*5f00*/  LOP3.LUT R52, R63, 0xffff0000, RZ, 0xc0, !PT ;  /* 0xffff00003f347812 */ /* 0x000fc400078ec0ff */
[----:B------:R-:W-:Y:S01]  /*5f10*/  PRMT R53, R124, 0x5410, R59 ;  /* 0x000054107c357816 */ /* 0x000fe2000000003b */
[C---:B------:R-:W-:Y:S01]  /*5f20*/  FMUL.FTZ R112, R47.reuse, R110 ;  /* 0x0000006e2f707220 */ /* 0x040fe20000410000 */
[----:B------:R-:W-:Y:S01]  /*5f30*/  LOP3.LUT R44, R44, 0xffff0000, RZ, 0xc0, !PT ;  /* 0xffff00002c2c7812 */ /* 0x000fe200078ec0ff */
[-C--:B------:R-:W-:Y:S01]  /*5f40*/  FMUL.FTZ R47, R47, R52.reuse ;  /* 0x000000342f2f7220 */ /* 0x080fe20000410000 */
[----:B------:R-:W-:Y:S01]  /*5f50*/  LOP3.LUT R43, R53, 0xffff0000, RZ, 0xc0, !PT ;  /* 0xffff0000352b7812 */ /* 0x000fe200078ec0ff */
[C---:B------:R-:W-:Y:S01]  /*5f60*/  FFMA.FTZ R52, R15.reuse, R52, -R112 ;  /* 0x000000340f347223 */ /* 0x040fe20000010870 */
[C---:B------:R-:W-:Y:S02]  /*5f70*/  IMAD.U32 R59, R12.reuse, 0x10000, RZ ;  /* 0x000100000c3b7824 */ /* 0x040fe400078e00ff */
[----:B------:R-:W-:Y:S01]  /*5f80*/  FFMA.FTZ R15, R15, R110, R47 ;  /* 0x0000006e0f0f7223 */ /* 0x000fe2000001002f */
[----:B------:R-:W-:Y:S01]  /*5f90*/  PRMT R47, R123, 0x5410, R105 ;  /* 0x000054107b2f7816 */ /* 0x000fe20000000069 */
[----:B------:R-:W-:Y:S01]  /*5fa0*/  IMAD.U32 R112, R53, 0x10000, RZ ;  /* 0x0001000035707824 */ /* 0x000fe200078e00ff */
[----:B------:R-:W-:-:S02]  /*5fb0*/  LOP3.LUT R12, R12, 0xffff0000, RZ, 0xc0, !PT ;  /* 0xffff00000c0c7812 */ /* 0x000fc400078ec0ff */
[----:B------:R-:W-:Y:S01]  /*5fc0*/  LOP3.LUT R46, R46, 0xffff0000, RZ, 0xc0, !PT ;  /* 0xffff00002e2e7812 */ /* 0x000fe200078ec0ff */
[C---:B------:R-:W-:Y:S01]  /*5fd0*/  IMAD.U32 R110, R47.reuse, 0x10000, RZ ;  /* 0x000100002f6e7824 */ /* 0x040fe200078e00ff */
[----:B------:R-:W-:Y:S02]  /*5fe0*/  LOP3.LUT R47, R47, 0xffff0000, RZ, 0xc0, !PT ;  /* 0xffff00002f2f7812 */ /* 0x000fe400078ec0ff */
[----:B------:R-:W-:Y:S01]  /*5ff0*/  F2FP.BF16.F32.PACK_AB R45, R45, R62 ;  /* 0x0000003e2d2d723e */ /* 0x000fe200000010ff */
        /* <DEDUP_REMOVED lines=8> */
[----:B------:R-:W-:Y:S01]  /*6080*/  IMAD.U32 R47, R122, 0x10000, RZ ;  /* 0x000100007a2f7824 */ /* 0x000fe200078e00ff */
[----:B------:R-:W-:Y:S01]  /*6090*/  F2FP.BF16.F32.PACK_AB R41, R52, R41 ;  /* 0x000000293429723e */ /* 0x000fe200000010ff */
[----:B------:R-:W-:Y:S01]  /*60a0*/  IMAD.U32 R53, R121, 0x10000, RZ ;  /* 0x0001000079357824 */ /* 0x000fe200078e00ff */
[----:B------:R-:W-:Y:S01]  /*60b0*/  F2FP.BF16.F32.PACK_AB R60, R13, R60 ;  /* 0x0000003c0d3c723e */ /* 0x000fe200000010ff */
[----:B------:R-:W-:-:S02]  /*60c0*/  IMAD.U32 R44, R14, 0x10000, RZ ;  /* 0x000100000e2c7824 */ /* 0x000fc400078e00ff */
[C---:B------:R-:W-:Y:S01]  /*60d0*/  FMUL.FTZ R55, R42.reuse, R47 ;  /* 0x0000002f2a377220 */ /* 0x040fe20000410000 */
[-C--:B------:R-:W-:Y:S01]  /*60e0*/  FMUL.FTZ R54, R42, R53.reuse ;  /* 0x000000352a367220 */ /* 0x080fe20000410000 */
[----:B------:R-:W-:Y:S01]  /*60f0*/  LOP3.LUT R14, R14, 0xffff0000, RZ, 0xc0, !PT ;  /* 0xffff00000e0e7812 */ /* 0x000fe200078ec0ff */
[----:B------:R-:W-:Y:S02]  /*6100*/  IMAD.MOV.U32 R13, RZ, RZ, R45 ;  /* 0x000000ffff0d7224 */ /* 0x000fe400078e002d */
[C---:B------:R-:W-:Y:S01]  /*6110*/  FFMA.FTZ R42, R44.reuse, R53, -R55 ;  /* 0x000000352c2a7223 */ /* 0x040fe20000010837 */
[----:B------:R-:W-:Y:S01]  /*6120*/  FFMA.FTZ R44, R44, R47, R54 ;  /* 0x0000002f2c2c7223 */ /* 0x000fe20000010036 */
[----:B------:R-:W-:Y:S01]  /*6130*/  LOP3.LUT R53, R122, 0xffff0000, RZ, 0xc0, !PT ;  /* 0xffff00007a357812 */ /* 0x000fe200078ec0ff */
[----:B------:R-:W-:Y:S01]  /*6140*/  IMAD.MOV.U32 R45, RZ, RZ, R60 ;  /* 0x000000ffff2d7224 */ /* 0x000fe200078e003c */
[----:B------:R-:W-:Y:S02]  /*6150*/  LOP3.LUT R47, R121, 0xffff0000, RZ, 0xc0, !PT ;  /* 0xffff0000792f7812 */ /* 0x000fe400078ec0ff */
[----:B------:R-:W-:Y:S01]  /*6160*/  F2FP.BF16.F32.PACK_AB R40, R15, R40 ;  /* 0x000000280f28723e */ /* 0x000fe200000010ff */
[C---:B------:R-:W-:Y:S01]  /*6170*/  FMUL.FTZ R55, R46.reuse, R53 ;  /* 0x000000352e377220 */ /* 0x040fe20000410000 */
[----:B------:R-:W-:Y:S01]  /*6180*/  F2FP.BF16.F32.PACK_AB R114, R43, R114 ;  /* 0x000000722b72723e */ /* 0x000fe200000010ff */
[----:B------:R-:W-:Y:S01]  /*6190*/  FMUL.FTZ R46, R46, R47 ;  /* 0x0000002f2e2e7220 */ /* 0x000fe20000410000 */
[----:B------:R-:W-:Y:S01]  /*61a0*/  F2FP.BF16.F32.PACK_AB R61, R12, R61 ;  /* 0x0000003d0c3d723e */ /* 0x000fe200000010ff */
[----:B------:R-:W-:Y:S01]  /*61b0*/  FFMA.FTZ R47, R14, R47, -R55 ;  /* 0x0000002f0e2f7223 */ /* 0x000fe20000010837 */
[----:B------:R-:W-:-:S02]  /*61c0*/  IMAD.MOV.U32 R15, RZ, RZ, R41 ;  /* 0x000000ffff0f7224 */ /* 0x000fc400078e0029 */
[----:B------:R-:W-:Y:S01]  /*61d0*/  FFMA.FTZ R53, R14, R53, R46 ;  /* 0x000000350e357223 */ /* 0x000fe2000001002e */
[----:B------:R-:W-:Y:S01]  /*61e0*/  IMAD.MOV.U32 R12, RZ, RZ, R114 ;  /* 0x000000ffff0c7224 */ /* 0x000fe200078e0072 */
[----:B------:R-:W-:Y:S01]  /*61f0*/  F2FP.BF16.F32.PACK_AB R14, R47, R42 ;  /* 0x0000002a2f0e723e */ /* 0x000fe200000010ff */
[----:B------:R-:W-:Y:S02]  /*6200*/  IMAD.MOV.U32 R47, RZ, RZ, R40 ;  /* 0x000000ffff2f7224 */ /* 0x000fe400078e0028 */
[----:B------:R-:W-:Y:S01]  /*6210*/  F2FP.BF16.F32.PACK_AB R46, R53, R44 ;  /* 0x0000002c352e723e */ /* 0x000fe200000010ff */
[----:B------:R-:W-:-:S07]  /*6220*/  IMAD.MOV.U32 R44, RZ, RZ, R61 ;  /* 0x000000ffff2c7224 */ /* 0x000fce00078e003d */
.L_x_1421:
[----:B------:R-:W-:Y:S05]  /*6230*/  BSYNC B2 ;  /* 0x0000000000027941 */ /* 0x000fea0003800000 */
.L_x_1420:
[----:B------:R-:W-:Y:S01]  /*6240*/  ISETP.GE.AND P3, PT, R58, R11, PT ;  /* 0x0000000b3a00720c */ /* 0x000fe20003f66270 */
[----:B--2---:R2:W-:-:S12]  /*6250*/  ST.E.128 desc[UR52][R56.64], R12 ;  /* 0x0000000c38007985 */ /* 0x0045d8000c101d34 */
[----:B------:R-:W-:-:S05]  /*6260*/  @!P3 IMAD.WIDE R40, R58, 0x2, R88 ;  /* 0x000000023a28b825 */ /* 0x000fca00078e0258 */
[----:B---3--:R2:W-:Y:S02]  /*6270*/  @!P3 ST.E.128 desc[UR52][R40.64], R44 ;  /* 0x0000002c2800b985 */ /* 0x0085e4000c101d34 */
.L_x_1419:
[----:B------:R-:W-:Y:S05]  /*6280*/  BSYNC B1 ;  /* 0x0000000000017941 */ /* 0x000fea0003800000 */
.L_x_1418:
[----:B------:R-:W-:-:S13]  /*6290*/  ISETP.NE.AND P3, PT, R32, RZ, PT ;  /* 0x000000ff2000720c */ /* 0x000fda0003f65270 */
[----:B------:R-:W-:Y:S05]  /*62a0*/  @!P3 BRA `(.L_x_1385) ;  /* 0x0000000c0054b947 */ /* 0x000fea0003800000 */
[----:B--2---:R-:W2:Y:S04]  /*62b0*/  LDL R40, [R1+0x14] ;  /* 0x0000140001287983 */ /* 0x004ea80000100800 */
[----:B------:R-:W5:Y:S04]  /*62c0*/  LDL R15, [R1+0x20] ;  /* 0x00002000010f7983 */ /* 0x000f680000100800 */
[----:B------:R-:W5:Y:S01]  /*62d0*/  LDL R14, [R1+0x24] ;  /* 0x00002400010e7983 */ /* 0x000f620000100800 */
[----:B------:R-:W-:Y:S01]  /*62e0*/  LOP3.LUT P4, RZ, R22, 0x2, RZ, 0xc0, !PT ;  /* 0x0000000216ff7812 */ /* 0x000fe2000788c0ff */
[----:B------:R-:W-:Y:S01]  /*62f0*/  BSSY B1, `(.L_x_1422) ;  /* 0x0000077000017945 */ /* 0x000fe20003800000 */
[----:B---3--:R-:W-:-:S02]  /*6300*/  LEA R44, P3, R28, R88, 0x1 ;  /* 0x000000581c2c7211 */ /* 0x008fc400078608ff */
[----:B------:R-:W-:Y:S02]  /*6310*/  SEL R104, R100, R104, !P4 ;  /* 0x0000006864687207 */ /* 0x000fe40006000000 */
[----:B------:R-:W-:Y:S02]  /*6320*/  LEA.HI.X R45, R28, R89, R92, 0x1, P3 ;  /* 0x000000591c2d7211 */ /* 0x000fe400018f0c5c */
[----:B----4-:R-:W-:Y:S02]  /*6330*/  SHF.R.S32.HI R13, RZ, 0x1f, R104 ;  /* 0x0000001fff0d7819 */ /* 0x010fe40000011468 */
        /* <DEDUP_REMOVED lines=9> */
[----:B--2---:R-:W-:-:S04]  /*63d0*/  LOP3.LUT R12, R40, 0x18, R46, 0xf8, !PT ;  /* 0x00000018280c7812 */ /* 0x004fc800078ef82e */
[----:B-----5:R-:W-:-:S04]  /*63e0*/  LOP3.LUT R12, R12, R15, RZ, 0x3c, !PT ;  /* 0x0000000f0c0c7212 */ /* 0x020fc800078e3cff */
        /* <DEDUP_REMOVED lines=8> */
[----:B------:R-:W-:Y:S01]  /*6470*/  SHF.R.U64 R47, R36, 0x10, R37 ;  /* 0x00000010242f7819 */ /* 0x000fe20000001225 */
[----:B---3--:R-:W-:Y:S01]  /*6480*/  IMAD.U32 R56, R41, 0x10000, RZ ;  /* 0x0001000029387824 */ /* 0x008fe200078e00ff */
[----:B------:R-:W-:Y:S01]  /*6490*/  SHF.R.U32.HI R57, RZ, 0x10, R49 ;  /* 0x00000010ff397819 */ /* 0x000fe20000011631 */
[----:B------:R-:W-:Y:S01]  /*64a0*/  IMAD.U32 R58, R43, 0x10000, RZ ;  /* 0x000100002b3a7824 */ /* 0x000fe200078e00ff */
[----:B------:R-:W-:Y:S01]  /*64b0*/  SHF.R.U32.HI R36, RZ, 0x10, R37 ;  /* 0x00000010ff247819 */ /* 0x000fe20000011625 */
[----:B--2---:R-:W-:Y:S01]  /*64c0*/  IMAD.U32 R54, R15, 0x10000, RZ ;  /* 0x000100000f367824 */ /* 0x004fe200078e00ff */
[----:B------:R-:W-:Y:S01]  /*64d0*/  PRMT R120, R120, 0x5410, R57 ;  /* 0x0000541078787816 */ /* 0x000fe20000000039 */
[----:B------:R-:W-:Y:S01]  /*64e0*/  IMAD.U32 R53, R14, 0x10000, RZ ;  /* 0x000100000e357824 */ /* 0x000fe200078e00ff */
[----:B------:R-:W-:Y:S02]  /*64f0*/  PRMT R111, R111, 0x5410, R36 ;  /* 0x000054106f6f7816 */ /* 0x000fe40000000024 */
[----:B------:R-:W-:-:S02]  /*6500*/  SHF.R.U64 R37, R38, 0x10, R39 ;  /* 0x0000001026257819 */ /* 0x000fc40000001227 */
[----:B------:R-:W-:Y:S01]  /*6510*/  SHF.R.U64 R38, R48, 0x10, R49 ;  /* 0x0000001030267819 */ /* 0x000fe20000001231 */
[----:B------:R-:W-:Y:S01]  /*6520*/  IMAD.U32 R36, R111, 0x10000, RZ ;  /* 0x000100006f247824 */ /* 0x000fe200078e00ff */
[----:B------:R-:W-:Y:S02]  /*6530*/  SHF.R.U64 R48, R50, 0x10, R51 ;  /* 0x0000001032307819 */ /* 0x000fe40000001233 */
[----:B------:R-:W-:Y:S01]  /*6540*/  PRMT R108, R108, 0x5410, R47 ;  /* 0x000054106c6c7816 */ /* 0x000fe2000000002f */
[----:B------:R-:W-:Y:S01]  /*6550*/  IMAD.U32 R47, R120, 0x10000, RZ ;  /* 0x00010000782f7824 */ /* 0x000fe200078e00ff */
[----:B------:R-:W-:Y:S02]  /*6560*/  SHF.R.U32.HI R51, RZ, 0x10, R51 ;  /* 0x00000010ff337819 */ /* 0x000fe40000011633 */
[----:B------:R-:W-:Y:S01]  /*6570*/  SHF.R.U32.HI R52, RZ, 0x10, R39 ;  /* 0x00000010ff347819 */ /* 0x000fe20000011627 */
[----:B------:R-:W-:Y:S01]  /*6580*/  IMAD.U32 R39, R13, 0x10000, RZ ;  /* 0x000100000d277824 */ /* 0x000fe200078e00ff */
[----:B------:R-:W-:-:S02]  /*6590*/  PRMT R119, R119, 0x5410, R38 ;  /* 0x0000541077777816 */ /* 0x000fc40000000026 */
[----:B------:R-:W-:Y:S01]  /*65a0*/  PRMT R113, R113, 0x5410, R48 ;  /* 0x0000541071717816 */ /* 0x000fe20000000030 */
[CC--:B------:R-:W-:Y:S01]  /*65b0*/  FMUL.FTZ R48, R56.reuse, R47.reuse ;  /* 0x0000002f38307220 */ /* 0x0c0fe20000410000 */
[----:B------:R-:W-:Y:S01]  /*65c0*/  LOP3.LUT R50, R41, 0xffff0000, RZ, 0xc0, !PT ;  /* 0xffff000029327812 */ /* 0x000fe200078ec0ff */
[-C--:B------:R-:W-:Y:S01]  /*65d0*/  FMUL.FTZ R56, R56, R36.reuse ;  /* 0x0000002438387220 */ /* 0x080fe20000410000 */
[----:B------:R-:W-:Y:S01]  /*65e0*/  PRMT R118, R118, 0x5410, R51 ;  /* 0x0000541076767816 */ /* 0x000fe20000000033 */
[C---:B------:R-:W-:Y:S01]  /*65f0*/  FFMA.FTZ R36, R39.reuse, R36, -R48 ;  /* 0x0000002427247223 */ /* 0x040fe20000010830 */
[----:B------:R-:W-:Y:S01]  /*6600*/  LOP3.LUT R38, R120, 0xffff0000, RZ, 0xc0, !PT ;  /* 0xffff000078267812 */ /* 0x000fe200078ec0ff */
[----:B------:R-:W-:Y:S01]  /*6610*/  FFMA.FTZ R39, R39, R47, R56 ;  /* 0x0000002f27277223 */ /* 0x000fe20000010038 */
[----:B------:R-:W-:Y:S01]  /*6620*/  PRMT R107, R107, 0x5410, R52 ;  /* 0x000054106b6b7816 */ /* 0x000fe20000000034 */
[----:B------:R-:W-:Y:S01]  /*6630*/  IMAD.U32 R51, R118, 0x10000, RZ ;  /* 0x0001000076337824 */ /* 0x000fe200078e00ff */
[----:B------:R-:W-:Y:S01]  /*6640*/  PRMT R106, R106, 0x5410, R37 ;  /* 0x000054106a6a7816 */ /* 0x000fe20000000025 */
[----:B------:R-:W-:Y:S01]  /*6650*/  FMUL.FTZ R48, R50, R38 ;  /* 0x0000002632307220 */ /* 0x000fe20000410000 */
        /* <DEDUP_REMOVED lines=8> */
[-C--:B------:R-:W-:Y:S01]  /*66e0*/  FMUL.FTZ R58, R58, R47.reuse ;  /* 0x0000002f3a3a7220 */ /* 0x080fe20000410000 */
[----:B------:R-:W-:Y:S01]  /*66f0*/  LOP3.LUT R48, R107, 0xffff0000, RZ, 0xc0, !PT ;  /* 0xffff00006b307812 */ /* 0x000fe200078ec0ff */
[----:B------:R-:W-:Y:S01]  /*6700*/  FFMA.FTZ R47, R54, R47, -R57 ;  /* 0x0000002f362f7223 */ /* 0x000fe20000010839 */
[----:B------:R-:W-:Y:S01]  /*6710*/  IMAD.U32 R41, R40, 0x10000, RZ ;  /* 0x0001000028297824 */ /* 0x000fe200078e00ff */
[----:B------:R-:W-:Y:S01]  /*6720*/  LOP3.LUT R15, R15, 0xffff0000, RZ, 0xc0, !PT ;  /* 0xffff00000f0f7812 */ /* 0x000fe200078ec0ff */
[----:B------:R-:W-:Y:S01]  /*6730*/  FFMA.FTZ R54, R54, R51, R58 ;  /* 0x0000003336367223 */ /* 0x000fe2000001003a */
[----:B------:R-:W-:Y:S01]  /*6740*/  IMAD.U32 R52, R119, 0x10000, RZ ;  /* 0x0001000077347824 */ /* 0x000fe200078e00ff */
[----:B------:R-:W-:Y:S01]  /*6750*/  LOP3.LUT R40, R40, 0xffff0000, RZ, 0xc0, !PT ;  /* 0xffff000028287812 */ /* 0x000fe200078ec0ff */
[C---:B------:R-:W-:Y:S01]  /*6760*/  FMUL.FTZ R56, R43.reuse, R118 ;  /* 0x000000762b387220 */ /* 0x040fe20000410000 */
[----:B------:R-:W-:Y:S01]  /*6770*/  FMUL.FTZ R58, R43, R48 ;  /* 0x000000302b3a7220 */ /* 0x000fe20000410000 */
[----:B------:R-:W-:Y:S01]  /*6780*/  LOP3.LUT R119, R119, 0xffff0000, RZ, 0xc0, !PT ;  /* 0xffff000077777812 */ /* 0x000fe200078ec0ff */
[----:B------:R-:W-:Y:S01]  /*6790*/  FFMA.FTZ R38, R49, R38, R50 ;  /* 0x0000002631267223 */ /* 0x000fe20000010032 */
[C---:B------:R-:W-:Y:S01]  /*67a0*/  IMAD.U32 R50, R108.reuse, 0x10000, RZ ;  /* 0x000100006c327824 */ /* 0x040fe200078e00ff */
[----:B------:R-:W-:Y:S01]  /*67b0*/  LOP3.LUT R43, R108, 0xffff0000, RZ, 0xc0, !PT ;  /* 0xffff00006c2b7812 */ /* 0x000fe200078ec0ff */
[C---:B------:R-:W-:Y:S01]  /*67c0*/  IMAD.U32 R13, R12.reuse, 0x10000, RZ ;  /* 0x000100000c0d7824 */ /* 0x040fe200078e00ff */
[----:B------:R-:W-:Y:S01]  /*67d0*/  LOP3.LUT R12, R12, 0xffff0000, RZ, 0xc0, !PT ;  /* 0xffff00000c0c7812 */ /* 0x000fe200078ec0ff */
[C---:B------:R-:W-:Y:S01]  /*67e0*/  FFMA.FTZ R48, R15.reuse, R48, -R56 ;  /* 0x000000300f307223 */ /* 0x040fe20000010838 */
[----:B------:R-:W-:Y:S01]  /*67f0*/  FFMA.FTZ R51, R15, R118, R58 ;  /* 0x000000760f337223 */ /* 0x000fe2000001003a */
[C---:B------:R-:W-:Y:S01]  /*6800*/  FMUL.FTZ R56, R41.reuse, R52 ;  /* 0x0000003429387220 */ /* 0x040fe20000410000 */
[C---:B------:R-:W-:Y:S01]  /*6810*/  FMUL.FTZ R15, R40.reuse, R119 ;  /* 0x00000077280f7220 */ /* 0x040fe20000410000 */
[----:B------:R-:W-:Y:S01]  /*6820*/  FMUL.FTZ R41, R41, R50 ;  /* 0x0000003229297220 */ /* 0x000fe20000410000 */
[-C--:B------:R-:W-:Y:S01]  /*6830*/  FMUL.FTZ R49, R40, R43.reuse ;  /* 0x0000002b28317220 */ /* 0x080fe20000410000 */
[----:B------:R-:W-:Y:S01]  /*6840*/  LOP3.LUT R55, R14, 0xffff0000, RZ, 0xc0, !PT ;  /* 0xffff00000e377812 */ /* 0x000fe200078ec0ff */
[----:B------:R-:W-:Y:S01]  /*6850*/  FFMA.FTZ R43, R12, R43, -R15 ;  /* 0x0000002b0c2b7223 */ /* 0x000fe2000001080f */
[----:B------:R-:W-:-:S02]  /*6860*/  IMAD.U32 R14, R42, 0x10000, RZ ;  /* 0x000100002a0e7824 */ /* 0x000fc400078e00ff */
[C---:B------:R-:W-:Y:S01]  /*6870*/  FFMA.FTZ R56, R13.reuse, R50, -R56 ;  /* 0x000000320d387223 */ /* 0x040fe20000010838 */
[----:B------:R-:W-:Y:S01]  /*6880*/  FFMA.FTZ R41, R13, R52, R41 ;  /* 0x000000340d297223 */ /* 0x000fe20000010029 */
[C---:B------:R-:W-:Y:S01]  /*6890*/  IMAD.U32 R15, R113.reuse, 0x10000, RZ ;  /* 0x00010000710f7824 */ /* 0x040fe200078e00ff */
[----:B------:R-:W-:Y:S01]  /*68a0*/  LOP3.LUT R42, R42, 0xffff0000, RZ, 0xc0, !PT ;  /* 0xffff00002a2a7812 */ /* 0x000fe200078ec0ff */
[----:B------:R-:W-:Y:S01]  /*68b0*/  IMAD.U32 R13, R106, 0x10000, RZ ;  /* 0x000100006a0d7824 */ /* 0x000fe200078e00ff */
[----:B------:R-:W-:Y:S01]  /*68c0*/  LOP3.LUT R113, R113, 0xffff0000, RZ, 0xc0, !PT ;  /* 0xffff000071717812 */ /* 0x000fe200078ec0ff */
[----:B------:R-:W-:Y:S01]  /*68d0*/  FMUL.FTZ R40, R14, R15 ;  /* 0x0000000f0e287220 */ /* 0x000fe20000410000 */
[----:B------:R-:W-:Y:S01]  /*68e0*/  LOP3.LUT R106, R106, 0xffff0000, RZ, 0xc0, !PT ;  /* 0xffff00006a6a7812 */ /* 0x000fe200078ec0ff */
[----:B------:R-:W-:Y:S01]  /*68f0*/  FMUL.FTZ R14, R14, R13 ;  /* 0x0000000d0e0e7220 */ /* 0x000fe20000410000 */
[----:B------:R-:W-:Y:S01]  /*6900*/  FFMA.FTZ R12, R12, R119, R49 ;  /* 0x000000770c0c7223 */ /* 0x000fe20000010031 */
[C---:B------:R-:W-:Y:S01]  /*6910*/  FMUL.FTZ R50, R42.reuse, R113 ;  /* 0x000000712a327220 */ /* 0x040fe20000410000 */
[C---:B------:R-:W-:Y:S01]  /*6920*/  FFMA.FTZ R40, R53.reuse, R13, -R40 ;  /* 0x0000000d35287223 */ /* 0x040fe20000010828 */
[-C--:B------:R-:W-:Y:S01]  /*6930*/  FMUL.FTZ R42, R42, R106.reuse ;  /* 0x0000006a2a2a7220 */ /* 0x080fe20000410000 */
[----:B------:R-:W-:Y:S01]  /*6940*/  FFMA.FTZ R14, R53, R15, R14 ;  /* 0x0000000f350e7223 */ /* 0x000fe2000001000e */
[C---:B------:R-:W-:Y:S01]  /*6950*/  FFMA.FTZ R13, R55.reuse, R106, -R50 ;  /* 0x0000006a370d7223 */ /* 0x040fe20000010832 */
[----:B------:R-:W-:Y:S01]  /*6960*/  F2FP.BF16.F32.PACK_AB R39, R38, R39 ;  /* 0x000000272627723e */ /* 0x000fe200000010ff */
[----:B------:R-:W-:Y:S01]  /*6970*/  FFMA.FTZ R55, R55, R113, R42 ;  /* 0x0000007137377223 */ /* 0x000fe2000001002a */
[----:B------:R-:W-:-:S02]  /*6980*/  F2FP.BF16.F32.PACK_AB R43, R43, R56 ;  /* 0x000000382b2b723e */ /* 0x000fc400000010ff */
[----:B------:R-:W-:Y:S01]  /*6990*/  F2FP.BF16.F32.PACK_AB R42, R12, R41 ;  /* 0x000000290c2a723e */ /* 0x000fe200000010ff */
[----:B------:R-:W-:Y:S01]  /*69a0*/  IMAD.MOV.U32 R41, RZ, RZ, R39 ;  /* 0x000000ffff297224 */ /* 0x000fe200078e0027 */
[----:B------:R-:W-:Y:S01]  /*69b0*/  F2FP.BF16.F32.PACK_AB R36, R37, R36 ;  /* 0x000000242524723e */ /* 0x000fe200000010ff */
[----:B------:R-:W-:Y:S01]  /*69c0*/  IMAD.MOV.U32 R12, RZ, RZ, R43 ;  /* 0x000000ffff0c7224 */ /* 0x000fe200078e002b */
[----:B------:R-:W-:Y:S02]  /*69d0*/  F2FP.BF16.F32.PACK_AB R51, R51, R54 ;  /* 0x000000363333723e */ /* 0x000fe400000010ff */
[----:B------:R-:W-:Y:S01]  /*69e0*/  F2FP.BF16.F32.PACK_AB R38, R13, R40 ;  /* 0x000000280d26723e */ /* 0x000fe200000010ff */
[----:B------:R-:W-:Y:S01]  /*69f0*/  IMAD.MOV.U32 R40, RZ, RZ, R42 ;  /* 0x000000ffff287224 */ /* 0x000fe200078e002a */
[----:B------:R-:W-:Y:S01]  /*6a00*/  F2FP.BF16.F32.PACK_AB R50, R55, R14 ;  /* 0x0000000e3732723e */ /* 0x000fe200000010ff */
[----:B------:R-:W-:Y:S01]  /*6a10*/  IMAD.MOV.U32 R13, RZ, RZ, R36 ;  /* 0x000000ffff0d7224 */ /* 0x000fe200078e0024 */
[----:B------:R-:W-:Y:S01]  /*6a20*/  F2FP.BF16.F32.PACK_AB R15, R48, R47 ;  /* 0x0000002f300f723e */ /* 0x000fe200000010ff */
[----:B------:R-:W-:-:S02]  /*6a30*/  IMAD.MOV.U32 R14, RZ, RZ, R38 ;  /* 0x000000ffff0e7224 */ /* 0x000fc400078e0026 */
[----:B------:R-:W-:Y:S02]  /*6a40*/  IMAD.MOV.U32 R42, RZ, RZ, R50 ;  /* 0x000000ffff2a7224 */ /* 0x000fe400078e0032 */
[----:B------:R-:W-:-:S07]  /*6a50*/  IMAD.MOV.U32 R43, RZ, RZ, R51 ;  /* 0x000000ffff2b7224 */ /* 0x000fce00078e0033 */
.L_x_1423:
[----:B------:R-:W-:Y:S05]  /*6a60*/  BSYNC B1 ;  /* 0x0000000000017941 */ /* 0x000fea0003800000 */
.L_x_1422:
[----:B--2---:R2:W-:Y:S01]  /*6a70*/  ST.E.128 desc[UR52][R44.64], R12 ;  /* 0x0000000c2c007985 */ /* 0x0045e2000c101d34 */
[----:B------:R-:W-:-:S13]  /*6a80*/  ISETP.GE.AND P3, PT, R46, R11, PT ;  /* 0x0000000b2e00720c */ /* 0x000fda0003f66270 */
[----:B------:R-:W-:Y:S05]  /*6a90*/  @P3 BRA `(.L_x_1385) ;  /* 0x0000000400583947 */ /* 0x000fea0003800000 */
[----:B------:R-:W-:-:S05]  /*6aa0*/  IMAD.WIDE R88, R46, 0x2, R88 ;  /* 0x000000022e587825 */ /* 0x000fca00078e0258 */
[----:B---3--:R3:W-:Y:S01]  /*6ab0*/  ST.E.128 desc[UR52][R88.64], R40 ;  /* 0x0000002858007985 */ /* 0x0087e2000c101d34 */
[----:B------:R-:W-:Y:S05]  /*6ac0*/  BRA `(.L_x_1385) ;  /* 0x00000004004c7947 */ /* 0x000fea0003800000 */
.L_x_1377:
[----:B------:R-:W-:-:S06]  /*6ad0*/  UISETP.NE.AND UP0, UPT, UR39, 0x3, UPT ;  /* 0x000000032700788c */ /* 0x000fcc000bf05270 */
[----:B------:R-:W-:-:S13]  /*6ae0*/  PLOP3.LUT P2, PT, PT, PT, UP0, 0x80, 0x0 ;  /* 0x000000000000781c */ /* 0x000fda0003f4f008 */
[----:B------:R-:W-:Y:S05]  /*6af0*/  @!P2 BRA `(.L_x_1424) ;  /* 0x000000000004a947 */ /* 0x000fea0003800000 */
[----:B------:R-:W-:Y:S01]  /*6b00*/  BPT.TRAP 0x1 ;  /* 0x000000040000795c */ /* 0x000fe20000300000 */
.L_x_1424:
[----:B------:R-:W2:Y:S01]  /*6b10*/  LDL R11, [R1] ;  /* 0x00000000010b7983 */ /* 0x000ea20000100800 */
[----:B------:R-:W-:Y:S01]  /*6b20*/  IMAD R35, R19, 0x8, R2 ;  /* 0x0000000813237824 */ /* 0x000fe200078e0202 */
[----:B------:R-:W-:Y:S01]  /*6b30*/  BSSY B1, `(.L_x_1425) ;  /* 0x0000005000017945 */ /* 0x000fe20003800000 */
[----:B------:R-:W-:Y:S02]  /*6b40*/  SHF.R.S32.HI R82, RZ, 0x1f, R81 ;  /* 0x0000001fff527819 */ /* 0x000fe40000011451 */
[----:B--2---:R-:W-:-:S04]  /*6b50*/  SHF.L.U32 R85, R11, 0x1f, RZ ;  /* 0x0000001f0b557819 */ /* 0x004fc800000006ff */
[----:B------:R-:W0:Y:S02]  /*6b60*/  SYNCS.PHASECHK.TRANS64.TRYWAIT P3, [R35+URZ+0x2d890], R85 ;  /* 0x02d89055230075a7 */ /* 0x000e24000806017f */
[----:B0-----:R-:W-:Y:S05]  /*6b70*/  @!P3 BRA `(.L_x_1426) ;  /* 0x000001c000dcb947 */ /* 0x001fea0003800000 */
.L_x_1724:
[----:B------:R-:W-:Y:S05]  /*6b80*/  BSYNC B1 ;  /* 0x0000000000017941 */ /* 0x000fea0003800000 */
.L_x_1425:
[----:B------:R-:W1:Y:S01]  /*6b90*/  S2R R36, SR_TID.X ;  /* 0x0000000000247919 */ /* 0x000e620000002100 */
        /* <DEDUP_REMOVED lines=18> */
[----:B-1----:R-:W-:Y:S01]  /*6cc0*/  VIADD R36, R36, 0xffffff80 ;  /* 0xffffff8024247836 */ /* 0x002fe20000000000 */
[----:B------:R-:W-:Y:S01]  /*6cd0*/  LEA R42, P3, R12, UR4, 0x1 ;  /* 0x000000040c2a7c11 */ /* 0x000fe2000f8608ff */
[----:B------:R-:W-:Y:S01]  /*6ce0*/  IMAD.IADD R11, R13, 0x1, R11 ;  /* 0x000000010d0b7824 */ /* 0x000fe200078e020b */
[----:B------:R-:W-:Y:S02]  /*6cf0*/  UMOV UR4, 0xffffffff ;  /* 0xffffffff00047882 */ /* 0x000fe40000000000 */
[----:B------:R-:W-:Y:S02]  /*6d00*/  LEA.HI R36, R36, R36, RZ, 0x1 ;  /* 0x0000002424247211 */ /* 0x000fe400078f08ff */
[----:B------:R-:W-:Y:S02]  /*6d10*/  LEA.HI.X R13, R12, UR5, R11, 0x1, P3 ;  /* 0x000000050c0d7c11 */ /* 0x000fe400098f0c0b */
[----:B------:R-:W-:-:S04]  /*6d20*/  SHF.R.S32.HI R36, RZ, 0x1, R36 ;  /* 0x00000001ff247819 */ /* 0x000fc80000011424 */
[----:B------:R-:W-:Y:S01]  /*6d30*/  ISETP.GT.AND P3, PT, R84, R36, PT ;  /* 0x000000245400720c */ /* 0x000fe20003f64270 */
[----:B------:R-:W-:-:S12]  /*6d40*/  BRA.DIV UR4, `(.L_x_1427) ;  /* 0x000001c2047c7947 */ /* 0x000fd8000b800000 */
[----:B------:R1:W2:Y:S04]  /*6d50*/  SHFL.IDX PT, R43, R13, RZ, 0x1e1f ;  /* 0x001e1fff0d2b7589 */ /* 0x0002a800000e0000 */
[----:B------:R-:W3:Y:S02]  /*6d60*/  SHFL.IDX PT, R42, R42, RZ, 0x1e1f ;  /* 0x001e1fff2a2a7589 */ /* 0x000ee400000e0000 */
.L_x_1728:
[----:B------:R-:W-:Y:S05]  /*6d70*/  @!P3 BRA `(.L_x_1385) ;  /* 0x0000000000a0b947 */ /* 0x000fea0003800000 */
[----:B-1----:R-:W4:Y:S01]  /*6d80*/  LDL R13, [R1+0x48] ;  /* 0x00004800010d7983 */ /* 0x002f220000100800 */
[----:B------:R-:W-:-:S03]  /*6d90*/  ULDC UR4, c[0x0][0x2f4] ;  /* 0x0000bd0000047ab9 */ /* 0x000fc60000000800 */
[----:B------:R-:W5:Y:S04]  /*6da0*/  LDL R12, [R1+0x44] ;  /* 0x00004400010c7983 */ /* 0x000f680000100800 */
[----:B------:R-:W5:Y:S04]  /*6db0*/  LDL R11, [R1+0x30] ;  /* 0x00003000010b7983 */ /* 0x000f680000100800 */
[----:B------:R-:W5:Y:S01]  /*6dc0*/  LDL R45, [R1+0x34] ;  /* 0x00003400012d7983 */ /* 0x000f620000100800 */
[C---:B------:R-:W-:Y:S02]  /*6dd0*/  ISETP.GE.AND P5, PT, R16.reuse, UR4, PT ;  /* 0x0000000410007c0c */ /* 0x040fe4000bfa6270 */
[----:B------:R-:W-:Y:S01]  /*6de0*/  ISETP.GE.AND P4, PT, R137, UR4, PT ;  /* 0x0000000489007c0c */ /* 0x000fe2000bf86270 */
[----:B------:R-:W5:Y:S10]  /*6df0*/  LDL R44, [R1+0x40] ;  /* 0x00004000012c7983 */ /* 0x000f740000100800 */
[----:B---3--:R-:W-:-:S04]  /*6e00*/  @!P5 LEA R40, P3, R16, R42, 0x1 ;  /* 0x0000002a1028d211 */ /* 0x008fc800078608ff */
[----:B--2---:R-:W-:Y:S02]  /*6e10*/  @!P5 LEA.HI.X R41, R16, R43, R17, 0x1, P3 ;  /* 0x0000002b1029d211 */ /* 0x004fe400018f0c11 */
[----:B------:R-:W-:-:S04]  /*6e20*/  @!P4 LEA R38, P3, R137, R42, 0x1 ;  /* 0x0000002a8926c211 */ /* 0x000fc800078608ff */
[----:B----4-:R-:W-:Y:S02]  /*6e30*/  @!P4 LEA.HI.X R39, R137, R43, R13, 0x1, P3 ;  /* 0x0000002b8927c211 */ /* 0x010fe400018f0c0d */
[----:B------:R-:W-:-:S13]  /*6e40*/  ISETP.GE.AND P3, PT, R136, UR4, PT ;  /* 0x0000000488007c0c */ /* 0x000fda000bf66270 */
[----:B------:R-:W-:-:S04]  /*6e50*/  @!P3 LEA R36, P6, R136, R42, 0x1 ;  /* 0x0000002a8824b211 */ /* 0x000fc800078c08ff */
[----:B-----5:R-:W-:Y:S02]  /*6e60*/  @!P3 LEA.HI.X R37, R136, R43, R12, 0x1, P6 ;  /* 0x0000002b8825b211 */ /* 0x020fe400030f0c0c */
[----:B------:R-:W1:Y:S04]  /*6e70*/  @!P5 LDS.128 R12, [R65+0x15000] ;  /* 0x01500000410cd984 */ /* 0x000e680000000c00 */
        /* <DEDUP_REMOVED lines=24> */
.L_x_1385:
[----:B------:R-:W-:Y:S05]  /*7000*/  BSYNC B0 ;  /* 0x0000000000007941 */ /* 0x000fea0003800000 */
.L_x_1376:
[----:B---3--:R-:W3:Y:S01]  /*7010*/  S2R R11, SR_TID.X ;  /* 0x00000000000b7919 */ /* 0x008ee20000002100 */
[----:B------:R-:W-:Y:S01]  /*7020*/  @!PT LDS RZ, [RZ] ;  /* 0x00000000fffff984 */ /* 0x000fe20000000800 */
[----:B------:R-:W-:Y:S01]  /*7030*/  @!PT LDS RZ, [RZ] ;  /* 0x00000000fffff984 */ /* 0x000fe20000000800 */
[----:B------:R-:W-:Y:S01]  /*7040*/  @!PT LDS RZ, [RZ] ;  /* 0x00000000fffff984 */ /* 0x000fe20000000800 */
[----:B------:R-:W-:Y:S01]  /*7050*/  @!PT LDS RZ, [RZ] ;  /* 0x00000000fffff984 */ /* 0x000fe20000000800 */
[----:B------:R5:W-:Y:S06]  /*7060*/  MEMBAR.ALL.CTA ;  /* 0x0000000000007992 */ /* 0x000bec0000008000 */
[----:B-----5:R-:W5:Y:S01]  /*7070*/  FENCE.VIEW.ASYNC.S ;  /* 0x00000000000073c6 */ /* 0x020f620000000000 */
[----:B------:R-:W-:Y:S05]  /*7080*/  WARPSYNC.ALL ;  /* 0x0000000000007948 */ /* 0x000fea0003800000 */
[----:B------:R-:W-:Y:S01]  /*7090*/  BSSY B0, `(.L_x_1428) ;  /* 0x0000008000007945 */ /* 0x000fe20003800000 */
[----:B-----5:R0:W-:Y:S01]  /*70a0*/  BAR.SYNC.DEFER_BLOCKING R101, 0x80 ;  /* 0x000200650000751d */ /* 0x0201e20000010000 */
[----:B---3--:R-:W-:-:S13]  /*70b0*/  LOP3.LUT P3, RZ, R11, 0x7f, RZ, 0xc0, !PT ;  /* 0x0000007f0bff7812 */ /* 0x008fda000786c0ff */
[----:B------:R-:W-:-:S05]  /*70c0*/  @!P3 VIADD R11, R35, 0x2d8a0 ;  /* 0x0002d8a0230bb836 */ /* 0x000fca0000000000 */
[----:B------:R-:W-:-:S04]  /*70d0*/  @!P3 PRMT R11, RZ, 0x654, R11 ;  /* 0x00000654ff0bb816 */ /* 0x000fc8000000000b */
[----:B------:R0:W-:Y:S01]  /*70e0*/  @!P3 SYNCS.ARRIVE.TRANS64.RED.A1T0 RZ, [R11+URZ], RZ ;  /* 0x000000ff0bffb9a7 */ /* 0x0001e2000810043f */
[----:B------:R-:W-:Y:S05]  /*70f0*/  @!P2 BRA `(.L_x_1429) ;  /* 0x000000000004a947 */ /* 0x000fea0003800000 */
[----:B------:R-:W-:Y:S01]  /*7100*/  BPT.TRAP 0x1 ;  /* 0x000000040000795c */ /* 0x000fe20000300000 */
.L_x_1429:
[----:B------:R-:W-:Y:S05]  /*7110*/  BSYNC B0 ;  /* 0x0000000000007941 */ /* 0x000fea0003800000 */
.L_x_1428:
[----:B------:R-:W3:Y:S01]  /*7120*/  SYNCS.PHASECHK.TRANS64.TRYWAIT P2, [R35+URZ+0x2d8b0], R85 ;  /* 0x02d8b055230075a7 */ /* 0x000ee2000804017f */
[----:B------:R-:W-:Y:S04]  /*7130*/  BSSY B0, `(.L_x_1430) ;  /* 0x0000002000007945 */ /* 0x000fe80003800000 */
[----:B---3--:R-:W-:Y:S05]  /*7140*/  @!P2 BRA `(.L_x_1431) ;  /* 0x000001bc00c4a947 */ /* 0x008fea0003800000 */
.L_x_1729:
[----:B------:R-:W-:Y:S05]  /*7150*/  BSYNC B0 ;  /* 0x0000000000007941 */ /* 0x000fea0003800000 */
.L_x_1430:
[----:B-12-4-:R-:W1:Y:S01]  /*7160*/  S2R R14, SR_TID.X ;  /* 0x00000000000e7919 */ /* 0x016e620000002100 */
[----:B------:R-:W-:Y:S01]  /*7170*/  ULDC.64 UR4, c[0x0][0x328] ;  /* 0x0000ca0000047ab9 */ /* 0x000fe20000000a00 */
[----:B------:R-:W-:Y:S01]  /*7180*/  BSSY B0, `(.L_x_1432) ;  /* 0x000003f000007945 */ /* 0x000fe20003800000 */
[----:B------:R-:W-:Y:S02]  /*7190*/  IMAD R82, R82, UR4, RZ ;  /* 0x0000000452527c24 */ /* 0x000fe4000f8e02ff */
[----:B------:R-:W-:-:S04]  /*71a0*/  IMAD.WIDE.U32 R12, R81, UR4, RZ ;  /* 0x00000004510c7c25 */ /* 0x000fc8000f8e00ff */
[----:B------:R-:W-:Y:S01]  /*71b0*/  IMAD R81, R81, UR5, R82 ;  /* 0x0000000551517c24 */ /* 0x000fe2000f8e0252 */
[----:B------:R-:W-:Y:S02]  /*71c0*/  ULDC.64 UR4, c[0x0][0x338] ;  /* 0x0000ce0000047ab9 */ /* 0x000fe40000000a00 */
[----:B------:R-:W-:Y:S02]  /*71d0*/  IMAD R83, R83, UR4, RZ ;  /* 0x0000000453537c24 */ /* 0x000fe4000f8e02ff */
[----:B------:R-:W-:Y:S02]  /*71e0*/  IMAD.IADD R13, R13, 0x1, R81 ;  /* 0x000000010d0d7824 */ /* 0x000fe400078e0251 */
[C---:B------:R-:W-:Y:S02]  /*71f0*/  IMAD R83, R80.reuse, UR5, R83 ;  /* 0x0000000550537c24 */ /* 0x040fe4000f8e0253 */
[----:B------:R-:W-:Y:S01]  /*7200*/  IMAD.WIDE.U32 R12, R80, UR4, R12 ;  /* 0x00000004500c7c25 */ /* 0x000fe2000f8e000c */
[----:B------:R-:W-:-:S03]  /*7210*/  ULDC.64 UR4, c[0x0][0x330] ;  /* 0x0000cc0000047ab9 */ /* 0x000fc60000000a00 */
[----:B0-----:R-:W-:Y:S02]  /*7220*/  IMAD R11, R10, UR4, RZ ;  /* 0x000000040a0b7c24 */ /* 0x001fe4000f8e02ff */
[----:B------:R-:W-:Y:S02]  /*7230*/  IMAD.IADD R13, R13, 0x1, R83 ;  /* 0x000000010d0d7824 */ /* 0x000fe400078e0253 */
[C---:B------:R-:W-:Y:S02]  /*7240*/  IMAD R11, R34.reuse, UR5, R11 ;  /* 0x00000005220b7c24 */ /* 0x040fe4000f8e020b */
[----:B------:R-:W-:Y:S01]  /*7250*/  IMAD.WIDE.U32 R12, R34, UR4, R12 ;  /* 0x00000004220c7c25 */ /* 0x000fe2000f8e000c */
[----:B------:R-:W-:-:S03]  /*7260*/  ULDC.64 UR4, c[0x0][0x318] ;  /* 0x0000c60000047ab9 */ /* 0x000fc60000000a00 */
[----:B-1----:R-:W-:Y:S02]  /*7270*/  VIADD R14, R14, 0xffffff80 ;  /* 0xffffff800e0e7836 */ /* 0x002fe40000000000 */
[----:B------:R-:W-:Y:S01]  /*7280*/  IMAD.IADD R13, R13, 0x1, R11 ;  /* 0x000000010d0d7824 */ /* 0x000fe200078e020b */
[----:B------:R-:W-:Y:S02]  /*7290*/  LEA R11, P2, R12, UR4, 0x1 ;  /* 0x000000040c0b7c11 */ /* 0x000fe4000f8408ff */
[----:B------:R-:W-:Y:S02]  /*72a0*/  LEA.HI R14, R14, R14, RZ, 0x1 ;  /* 0x0000000e0e0e7211 */ /* 0x000fe400078f08ff */
[----:B------:R-:W-:Y:S01]  /*72b0*/  LEA.HI.X R12, R12, UR5, R13, 0x1, P2 ;  /* 0x000000050c0c7c11 */ /* 0x000fe200090f0c0d */
[----:B------:R0:W1:Y:S01]  /*72c0*/  SHFL.IDX PT, R40, R11, RZ, 0x1e1f ;  /* 0x001e1fff0b287589 */ /* 0x00006200000e0000 */
[----:B------:R-:W-:-:S03]  /*72d0*/  SHF.R.S32.HI R14, RZ, 0x1, R14 ;  /* 0x00000001ff0e7819 */ /* 0x000fc6000001140e */
[----:B------:R0:W2:Y:S01]  /*72e0*/  SHFL.IDX PT, R41, R12, RZ, 0x1e1f ;  /* 0x001e1fff0c297589 */ /* 0x0000a200000e0000 */
[----:B------:R-:W-:-:S13]  /*72f0*/  ISETP.GT.AND P2, PT, R84, R14, PT ;  /* 0x0000000e5400720c */ /* 0x000fda0003f44270 */
[----:B0-----:R-:W-:Y:S05]  /*7300*/  @!P2 BRA `(.L_x_1433) ;  /* 0x000000000098a947 */ /* 0x001fea0003800000 */
[----:B------:R-:W4:Y:S01]  /*7310*/  LDL R15, [R1+0x48] ;  /* 0x00004800010f7983 */ /* 0x000f220000100800 */
[----:B------:R-:W-:-:S03]  /*7320*/  ULDC UR4, c[0x0][0x2f4] ;  /* 0x0000bd0000047ab9 */ /* 0x000fc60000000800 */
[----:B------:R-:W5:Y:S04]  /*7330*/  LDL R14, [R1+0x44] ;  /* 0x00004400010e7983 */ /* 0x000f680000100800 */
[----:B------:R-:W3:Y:S04]  /*7340*/  LDL R46, [R1+0x30] ;  /* 0x00003000012e7983 */ /* 0x000ee80000100800 */
[----:B------:R-:W3:Y:S01]  /*7350*/  LDL R45, [R1+0x34] ;  /* 0x00003400012d7983 */ /* 0x000ee20000100800 */
[C---:B------:R-:W-:Y:S02]  /*7360*/  ISETP.GE.AND P5, PT, R16.reuse, UR4, PT ;  /* 0x0000000410007c0c */ /* 0x040fe4000bfa6270 */
[----:B------:R-:W-:Y:S01]  /*7370*/  ISETP.GE.AND P4, PT, R137, UR4, PT ;  /* 0x0000000489007c0c */ /* 0x000fe2000bf86270 */
[----:B------:R-:W3:Y:S10]  /*7380*/  LDL R44, [R1+0x40] ;  /* 0x00004000012c7983 */ /* 0x000ef40000100800 */
[----:B-1----:R-:W-:-:S04]  /*7390*/  @!P5 LEA R42, P2, R16, R40, 0x1 ;  /* 0x00000028102ad211 */ /* 0x002fc800078408ff */
[----:B--2---:R-:W-:Y:S02]  /*73a0*/  @!P5 LEA.HI.X R43, R16, R41, R17, 0x1, P2 ;  /* 0x00000029102bd211 */ /* 0x004fe400010f0c11 */
[----:B------:R-:W-:-:S04]  /*73b0*/  @!P4 LEA R38, P2, R137, R40, 0x1 ;  /* 0x000000288926c211 */ /* 0x000fc800078408ff */
[----:B----4-:R-:W-:Y:S02]  /*73c0*/  @!P4 LEA.HI.X R39, R137, R41, R15, 0x1, P2 ;  /* 0x000000298927c211 */ /* 0x010fe400010f0c0f */
[----:B------:R-:W-:-:S13]  /*73d0*/  ISETP.GE.AND P2, PT, R136, UR4, PT ;  /* 0x0000000488007c0c */ /* 0x000fda000bf46270 */
[----:B------:R-:W-:-:S04]  /*73e0*/  @!P2 LEA R36, P6, R136, R40, 0x1 ;  /* 0x000000288824a211 */ /* 0x000fc800078c08ff */
[----:B-----5:R-:W-:Y:S02]  /*73f0*/  @!P2 LEA.HI.X R37, R136, R41, R14, 0x1, P6 ;  /* 0x000000298825a211 */ /* 0x020fe400030f0c0e */
[----:B------:R-:W0:Y:S04]  /*7400*/  @!P5 LDS.128 R12, [R65] ;  /* 0x00000000410cd984 */ /* 0x000e280000000c00 */
[----:B0-----:R0:W-:Y:S01]  /*7410*/  @!P5 ST.E.128 desc[UR52][R42.64], R12 ;  /* 0x0000000c2a00d985 */ /* 0x0011e2000c101d34 */
[----:B------:R-:W-:-:S13]  /*7420*/  ISETP.GE.AND P5, PT, R3, UR4, PT ;  /* 0x0000000403007c0c */ /* 0x000fda000bfa6270 */
[----:B------:R-:W1:Y:S01]  /*7430*/  @!P5 LDS.128 R12, [R64] ;  /* 0x00000000400cd984 */ /* 0x000e620000000c00 */
[----:B---3--:R-:W-:-:S04]  /*7440*/  @!P5 IMAD.SHL.U32 R11, R46, 0x8, RZ ;  /* 0x000000082e0bd824 */ /* 0x008fc800078e00ff */
        /* <DEDUP_REMOVED lines=18> */
.L_x_1433:
[----:B------:R-:W-:Y:S05]  /*7570*/  BSYNC B0 ;  /* 0x0000000000007941 */ /* 0x000fea0003800000 */
.L_x_1432:
[----:B0-----:R-:W4:Y:S01]  /*7580*/  LDL.LU R12, [R1] ;  /* 0x00000000010c7983 */ /* 0x001f220000300800 */
[----:B------:R-:W-:Y:S02]  /*7590*/  VIADD R19, R19, 0x1 ;  /* 0x0000000113137836 */ /* 0x000fe40000000000 */
[----:B---3--:R-:W-:Y:S01]  /*75a0*/  @!P3 VIADD R35, R35, 0x2d8c0 ;  /* 0x0002d8c02323b836 */ /* 0x008fe20000000000 */
[----:B------:R-:W-:Y:S01]  /*75b0*/  @!PT LDS RZ, [RZ] ;  /* 0x00000000fffff984 */ /* 0x000fe20000000800 */
[----:B------:R-:W-:Y:S01]  /*75c0*/  @!PT LDS RZ, [RZ] ;  /* 0x00000000fffff984 */ /* 0x000fe20000000800 */
[----:B------:R-:W-:Y:S01]  /*75d0*/  @!PT LDS RZ, [RZ] ;  /* 0x00000000fffff984 */ /* 0x000fe20000000800 */
[----:B------:R-:W-:Y:S01]  /*75e0*/  @!PT LDS RZ, [RZ] ;  /* 0x00000000fffff984 */ /* 0x000fe20000000800 */
[----:B------:R0:W-:Y:S06]  /*75f0*/  MEMBAR.ALL.CTA ;  /* 0x0000000000007992 */ /* 0x0001ec0000008000 */
[----:B0-----:R-:W0:Y:S02]  /*7600*/  FENCE.VIEW.ASYNC.S ;  /* 0x00000000000073c6 */ /* 0x001e240000000000 */
[----:B0-----:R0:W-:Y:S01]  /*7610*/  BAR.SYNC.DEFER_BLOCKING R101, 0x80 ;  /* 0x000200650000751d */ /* 0x0011e20000010000 */
[----:B------:R-:W-:-:S02]  /*7620*/  ISETP.NE.AND P2, PT, R19, 0x2, PT ;  /* 0x000000021300780c */ /* 0x000fc40003f45270 */
[----:B------:R-:W-:Y:S02]  /*7630*/  @!P3 PRMT R35, RZ, 0x654, R35 ;  /* 0x00000654ff23b816 */ /* 0x000fe40000000023 */
[----:B------:R-:W-:Y:S02]  /*7640*/  SEL R11, RZ, 0x1, P2 ;  /* 0x00000001ff0b7807 */ /* 0x000fe40001000000 */
[----:B------:R-:W-:Y:S01]  /*7650*/  SEL R19, R19, RZ, P2 ;  /* 0x000000ff13137207 */ /* 0x000fe20001000000 */
[----:B------:R0:W-:Y:S01]  /*7660*/  @!P3 SYNCS.ARRIVE.TRANS64.RED.A1T0 RZ, [R35+URZ], RZ ;  /* 0x000000ff23ffb9a7 */ /* 0x0001e2000810043f */
[----:B----4-:R-:W-:-:S05]  /*7670*/  LOP3.LUT R12, R12, R11, RZ, 0x3c, !PT ;  /* 0x0000000b0c0c7212 */ /* 0x010fca00078e3cff */
[----:B------:R0:W-:Y:S01]  /*7680*/  STL [R1], R12 ;  /* 0x0000000c01007387 */ /* 0x0001e20000100800 */
[----:B------:R-:W-:Y:S05]  /*7690*/  @P1 BRA `(.L_x_1434) ;  /* 0xffffffb0007c1947 */ /* 0x000fea000383ffff */
[----:B0-----:R-:W0:Y:S01]  /*76a0*/  S2R R12, SR_TID.X ;  /* 0x00000000000c7919 */ /* 0x001e220000002100 */
[----:B------:R-:W-:Y:S02]  /*76b0*/  PLOP3.LUT P0, PT, PT, PT, PT, 0x8, 0x0 ;  /* 0x000000000000781c */ /* 0x000fe40003f0e170 */
[----:B0-----:R-:W-:-:S04]  /*76c0*/  SHF.R.U32.HI R12, RZ, 0x7, R12 ;  /* 0x00000007ff0c7819 */ /* 0x001fc8000001160c */
[----:B------:R-:W-:-:S13]  /*76d0*/  ISETP.NE.AND P4, PT, R12, 0x1, PT ;  /* 0x000000010c00780c */ /* 0x000fda0003f85270 */
[----:B------:R-:W-:Y:S06]  /*76e0*/  @!P4 BAR.ARV 0x9, 0x100 ;  /* 0x024400000000cb1d */ /* 0x000fec0000002000 */
.L_x_1371:
[----:B------:R-:W3:Y:S01]  /*76f0*/  LDL R8, [R1+0x28] ;  /* 0x0000280001087983 */ /* 0x000ee20000100800 */
[----:B------:R-:W0:Y:S01]  /*7700*/  LDC R0, c[0x0][0x448] ;  /* 0x00011200ff007b82 */ /* 0x000e220000000800 */
[----:B------:R-:W-:-:S07]  /*7710*/  IADD3 R7, R141, 0x1, -R140 ;  /* 0x000000018d077810 */ /* 0x000fce0007ffe88c */
[----:B------:R-:W4:Y:S01]  /*7720*/  LDC.64 R4, c[0x0][0x9e0] ;  /* 0x00027800ff047b82 */ /* 0x000f220000000a00 */
[----:B0-----:R-:W-:Y:S02]  /*7730*/  ISETP.NE.AND P1, PT, R0, 0x1, PT ;  /* 0x000000010000780c */ /* 0x001fe40003f25270 */
[----:B----4-:R-:W-:-:S11]  /*7740*/  ISETP.GE.AND P2, PT, R5, 0x1, PT ;  /* 0x000000010500780c */ /* 0x010fd60003f46270 */
[----:B------:R-:W0:Y:S08]  /*7750*/  @P1 LDC R3, c[0x0][0x44c] ;  /* 0x00011300ff031b82 */ /* 0x000e300000000800 */
[----:B------:R-:W4:Y:S01]  /*7760*/  @P1 LDC R6, c[0x0][0x450] ;  /* 0x00011400ff061b82 */ /* 0x000f220000000800 */
[----:B---3--:R-:W-:-:S04]  /*7770*/  VIADD R0, R8, 0xbf ;  /* 0x000000bf08007836 */ /* 0x008fc80000000000 */
[----:B0-----:R-:W-:-:S05]  /*7780*/  @P1 IMAD.HI.U32 R3, R0, R3, RZ ;  /* 0x0000000300031227 */ /* 0x001fca00078e00ff */
[----:B----4-:R-:W-:-:S05]  /*7790*/  @P1 SHF.R.U32.HI R0, RZ, R6, R3 ;  /* 0x00000006ff001219 */ /* 0x010fca0000011603 */
[----:B------:R-:W-:Y:S01]  /*77a0*/  IMAD.IADD R3, R7, 0x1, R0 ;  /* 0x0000000107037824 */ /* 0x000fe200078e0200 */
[----:B------:R-:W-:Y:S06]  /*77b0*/  @P0 BRA `(.L_x_1435) ;  /* 0x00000000000c0947 */ /* 0x000fec0003800000 */
[----:B------:R-:W0:Y:S01]  /*77c0*/  FENCE.VIEW.ASYNC.G ;  /* 0x00000000000073c6 */ /* 0x000e220000000100 */
[----:B------:R-:W-:Y:S05]  /*77d0*/  WARPSYNC.ALL ;  /* 0x0000000000007948 */ /* 0x000fea0003800000 */
[----:B0-----:R-:W-:Y:S06]  /*77e0*/  BAR.ARV 0xc, 0x200 ;  /* 0x0308000000007b1d */ /* 0x001fec0000002000 */
.L_x_1435:
[----:B------:R-:W-:Y:S01]  /*77f0*/  IMAD.IADD R4, R3, 0x1, R4 ;  /* 0x0000000103047824 */ /* 0x000fe200078e0204 */
[----:B------:R-:W-:Y:S06]  /*7800*/  @!P2 BRA `(.L_x_1436) ;  /* 0x000000000048a947 */ /* 0x000fec0003800000 */
        /* <DEDUP_REMOVED lines=11> */
.L_x_1438:
[----:B------:R-:W-:-:S13]  /*78c0*/  ISETP.NE.AND P0, PT, R5, 0x1, PT ;  /* 0x000000010500780c */ /* 0x000fda0003f05270 */
[----:B------:R-:W0:Y:S02]  /*78d0*/  @P0 LDC.64 R6, c[0x0][0x9e8] ;  /* 0x00027a00ff060b82 */ /* 0x000e240000000a00 */
[----:B0-----:R-:W-:-:S05]  /*78e0*/  @P0 IMAD.HI.U32 R6, R0, R6, RZ ;  /* 0x0000000600060227 */ /* 0x001fca00078e00ff */
[----:B------:R-:W-:-:S07]  /*78f0*/  @P0 SHF.R.U32.HI R0, RZ, R7, R6 ;  /* 0x00000007ff000219 */ /* 0x000fce0000011606 */
.L_x_1439:
[----:B------:R-:W-:Y:S05]  /*7900*/  BSYNC B0 ;  /* 0x0000000000007941 */ /* 0x000fea0003800000 */
.L_x_1437:
[----:B------:R-:W-:-:S05]  /*7910*/  IMAD R3, R0, R5, R5 ;  /* 0x0000000500037224 */ /* 0x000fca00078e0205 */
[----:B------:R-:W-:-:S07]  /*7920*/  VIMNMX R4, R4, R3, PT ;  /* 0x0000000304047248 */ /* 0x000fce0003fe0100 */
.L_x_1436:
[----:B------:R-:W0:Y:S01]  /*7930*/  @P1 LDC R0, c[0x0][0x44c] ;  /* 0x00011300ff001b82 */ /* 0x000e220000000800 */
[----:B------:R-:W-:Y:S01]  /*7940*/  VIADD R4, R4, 0x7f ;  /* 0x0000007f04047836 */ /* 0x000fe20000000000 */
[----:B------:R-:W-:-:S04]  /*7950*/  ULDC UR4, c[0x0][0x9dc] ;  /* 0x0002770000047ab9 */ /* 0x000fc80000000800 */
[----:B------:R-:W-:Y:S02]  /*7960*/  SHF.R.S32.HI R3, RZ, 0x1f, R4 ;  /* 0x0000001fff037819 */ /* 0x000fe40000011404 */
[----:B------:R-:W3:Y:S02]  /*7970*/  @P1 LDC R7, c[0x0][0x450] ;  /* 0x00011400ff071b82 */ /* 0x000ee40000000800 */
[----:B------:R-:W-:-:S04]  /*7980*/  LEA.HI R3, R3, R4, RZ, 0x7 ;  /* 0x0000000403037211 */ /* 0x000fc800078f38ff */
[----:B------:R-:W-:-:S04]  /*7990*/  SHF.R.S32.HI R3, RZ, 0x7, R3 ;  /* 0x00000007ff037819 */ /* 0x000fc80000011403 */
[----:B------:R-:W-:Y:S01]  /*79a0*/  VIMNMX R88, R102, R3, PT ;  /* 0x0000000366587248 */ /* 0x000fe20003fe0100 */
[----:B0-----:R-:W-:-:S04]  /*79b0*/  @P1 IMAD.HI.U32 R6, R8, R0, RZ ;  /* 0x0000000008061227 */ /* 0x001fc800078e00ff */
[----:B------:R-:W-:Y:S01]  /*79c0*/  IMAD.MOV.U32 R0, RZ, RZ, R8 ;  /* 0x000000ffff007224 */ /* 0x000fe200078e0008 */
[----:B---3--:R-:W-:-:S05]  /*79d0*/  @P1 SHF.R.U32.HI R0, RZ, R7, R6 ;  /* 0x00000007ff001219 */ /* 0x008fca0000011606 */
        /* <DEDUP_REMOVED lines=13> */
.L_x_1442:
[----:B------:R-:W-:-:S13]  /*7ab0*/  ISETP.NE.AND P0, PT, R5, 0x1, PT ;  /* 0x000000010500780c */ /* 0x000fda0003f05270 */
[----:B------:R-:W0:Y:S02]  /*7ac0*/  @P0 LDC.64 R6, c[0x0][0x9e8] ;  /* 0x00027a00ff060b82 */ /* 0x000e240000000a00 */
[----:B0-----:R-:W-:-:S05]  /*7ad0*/  @P0 IMAD.HI.U32 R4, R0, R6, RZ ;  /* 0x0000000600040227 */ /* 0x001fca00078e00ff */
[----:B------:R-:W-:-:S07]  /*7ae0*/  @P0 SHF.R.U32.HI R0, RZ, R7, R4 ;  /* 0x00000007ff000219 */ /* 0x000fce0000011604 */
.L_x_1443:
[----:B------:R-:W-:Y:S05]  /*7af0*/  BSYNC B0 ;  /* 0x0000000000007941 */ /* 0x000fea0003800000 */
.L_x_1441:
[----:B------:R-:W-:-:S05]  /*7b00*/  IMAD R0, R0, R5, RZ ;  /* 0x0000000500007224 */ /* 0x000fca00078e02ff */
[----:B------:R-:W-:-:S07]  /*7b10*/  VIMNMX R3, R3, R0, !PT ;  /* 0x0000000003037248 */ /* 0x000fce0007fe0100 */
.L_x_1440:
[----:B------:R-:W-:Y:S02]  /*7b20*/  SHF.R.S32.HI R0, RZ, 0x1f, R3 ;  /* 0x0000001fff007819 */ /* 0x000fe40000011403 */
[----:B------:R-:W-:Y:S02]  /*7b30*/  CS2R R20, SRZ ;  /* 0x0000000000147805 */ /* 0x000fe4000001ff00 */
[----:B------:R-:W-:Y:S02]  /*7b40*/  PLOP3.LUT P0, PT, PT, PT, PT, 0x80, 0x0 ;  /* 0x000000000000781c */ /* 0x000fe40003f0f070 */
[----:B------:R-:W-:Y:S02]  /*7b50*/  CS2R R134, SRZ ;  /* 0x0000000000867805 */ /* 0x000fe4000001ff00 */
[----:B------:R-:W-:Y:S02]  /*7b60*/  LEA.HI R0, R0, R3, RZ, 0x7 ;  /* 0x0000000300007211 */ /* 0x000fe400078f38ff */
[----:B------:R-:W-:-:S02]  /*7b70*/  CS2R R132, SRZ ;  /* 0x0000000000847805 */ /* 0x000fc4000001ff00 */
[----:B------:R-:W-:Y:S02]  /*7b80*/  CS2R R130, SRZ ;  /* 0x0000000000827805 */ /* 0x000fe4000001ff00 */
[----:B------:R-:W-:Y:S02]  /*7b90*/  CS2R R128, SRZ ;  /* 0x0000000000807805 */ /* 0x000fe4000001ff00 */
[----:B------:R-:W-:Y:S02]  /*7ba0*/  SHF.R.S32.HI R0, RZ, 0x7, R0 ;  /* 0x00000007ff007819 */ /* 0x000fe40000011400 */
[----:B------:R-:W-:Y:S02]  /*7bb0*/  CS2R R126, SRZ ;  /* 0x00000000007e7805 */ /* 0x000fe4000001ff00 */
[----:B------:R-:W-:Y:S02]  /*7bc0*/  CS2R R124, SRZ ;  /* 0x00000000007c7805 */ /* 0x000fe4000001ff00 */
[----:B------:R-:W-:-:S02]  /*7bd0*/  CS2R R122, SRZ ;  /* 0x00000000007a7805 */ /* 0x000fc4000001ff00 */
[----:B------:R-:W-:Y:S02]  /*7be0*/  VIMNMX R4, RZ, R0, !PT ;  /* 0x00000000ff047248 */ /* 0x000fe40007fe0100 */
[----:B------:R-:W-:Y:S02]  /*7bf0*/  CS2R R120, SRZ ;  /* 0x0000000000787805 */ /* 0x000fe4000001ff00 */
[----:B------:R-:W-:Y:S02]  /*7c00*/  CS2R R118, SRZ ;  /* 0x0000000000767805 */ /* 0x000fe4000001ff00 */
[----:B------:R-:W-:Y:S02]  /*7c10*/  CS2R R116, SRZ ;  /* 0x0000000000747805 */ /* 0x000fe4000001ff00 */
[----:B------:R-:W-:Y:S01]  /*7c20*/  ISETP.GT.AND P1, PT, R88, R4, PT ;  /* 0x000000045800720c */ /* 0x000fe20003f24270 */
[----:B------:R0:W-:Y:S01]  /*7c30*/  STL [R1+0x68], R4 ;  /* 0x0000680401007387 */ /* 0x0001e20000100800 */
[----:B------:R-:W-:-:S02]  /*7c40*/  CS2R R114, SRZ ;  /* 0x0000000000727805 */ /* 0x000fc4000001ff00 */
[----:B------:R-:W-:Y:S01]  /*7c50*/  CS2R R112, SRZ ;  /* 0x0000000000707805 */ /* 0x000fe2000001ff00 */
[----:B------:R-:W-:Y:S01]  /*7c60*/  IMAD.MOV.U32 R38, RZ, RZ, RZ ;  /* 0x000000ffff267224 */ /* 0x000fe200078e00ff */
[----:B------:R-:W-:Y:S01]  /*7c70*/  CS2R R26, SRZ ;  /* 0x00000000001a7805 */ /* 0x000fe2000001ff00 */
[----:B------:R-:W-:Y:S01]  /*7c80*/  IMAD.MOV.U32 R109, RZ, RZ, RZ ;  /* 0x000000ffff6d7224 */ /* 0x000fe200078e00ff */
[----:B------:R-:W-:Y:S02]  /*7c90*/  CS2R R106, SRZ ;  /* 0x00000000006a7805 */ /* 0x000fe4000001ff00 */
[----:B------:R-:W-:Y:S02]  /*7ca0*/  CS2R R104, SRZ ;  /* 0x0000000000687805 */ /* 0x000fe4000001ff00 */
[----:B------:R-:W-:Y:S01]  /*7cb0*/  CS2R R30, SRZ ;  /* 0x00000000001e7805 */ /* 0x000fe2000001ff00 */
[----:B------:R-:W-:Y:S01]  /*7cc0*/  IMAD.MOV.U32 R102, RZ, RZ, RZ ;  /* 0x000000ffff667224 */ /* 0x000fe200078e00ff */
[----:B------:R-:W-:Y:S01]  /*7cd0*/  CS2R R100, SRZ ;  /* 0x0000000000647805 */ /* 0x000fe2000001ff00 */
[----:B------:R-:W-:Y:S01]  /*7ce0*/  IMAD.MOV.U32 R99, RZ, RZ, RZ ;  /* 0x000000ffff637224 */ /* 0x000fe200078e00ff */
[----:B------:R-:W-:Y:S01]  /*7cf0*/  CS2R R96, SRZ ;  /* 0x0000000000607805 */ /* 0x000fe2000001ff00 */
[----:B------:R-:W-:Y:S01]  /*7d00*/  IMAD.MOV.U32 R42, RZ, RZ, RZ ;  /* 0x000000ffff2a7224 */ /* 0x000fe200078e00ff */
[----:B------:R-:W-:Y:S01]  /*7d10*/  CS2R R6, SRZ ;  /* 0x0000000000067805 */ /* 0x000fe2000001ff00 */
[----:B------:R-:W-:Y:S01]  /*7d20*/  IMAD.MOV.U32 R93, RZ, RZ, RZ ;  /* 0x000000ffff5d7224 */ /* 0x000fe200078e00ff */
[----:B------:R-:W-:Y:S01]  /*7d30*/  CS2R R90, SRZ ;  /* 0x00000000005a7805 */ /* 0x000fe2000001ff00 */
[----:B------:R-:W-:-:S02]  /*7d40*/  IMAD.MOV.U32 R89, RZ, RZ, RZ ;  /* 0x000000ffff597224 */ /* 0x000fc400078e00ff */
[----:B------:R-:W-:Y:S01]  /*7d50*/  IMAD.MOV.U32 R0, RZ, RZ, RZ ;  /* 0x000000ffff007224 */ /* 0x000fe200078e00ff */
[----:B0-----:R-:W-:Y:S06]  /*7d60*/  @!P1 BRA `(.L_x_1444) ;  /* 0x0000011800f89947 */ /* 0x001fec0003800000 */
        /* <DEDUP_REMOVED lines=9> */
.L_x_1732:
[----:B------:R-:W3:Y:S01]  /*7e00*/  LDL R3, [R1+0xc] ;  /* 0x00000c0001037983 */ /* 0x000ee20000100800 */
[----:B------:R-:W-:Y:S01]  /*7e10*/  BSSY B6, `(.L_x_1446) ;  /* 0x0000020000067945 */ /* 0x000fe20003800000 */
[----:B---3--:R-:W-:-:S05]  /*7e20*/  IMAD.HI R0, R3, 0x55555556, RZ ;  /* 0x5555555603007827 */ /* 0x008fca00078e02ff */
[----:B------:R-:W-:-:S05]  /*7e30*/  LEA.HI R0, R0, R0, RZ, 0x1 ;  /* 0x0000000000007211 */ /* 0x000fca00078f08ff */
[----:B------:R-:W-:Y:S02]  /*7e40*/  IMAD R4, R0, -0x3, R3 ;  /* 0xfffffffd00047824 */ /* 0x000fe400078e0203 */
[----:B------:R-:W-:Y:S02]  /*7e50*/  VIADD R3, R2, 0x21800 ;  /* 0x0002180002037836 */ /* 0x000fe40000000000 */
[----:B------:R-:W-:Y:S01]  /*7e60*/  IMAD R0, R4, 0x1000, R2 ;  /* 0x0000100004007824 */ /* 0x000fe200078e0202 */
[----:B------:R3:W-:Y:S02]  /*7e70*/  STL [R1+0x2c], R4 ;  /* 0x00002c0401007387 */ /* 0x0007e40000100800 */
[----:B------:R-:W-:Y:S01]  /*7e80*/  LOP3.LUT P0, RZ, R3, 0x3ff, RZ, 0xc0, !PT ;  /* 0x000003ff03ff7812 */ /* 0x000fe2000780c0ff */
[----:B------:R-:W-:-:S05]  /*7e90*/  VIADD R0, R0, 0xc400 ;  /* 0x0000c40000007836 */ /* 0x000fca0000000000 */
[----:B------:R-:W-:Y:S01]  /*7ea0*/  SHF.R.U32.HI R0, RZ, 0x4, R0 ;  /* 0x00000004ff007819 */ /* 0x000fe20000011600 */
[----:B---3--:R-:W-:-:S03]  /*7eb0*/  IMAD R4, R4, 0x2000, R3 ;  /* 0x0000200004047824 */ /* 0x008fc600078e0203 */
[----:B------:R-:W-:Y:S02]  /*7ec0*/  LOP3.LUT R146, R0, 0x3fff, RZ, 0xc0, !PT ;  /* 0x00003fff00927812 */ /* 0x000fe400078ec0ff */
[----:B------:R-:W-:-:S04]  /*7ed0*/  SHF.R.U32.HI R4, RZ, 0x4, R4 ;  /* 0x00000004ff047819 */ /* 0x000fc80000011604 */
[----:B------:R-:W-:-:S05]  /*7ee0*/  LOP3.LUT R3, R4, 0x3fff, RZ, 0xc0, !PT ;  /* 0x00003fff04037812 */ /* 0x000fca00078ec0ff */
[----:B------:R3:W-:Y:S01]  /*7ef0*/  STL [R1+0x54], R3 ;  /* 0x0000540301007387 */ /* 0x0007e20000100800 */
[----:B------:R-:W-:Y:S05]  /*7f00*/  @!P0 BRA `(.L_x_1447) ;  /* 0x0000000000408947 */ /* 0x000fea0003800000 */
[----:B------:R-:W-:Y:S01]  /*7f10*/  MOV R0, 0x0 ;  /* 0x0000000000007802 */ /* 0x000fe20000000f00 */
[----:B------:R-:W-:Y:S01]  /*7f20*/  ULDC.64 UR4, c[0x4][0x88] ;  /* 0x0100220000047ab9 */ /* 0x000fe20000000a00 */
[----:B------:R-:W-:Y:S01]  /*7f30*/  ULDC.64 UR6, c[0x4][0x90] ;  /* 0x0100240000067ab9 */ /* 0x000fe20000000a00 */
[----:B------:R-:W-:Y:S01]  /*7f40*/  IMAD.U32 R4, RZ, RZ, UR4 ;  /* 0x00000004ff047e24 */ /* 0x000fe2000f8e00ff */
[----:B0-----:R0:W4:Y:S01]  /*7f50*/  LDC.64 R14, c[0x4][R0] ;  /* 0x01000000000e7b82 */ /* 0x0011220000000a00 */
        /* <DEDUP_REMOVED lines=10> */
[----:B-12345:R-:W-:Y:S05]  /*8000*/  CALL.ABS.NOINC R14 ;  /* 0x000000000e007343 */ /* 0x03efea0003c00000 */
.L_x_1447:
[----:B------:R-:W-:Y:S05]  /*8010*/  BSYNC B6 ;  /* 0x0000000000067941 */ /* 0x000fea0003800000 */
.L_x_1446:
[----:B------:R-:W-:Y:S02]  /*8020*/  ULDC UR4, c[0x0][0x3f4] ;  /* 0x0000fd0000047ab9 */ /* 0x000fe40000000800 */
[----:B------:R-:W-:-:S13]  /*8030*/  ISETP.LT.AND P0, PT, RZ, UR4, PT ;  /* 0x00000004ff007c0c */ /* 0x000fda000bf01270 */
[----:B------:R-:W-:Y:S05]  /*8040*/  @P0 BRA `(.L_x_1448) ;  /* 0x0000000000400947 */ /* 0x000fea0003800000 */
[----:B------:R-:W-:-:S04]  /*8050*/  ULEA.HI UR4, UR37, UR37, URZ, 0x1 ;  /* 0x0000002525047291 */ /* 0x000fc8000f8f083f */
[----:B------:R-:W-:-:S04]  /*8060*/  ULOP3.LUT UR4, UR4, 0xfffffffe, URZ, 0xc0, !UPT ;  /* 0xfffffffe04047892 */ /* 0x000fc8000f8ec03f */
[----:B------:R-:W-:-:S06]  /*8070*/  UIADD3 UR4, UR37, -UR4, URZ ;  /* 0x8000000425047290 */ /* 0x000fcc000fffe03f */
[----:B---3--:R-:W-:-:S05]  /*8080*/  IMAD.U32 R3, RZ, RZ, UR4 ;  /* 0x00000004ff037e24 */ /* 0x008fca000f8e00ff */
[----:B------:R-:W-:-:S04]  /*8090*/  SHF.L.U32 R3, R3, 0x1f, RZ ;  /* 0x0000001f03037819 */ /* 0x000fc800000006ff */
[----:B------:R3:W4:Y:S03]  /*80a0*/  SYNCS.PHASECHK.TRANS64.TRYWAIT P0, [R2+URZ+0x2d800], R3 ;  /* 0x02d80003020075a7 */ /* 0x000726000800017f */
[----:B----4-:R-:W-:Y:S05]  /*80b0*/  @!P0 NANOSLEEP.SYNCS 0x989680 ;  /* 0x009896800000895d */ /* 0x010fea0003900000 */
[----:B------:R-:W4:Y:S01]  /*80c0*/  @!P0 SYNCS.PHASECHK.TRANS64 P0, [R2+URZ+0x2d800], R3 ;  /* 0x02d80003020085a7 */ /* 0x000f22000800007f */
[----:B------:R-:W-:Y:S04]  /*80d0*/  BSSY B0, `(.L_x_1449) ;  /* 0x0000006000007945 */ /* 0x000fe80003800000 */
[----:B----4-:R-:W-:Y:S05]  /*80e0*/  @P0 BRA `(.L_x_1450) ;  /* 0x0000000000100947 */ /* 0x010fea0003800000 */
.L_x_1451:
[----:B----4-:R4:W0:Y:S02]  /*80f0*/  SYNCS.PHASECHK.TRANS64.TRYWAIT P0, [R2+URZ+0x2d800], R3 ;  /* 0x02d80003020075a7 */ /* 0x010824000800017f */
[----:B0-----:R-:W-:Y:S05]  /*8100*/  @!P0 NANOSLEEP.SYNCS 0x989680 ;  /* 0x009896800000895d */ /* 0x001fea0003900000 */
[----:B------:R-:W0:Y:S02]  /*8110*/  @!P0 SYNCS.PHASECHK.TRANS64 P0, [R2+URZ+0x2d800], R3 ;  /* 0x02d80003020085a7 */ /* 0x000e24000800007f */
[----:B0-----:R-:W-:Y:S05]  /*8120*/  @!P0 BRA `(.L_x_1451) ;  /* 0xfffffffc00f08947 */ /* 0x001fea000383ffff */
.L_x_1450:
[----:B------:R-:W-:Y:S05]  /*8130*/  BSYNC B0 ;  /* 0x0000000000007941 */ /* 0x000fea0003800000 */
.L_x_1449:
[----:B------:R-:W-:Y:S05]  /*8140*/  BRA `(.L_x_1452) ;  /* 0x0000004000c47947 */ /* 0x000fea0003800000 */
.L_x_1448:
[----:B------:R-:W-:Y:S01]  /*8150*/  ULOP3.LUT UP0, URZ, UR40, 0x1bf, URZ, 0xc0, !UPT ;  /* 0x000001bf283f7892 */ /* 0x000fe2000f80c03f */
[----:B-----5:R-:W-:Y:S01]  /*8160*/  SHF.R.S32.HI R0, RZ, 0x1f, R98 ;  /* 0x0000001fff007819 */ /* 0x020fe20000011462 */
[----:B------:R-:W-:Y:S01]  /*8170*/  ULDC.64 UR4, c[0x0][0x3f8] ;  /* 0x0000fe0000047ab9 */ /* 0x000fe20000000a00 */
[----:B------:R-:W-:Y:S01]  /*8180*/  ULDC.64 UR6, c[0x0][0x408] ;  /* 0x0001020000067ab9 */ /* 0x000fe20000000a00 */
[----:B------:R-:W-:Y:S02]  /*8190*/  IMAD.WIDE.U32 R24, R98, UR4, RZ ;  /* 0x0000000462187c25 */ /* 0x000fe4000f8e00ff */
[----:B------:R-:W-:Y:S02]  /*81a0*/  PLOP3.LUT P0, PT, PT, PT, UP0, 0x80, 0x0 ;  /* 0x000000000000781c */ /* 0x000fe40003f0f008 */
[C---:B---3--:R-:W-:Y:S02]  /*81b0*/  IMAD R3, R0.reuse, UR4, RZ ;  /* 0x0000000400037c24 */ /* 0x048fe4000f8e02ff */
[----:B------:R-:W-:-:S02]  /*81c0*/  IMAD R5, R0, UR6, RZ ;  /* 0x0000000600057c24 */ /* 0x000fc4000f8e02ff */
[C---:B------:R-:W-:Y:S02]  /*81d0*/  IMAD R3, R98.reuse, UR5, R3 ;  /* 0x0000000562037c24 */ /* 0x040fe4000f8e0203 */
[C---:B------:R-:W-:Y:S02]  /*81e0*/  IMAD R5, R98.reuse, UR7, R5 ;  /* 0x0000000762057c24 */ /* 0x040fe4000f8e0205 */
[----:B------:R-:W-:-:S04]  /*81f0*/  IMAD.WIDE.U32 R98, R98, UR6, RZ ;  /* 0x0000000662627c25 */ /* 0x000fc8000f8e00ff */
[----:B------:R-:W-:Y:S02]  /*8200*/  IMAD.IADD R27, R3, 0x1, R25 ;  /* 0x00000001031b7824 */ /* 0x000fe400078e0219 */
[----:B------:R-:W-:Y:S01]  /*8210*/  IMAD.IADD R29, R5, 0x1, R99 ;  /* 0x00000001051d7824 */ /* 0x000fe200078e0263 */
[----:B------:R-:W-:Y:S06]  /*8220*/  @!P0 BRA `(.L_x_1453) ;  /* 0x0000000000408947 */ /* 0x000fec0003800000 */
[----:B------:R-:W-:Y:S01]  /*8230*/  MOV R0, 0x0 ;  /* 0x0000000000007802 */ /* 0x000fe20000000f00 */
[----:B------:R-:W-:Y:S01]  /*8240*/  ULDC.64 UR4, c[0x4][0x88] ;  /* 0x0100220000047ab9 */ /* 0x000fe20000000a00 */
[----:B------:R-:W-:Y:S01]  /*8250*/  ULDC.64 UR6, c[0x4][0x90] ;  /* 0x0100240000067ab9 */ /* 0x000fe20000000a00 */
[----:B------:R-:W-:Y:S01]  /*8260*/  IMAD.U32 R4, RZ, RZ, UR4 ;  /* 0x00000004ff047e24 */ /* 0x000fe2000f8e00ff */
[----:B0-----:R0:W3:Y:S01]  /*8270*/  LDC.64 R14, c[0x4][R0] ;  /* 0x01000000000e7b82 */ /* 0x0010e20000000a00 */
        /* <DEDUP_REMOVED lines=10> */
[----:B-123--:R-:W-:Y:S05]  /*8320*/  CALL.ABS.NOINC R14 ;  /* 0x000000000e007343 */ /* 0x00efea0003c00000 */
.L_x_1453:
[----:B------:R-:W3:Y:S01]  /*8330*/  S2R R20, SR_TID.X ;  /* 0x0000000000147919 */ /* 0x000ee20000002100 */
[----:B------:R-:W-:Y:S01]  /*8340*/  ULDC.U8 UR4, c[0x0][0x410] ;  /* 0x0001040000047ab9 */ /* 0x000fe20000000000 */
[----:B---3--:R-:W-:Y:S02]  /*8350*/  VIADD R21, R20, 0xffffff80 ;  /* 0xffffff8014157836 */ /* 0x008fe40000000000 */
[----:B------:R-:W3:Y:S01]  /*8360*/  LDL R20, [R1+0x28] ;  /* 0x0000280001147983 */ /* 0x000ee20000100800 */
[----:B------:R-:W-:Y:S01]  /*8370*/  ISETP.NE.AND P0, PT, RZ, UR4, PT ;  /* 0x00000004ff007c0c */ /* 0x000fe2000bf05270 */
[----:B------:R-:W-:Y:S01]  /*8380*/  BSSY B0, `(.L_x_1454) ;  /* 0x0000405000007945 */ /* 0x000fe20003800000 */
[----:B------:R-:W-:-:S04]  /*8390*/  LEA.HI R54, R21, R21, RZ, 0x1 ;  /* 0x0000001515367211 */ /* 0x000fc800078f08ff */
[----:B------:R-:W-:-:S05]  /*83a0*/  SHF.R.S32.HI R54, RZ, 0x1, R54 ;  /* 0x00000001ff367819 */ /* 0x000fca0000011436 */
[----:B---3--:R-:W-:Y:S02]  /*83b0*/  IMAD.IADD R10, R54, 0x1, R20 ;  /* 0x00000001360a7824 */ /* 0x008fe400078e0214 */
[----:B------:R-:W-:Y:S05]  /*83c0*/  @!P0 BRA `(.L_x_1455) ;  /* 0x0000001c00f48947 */ /* 0x000fea0003800000 */
[----:B------:R-:W3:Y:S01]  /*83d0*/  LDC R21, c[0x0][0x448] ;  /* 0x00011200ff157b82 */ /* 0x000ee20000000800 */
[----:B------:R-:W-:Y:S01]  /*83e0*/  ULDC.64 UR4, c[0x0][0x3f8] ;  /* 0x0000fe0000047ab9 */ /* 0x000fe20000000a00 */
[----:B------:R-:W-:Y:S01]  /*83f0*/  ULDC.64 UR6, c[0x0][0x408] ;  /* 0x0001020000067ab9 */ /* 0x000fe20000000a00 */
[----:B------:R-:W-:Y:S02]  /*8400*/  IMAD.MOV.U32 R6, RZ, RZ, R24 ;  /* 0x000000ffff067224 */ /* 0x000fe400078e0018 */
[----:B------:R-:W-:Y:S02]  /*8410*/  IMAD.MOV.U32 R7, RZ, RZ, R27 ;  /* 0x000000ffff077224 */ /* 0x000fe400078e001b */
[----:B------:R-:W-:Y:S02]  /*8420*/  IMAD.MOV.U32 R8, RZ, RZ, R98 ;  /* 0x000000ffff087224 */ /* 0x000fe400078e0062 */
[----:B------:R-:W-:Y:S01]  /*8430*/  IMAD.MOV.U32 R9, RZ, RZ, R29 ;  /* 0x000000ffff097224 */ /* 0x000fe200078e001d */
[----:B---3--:R-:W-:-:S13]  /*8440*/  ISETP.NE.AND P0, PT, R21, 0x1, PT ;  /* 0x000000011500780c */ /* 0x008fda0003f05270 */
[----:B------:R-:W3:Y:S08]  /*8450*/  @P0 LDC R3, c[0x0][0x44c] ;  /* 0x00011300ff030b82 */ /* 0x000ef00000000800 */
[----:B------:R-:W4:Y:S01]  /*8460*/  @P0 LDC R5, c[0x0][0x450] ;  /* 0x00011400ff050b82 */ /* 0x000f220000000800 */
[----:B---3--:R-:W-:-:S04]  /*8470*/  @P0 IMAD.HI.U32 R0, R10, R3, RZ ;  /* 0x000000030a000227 */ /* 0x008fc800078e00ff */
[----:B------:R-:W-:Y:S01]  /*8480*/  IMAD.MOV.U32 R3, RZ, RZ, R10 ;  /* 0x000000ffff037224 */ /* 0x000fe200078e000a */
[----:B----4-:R-:W-:-:S04]  /*8490*/  @P0 SHF.R.U32.HI R3, RZ, R5, R0 ;  /* 0x00000005ff030219 */ /* 0x010fc80000011600 */
[----:B------:R-:W-:Y:S01]  /*84a0*/  SHF.R.S32.HI R0, RZ, 0x1f, R3 ;  /* 0x0000001fff007819 */ /* 0x000fe20000011403 */
[----:B------:R-:W-:-:S04]  /*84b0*/  IMAD.WIDE.U32 R6, R3, UR4, R6 ;  /* 0x0000000403067c25 */ /* 0x000fc8000f8e0006 */
[C---:B------:R-:W-:Y:S02]  /*84c0*/  IMAD R4, R0.reuse, UR4, RZ ;  /* 0x0000000400047c24 */ /* 0x040fe4000f8e02ff */
[----:B------:R-:W-:Y:S02]  /*84d0*/  IMAD R0, R0, UR6, RZ ;  /* 0x0000000600007c24 */ /* 0x000fe4000f8e02ff */
[C---:B------:R-:W-:Y:S01]  /*84e0*/  IMAD R13, R3.reuse, UR5, R4 ;  /* 0x00000005030d7c24 */ /* 0x040fe2000f8e0204 */
[----:B------:R-:W-:Y:S01]  /*84f0*/  ULDC.64 UR4, c[0x0][0x3e8] ;  /* 0x0000fa0000047ab9 */ /* 0x000fe20000000a00 */
[----:B------:R-:W-:-:S04]  /*8500*/  IMAD.WIDE.U32 R8, R3, UR6, R8 ;  /* 0x0000000603087c25 */ /* 0x000fc8000f8e0008 */
[----:B------:R-:W-:Y:S01]  /*8510*/  IMAD R5, R3, UR7, R0 ;  /* 0x0000000703057c24 */ /* 0x000fe2000f8e0200 */
[----:B------:R-:W-:Y:S01]  /*8520*/  ULDC.64 UR6, c[0x0][0x400] ;  /* 0x0001000000067ab9 */ /* 0x000fe20000000a00 */
[----:B------:R-:W-:Y:S01]  /*8530*/  IMAD.IADD R13, R7, 0x1, R13 ;  /* 0x00000001070d7824 */ /* 0x000fe200078e020d */
[----:B------:R-:W-:Y:S01]  /*8540*/  LEA R0, P0, R6, UR4, 0x1 ;  /* 0x0000000406007c11 */ /* 0x000fe2000f8008ff */
[----:B------:R-:W-:Y:S01]  /*8550*/  IMAD.IADD R5, R9, 0x1, R5 ;  /* 0x0000000109057824 */ /* 0x000fe200078e0205 */
[----:B------:R-:W-:Y:S01]  /*8560*/  LEA R4, P1, R8, UR6, 0x1 ;  /* 0x0000000608047c11 */ /* 0x000fe2000f8208ff */
[----:B------:R-:W-:Y:S01]  /*8570*/  UMOV UR4, 0xffffffff ;  /* 0xffffffff00047882 */ /* 0x000fe20000000000 */
[----:B------:R-:W-:Y:S02]  /*8580*/  LEA.HI.X R13, R6, UR5, R13, 0x1, P0 ;  /* 0x00000005060d7c11 */ /* 0x000fe400080f0c0d */
[----:B------:R-:W-:Y:S01]  /*8590*/  LEA.HI.X R5, R8, UR7, R5, 0x1, P1 ;  /* 0x0000000708057c11 */ /* 0x000fe200088f0c05 */
[----:B------:R-:W-:Y:S08]  /*85a0*/  BRA.DIV UR4, `(.L_x_1456) ;  /* 0x000001ae04007947 */ /* 0x000ff0000b800000 */
[----:B------:R3:W4:Y:S04]  /*85b0*/  SHFL.IDX PT, R3, R13, RZ, 0x1e1f ;  /* 0x001e1fff0d037589 */ /* 0x00072800000e0000 */
[----:B------:R-:W1:Y:S04]  /*85c0*/  SHFL.IDX PT, R0, R0, RZ, 0x1e1f ;  /* 0x001e1fff00007589 */ /* 0x000e6800000e0000 */
[----:B------:R-:W1:Y:S04]  /*85d0*/  SHFL.IDX PT, R5, R5, RZ, 0x1e1f ;  /* 0x001e1fff05057589 */ /* 0x000e6800000e0000 */
[----:B0-----:R3:W0:Y:S02]  /*85e0*/  SHFL.IDX PT, R14, R4, RZ, 0x1e1f ;  /* 0x001e1fff040e7589 */ /* 0x00162400000e0000 */
.L_x_1738:
[----:B------:R-:W-:Y:S01]  /*85f0*/  IMAD R52, R140, R21, RZ ;  /* 0x000000158c347224 */ /* 0x000fe200078e02ff */
[----:B------:R-:W-:Y:S01]  /*8600*/  BSSY B1, `(.L_x_1457) ;  /* 0x000005d000017945 */ /* 0x000fe20003800000 */
[----:B------:R-:W-:Y:S02]  /*8610*/  CS2R R36, SRZ ;  /* 0x0000000000247805 */ /* 0x000fe4000001ff00 */
[----:B------:R-:W-:Y:S02]  /*8620*/  CS2R R34, SRZ ;  /* 0x0000000000227805 */ /* 0x000fe4000001ff00 */
[----:B------:R-:W-:Y:S02]  /*8630*/  CS2R R28, SRZ ;  /* 0x00000000001c7805 */ /* 0x000fe4000001ff00 */
[----:B------:R-:W-:Y:S01]  /*8640*/  ISETP.GE.AND P0, PT, R10, R52, PT ;  /* 0x000000340a00720c */ /* 0x000fe20003f06270 */
[----:B------:R-:W-:Y:S01]  /*8650*/  IMAD R52, R33, -0xc0, R52 ;  /* 0xffffff4021347824 */ /* 0x000fe200078e0234 */
[----:B------:R-:W-:-:S02]  /*8660*/  CS2R R24, SRZ ;  /* 0x0000000000187805 */ /* 0x000fc4000001ff00 */
[----:B---3--:R-:W-:Y:S02]  /*8670*/  CS2R R12, SRZ ;  /* 0x00000000000c7805 */ /* 0x008fe4000001ff00 */
[----:B------:R-:W-:Y:S02]  /*8680*/  CS2R R8, SRZ ;  /* 0x0000000000087805 */ /* 0x000fe4000001ff00 */
[----:B------:R-:W-:Y:S02]  /*8690*/  CS2R R38, SRZ ;  /* 0x0000000000267805 */ /* 0x000fe4000001ff00 */
[----:B------:R-:W-:Y:S02]  /*86a0*/  CS2R R32, SRZ ;  /* 0x0000000000207805 */ /* 0x000fe4000001ff00 */
[----:B------:R-:W-:Y:S02]  /*86b0*/  CS2R R30, SRZ ;  /* 0x00000000001e7805 */ /* 0x000fe4000001ff00 */
[----:B------:R-:W-:-:S02]  /*86c0*/  CS2R R26, SRZ ;  /* 0x00000000001a7805 */ /* 0x000fc4000001ff00 */
[----:B------:R-:W-:Y:S02]  /*86d0*/  CS2R R20, SRZ ;  /* 0x0000000000147805 */ /* 0x000fe4000001ff00 */
[----:B------:R-:W-:Y:S01]  /*86e0*/  CS2R R10, SRZ ;  /* 0x00000000000a7805 */ /* 0x000fe2000001ff00 */
[----:B------:R-:W-:Y:S06]  /*86f0*/  @P0 BRA `(.L_x_1458) ;  /* 0x0000000400340947 */ /* 0x000fec0003800000 */
[----:B------:R-:W3:Y:S01]  /*8700*/  LDL R42, [R1+0x5c] ;  /* 0x00005c00012a7983 */ /* 0x000ee20000100800 */
[----:B------:R-:W-:-:S03]  /*8710*/  ULDC UR4, c[0x0][0x3f4] ;  /* 0x0000fd0000047ab9 */ /* 0x000fc60000000800 */
[----:B--2---:R-:W2:Y:S04]  /*8720*/  LDL R41, [R1+0x50] ;  /* 0x0000500001297983 */ /* 0x004ea80000100800 */
[----:B-1----:R-:W4:Y:S04]  /*8730*/  LDL R40, [R1+0x58] ;  /* 0x0000580001287983 */ /* 0x002f280000100800 */
[----:B------:R-:W4:Y:S04]  /*8740*/  LDL R15, [R1+0x4c] ;  /* 0x00004c00010f7983 */ /* 0x000f280000100800 */
[----:B------:R-:W4:Y:S04]  /*8750*/  LDL.64 R56, [R1+0x18] ;  /* 0x0000180001387983 */ /* 0x000f280000100a00 */
        /* <DEDUP_REMOVED lines=9> */
[C---:B---3--:R-:W-:Y:S01]  /*87f0*/  ISETP.GE.AND P3, PT, R42.reuse, UR4, PT ;  /* 0x000000042a007c0c */ /* 0x048fe2000bf66270 */
[----:B------:R-:W-:Y:S01]  /*8800*/  IMAD.SHL.U32 R9, R42, 0x2, RZ ;  /* 0x000000022a097824 */ /* 0x000fe200078e00ff */
[----:B------:R-:W-:Y:S02]  /*8810*/  SHF.R.S32.HI R4, RZ, 0x1f, R42 ;  /* 0x0000001fff047819 */ /* 0x000fe4000001142a */
[C---:B--2---:R-:W-:Y:S01]  /*8820*/  ISETP.GE.AND P2, PT, R41.reuse, UR4, PT ;  /* 0x0000000429007c0c */ /* 0x044fe2000bf46270 */
[C---:B------:R-:W-:Y:S01]  /*8830*/  IMAD.SHL.U32 R47, R41.reuse, 0x2, RZ ;  /* 0x00000002292f7824 */ /* 0x040fe200078e00ff */
[----:B------:R-:W-:Y:S02]  /*8840*/  SHF.R.S32.HI R8, RZ, 0x1f, R41 ;  /* 0x0000001fff087819 */ /* 0x000fe40000011429 */
[C---:B----4-:R-:W-:Y:S01]  /*8850*/  ISETP.GE.AND P1, PT, R40.reuse, UR4, PT ;  /* 0x0000000428007c0c */ /* 0x050fe2000bf26270 */
[----:B------:R-:W-:Y:S01]  /*8860*/  IMAD.SHL.U32 R43, R40, 0x2, RZ ;  /* 0x00000002282b7824 */ /* 0x000fe200078e00ff */
[----:B------:R-:W-:-:S02]  /*8870*/  SHF.L.U64.HI R20, R41, 0x1, R8 ;  /* 0x0000000129147819 */ /* 0x000fc40000010208 */
[----:B------:R-:W-:Y:S01]  /*8880*/  SHF.L.U64.HI R4, R42, 0x1, R4 ;  /* 0x000000012a047819 */ /* 0x000fe20000010204 */
[C---:B------:R-:W-:Y:S01]  /*8890*/  IMAD.SHL.U32 R7, R15.reuse, 0x2, RZ ;  /* 0x000000020f077824 */ /* 0x040fe200078e00ff */
[-C--:B0-----:R-:W-:Y:S02]  /*88a0*/  @!P3 IADD3 R8, P5, R14, R9.reuse, RZ ;  /* 0x000000090e08b210 */ /* 0x081fe40007fbe0ff */
[----:B------:R-:W-:Y:S02]  /*88b0*/  @!P3 IADD3 R10, P4, R0, R9, RZ ;  /* 0x00000009000ab210 */ /* 0x000fe40007f9e0ff */
[----:B------:R-:W-:Y:S01]  /*88c0*/  ISETP.GE.AND P0, PT, R15, UR4, PT ;  /* 0x000000040f007c0c */ /* 0x000fe2000bf06270 */
[--C-:B------:R-:W-:Y:S01]  /*88d0*/  @!P3 IMAD.X R9, R5, 0x1, R4.reuse, P5 ;  /* 0x000000010509b824 */ /* 0x100fe200028e0604 */
[----:B------:R-:W-:Y:S01]  /*88e0*/  @!P2 IADD3 R46, P5, R14, R47, RZ ;  /* 0x0000002f0e2ea210 */ /* 0x000fe20007fbe0ff */
[----:B------:R-:W-:Y:S01]  /*88f0*/  @!P3 IMAD.X R11, R3, 0x1, R4, P4 ;  /* 0x00000001030bb824 */ /* 0x000fe200020e0604 */
[----:B------:R-:W-:-:S02]  /*8900*/  SHF.R.S32.HI R6, RZ, 0x1f, R40 ;  /* 0x0000001fff067819 */ /* 0x000fc40000011428 */
[----:B------:R-:W-:Y:S01]  /*8910*/  @!P2 IADD3 R48, P4, R0, R47, RZ ;  /* 0x0000002f0030a210 */ /* 0x000fe20007f9e0ff */
[----:B------:R-:W-:Y:S01]  /*8920*/  @!P2 IMAD.X R47, R5, 0x1, R20, P5 ;  /* 0x00000001052fa824 */ /* 0x000fe200028e0614 */
[----:B------:R-:W-:Y:S01]  /*8930*/  SHF.L.U64.HI R6, R40, 0x1, R6 ;  /* 0x0000000128067819 */ /* 0x000fe20000010206 */
[----:B------:R0:W5:Y:S01]  /*8940*/  @!P3 LD.E.64 R32, desc[UR52][R10.64] ;  /* 0x000000340a20b980 */ /* 0x000162000c101b00 */
[-C--:B------:R-:W-:Y:S01]  /*8950*/  @!P1 IADD3 R42, P5, R14, R43.reuse, RZ ;  /* 0x0000002b0e2a9210 */ /* 0x080fe20007fbe0ff */
[----:B------:R-:W-:Y:S01]  /*8960*/  @!P2 IMAD.X R49, R3, 0x1, R20, P4 ;  /* 0x000000010331a824 */ /* 0x000fe200020e0614 */
[----:B------:R-:W-:Y:S01]  /*8970*/  SHF.R.S32.HI R12, RZ, 0x1f, R15 ;  /* 0x0000001fff0c7819 */ /* 0x000fe2000001140f */
[----:B------:R1:W5:Y:S01]  /*8980*/  @!P3 LD.E.64 R34, desc[UR52][R8.64] ;  /* 0x000000340822b980 */ /* 0x000362000c101b00 */
[----:B------:R-:W-:Y:S01]  /*8990*/  @!P1 IADD3 R44, P4, R0, R43, RZ ;  /* 0x0000002b002c9210 */ /* 0x000fe20007f9e0ff */
[----:B------:R-:W-:Y:S01]  /*89a0*/  @!P1 IMAD.X R43, R5, 0x1, R6, P5 ;  /* 0x00000001052b9824 */ /* 0x000fe200028e0606 */
[----:B------:R-:W-:Y:S01]  /*89b0*/  SHF.L.U64.HI R12, R15, 0x1, R12 ;  /* 0x000000010f0c7819 */ /* 0x000fe2000001020c */
[----:B------:R-:W-:Y:S01]  /*89c0*/  IMAD.SHL.U32 R15, R50, 0x2, RZ ;  /* 0x00000002320f7824 */ /* 0x000fe200078e00ff */
[----:B------:R-:W-:Y:S01]  /*89d0*/  @!P0 IADD3 R40, P5, R0, R7, RZ ;  /* 0x0000000700288210 */ /* 0x000fe20007fbe0ff */
[----:B------:R-:W-:Y:S01]  /*89e0*/  @!P1 IMAD.X R45, R3, 0x1, R6, P4 ;  /* 0x00000001032d9824 */ /* 0x000fe200020e0606 */
[----:B------:R-:W-:-:S02]  /*89f0*/  ISETP.GE.AND P4, PT, R56, UR4, PT ;  /* 0x0000000438007c0c */ /* 0x000fc4000bf86270 */
[----:B0-----:R-:W-:Y:S01]  /*8a00*/  CS2R R10, SRZ ;  /* 0x00000000000a7805 */ /* 0x001fe2000001ff00 */
[----:B------:R-:W5:Y:S01]  /*8a10*/  @!P2 LD.E.64 R30, desc[UR52][R48.64] ;  /* 0x00000034301ea980 */ /* 0x000f62000c101b00 */
[--C-:B------:R-:W-:Y:S01]  /*8a20*/  @!P0 IMAD.X R41, R3, 0x1, R12.reuse, P5 ;  /* 0x0000000103298824 */ /* 0x100fe200028e060c */
[----:B------:R-:W-:Y:S02]  /*8a30*/  @!P0 IADD3 R6, P5, R14, R7, RZ ;  /* 0x000000070e068210 */ /* 0x000fe40007fbe0ff */
[----:B-1----:R-:W-:Y:S01]  /*8a40*/  CS2R R8, SRZ ;  /* 0x0000000000087805 */ /* 0x002fe2000001ff00 */
[----:B------:R-:W5:Y:S02]  /*8a50*/  @!P2 LD.E.64 R28, desc[UR52][R46.64] ;  /* 0x000000342e1ca980 */ /* 0x000f64000c101b00 */
[----:B------:R-:W-:Y:S01]  /*8a60*/  @!P0 IMAD.X R7, R5, 0x1, R12, P5 ;  /* 0x0000000105078824 */ /* 0x000fe200028e060c */
[----:B------:R-:W-:Y:S01]  /*8a70*/  ISETP.GE.AND P5, PT, R50, UR4, PT ;  /* 0x0000000432007c0c */ /* 0x000fe2000bfa6270 */
[----:B------:R-:W5:Y:S01]  /*8a80*/  @!P1 LD.E.64 R26, desc[UR52][R44.64] ;  /* 0x000000342c1a9980 */ /* 0x000f62000c101b00 */
[----:B------:R-:W-:-:S02]  /*8a90*/  @!P4 IMAD.MOV.U32 R12, RZ, RZ, R0 ;  /* 0x000000ffff0cc224 */ /* 0x000fc400078e0000 */
[----:B------:R-:W-:Y:S01]  /*8aa0*/  @!P4 IMAD.MOV.U32 R13, RZ, RZ, R3 ;  /* 0x000000ffff0dc224 */ /* 0x000fe200078e0003 */
[----:B------:R-:W5:Y:S01]  /*8ab0*/  @!P1 LD.E.64 R24, desc[UR52][R42.64] ;  /* 0x000000342a189980 */ /* 0x000f62000c101b00 */
[----:B------:R-:W-:Y:S02]  /*8ac0*/  @!P4 IMAD.MOV.U32 R4, RZ, RZ, R14 ;  /* 0x000000ffff04c224 */ /* 0x000fe400078e000e */
[----:B------:R-:W-:-:S04]  /*8ad0*/  @!P4 IMAD.WIDE R12, R56, 0x2, R12 ;  /* 0x00000002380cc825 */ /* 0x000fc800078e020c */
[----:B------:R-:W-:Y:S01]  /*8ae0*/  @!P4 IMAD.WIDE R20, R56, 0x2, R4 ;  /* 0x000000023814c825 */ /* 0x000fe200078e0204 */
[----:B------:R-:W-:Y:S01]  /*8af0*/  SHF.R.S32.HI R4, RZ, 0x1f, R50 ;  /* 0x0000001fff047819 */ /* 0x000fe20000011432 */
[----:B------:R0:W5:Y:S03]  /*8b00*/  @!P4 LD.E.64 R38, desc[UR52][R12.64] ;  /* 0x000000340c26c980 */ /* 0x000166000c101b00 */
[----:B------:R-:W-:Y:S01]  /*8b10*/  SHF.L.U64.HI R4, R50, 0x1, R4 ;  /* 0x0000000132047819 */ /* 0x000fe20000010204 */
[----:B------:R1:W5:Y:S01]  /*8b20*/  @!P4 LD.E.64 R36, desc[UR52][R20.64] ;  /* 0x000000341424c980 */ /* 0x000362000c101b00 */
[----:B------:R-:W-:-:S05]  /*8b30*/  @!P5 IADD3 R50, P4, R0, R15, RZ ;  /* 0x0000000f0032d210 */ /* 0x000fca0007f9e0ff */
[--C-:B------:R-:W-:Y:S01]  /*8b40*/  @!P5 IMAD.X R51, R3, 0x1, R4.reuse, P4 ;  /* 0x000000010333d824 */ /* 0x100fe200020e0604 */
[----:B------:R-:W-:Y:S02]  /*8b50*/  @!P5 IADD3 R14, P4, R14, R15, RZ ;  /* 0x0000000f0e0ed210 */ /* 0x000fe40007f9e0ff */
[----:B0-----:R-:W-:Y:S02]  /*8b60*/  CS2R R12, SRZ ;  /* 0x00000000000c7805 */ /* 0x001fe4000001ff00 */
[----:B-1----:R-:W-:Y:S01]  /*8b70*/  CS2R R20, SRZ ;  /* 0x0000000000147805 */ /* 0x002fe2000001ff00 */
[----:B------:R3:W5:Y:S01]  /*8b80*/  @!P5 LD.E.64 R10, desc[UR52][R50.64] ;  /* 0x00000034320ad980 */ /* 0x000762000c101b00 */
[----:B------:R-:W-:-:S03]  /*8b90*/  @!P5 IMAD.X R15, R5, 0x1, R4, P4 ;  /* 0x00000001050fd824 */ /* 0x000fc600020e0604 */
[----:B------:R3:W5:Y:S04]  /*8ba0*/  @!P0 LD.E.64 R12, desc[UR52][R6.64] ;  /* 0x00000034060c8980 */ /* 0x000768000c101b00 */
[----:B------:R3:W5:Y:S04]  /*8bb0*/  @!P0 LD.E.64 R20, desc[UR52][R40.64] ;  /* 0x0000003428148980 */ /* 0x000768000c101b00 */
[----:B------:R3:W5:Y:S02]  /*8bc0*/  @!P5 LD.E.64 R8, desc[UR52][R14.64] ;  /* 0x000000340e08d980 */ /* 0x000764000c101b00 */
.L_x_1458:
[----:B------:R-:W-:Y:S05]  /*8bd0*/  BSYNC B1 ;  /* 0x0000000000017941 */ /* 0x000fea0003800000 */
.L_x_1457:
[----:B------:R-:W-:Y:S01]  /*8be0*/  ULEA.HI UR4, UR37, UR37, URZ, 0x1 ;  /* 0x0000002525047291 */ /* 0x000fe2000f8f083f */
[----:B----45:R-:W-:Y:S01]  /*8bf0*/  IMAD.MOV.U32 R3, RZ, RZ, R37 ;  /* 0x000000ffff037224 */ /* 0x030fe200078e0025 */
[----:B------:R-:W-:Y:S01]  /*8c00*/  VIMNMX R52, R52, 0xc0, PT ;  /* 0x000000c034347848 */ /* 0x000fe20003fe0100 */
[----:B-1----:R-:W-:Y:S01]  /*8c10*/  IMAD.MOV.U32 R0, RZ, RZ, R36 ;  /* 0x000000ffff007224 */ /* 0x002fe200078e0024 */
[----:B------:R-:W-:Y:S01]  /*8c20*/  ULOP3.LUT UR4, UR4, 0xfffffffe, URZ, 0xc0, !UPT ;  /* 0xfffffffe04047892 */ /* 0x000fe2000f8ec03f */
[----:B------:R-:W-:Y:S01]  /*8c30*/  IMAD.MOV.U32 R4, RZ, RZ, R34 ;  /* 0x000000ffff047224 */ /* 0x000fe200078e0022 */
[----:B0--3--:R-:W-:Y:S01]  /*8c40*/  PRMT R14, R14, 0x5410, R3 ;  /* 0x000054100e0e7816 */ /* 0x009fe20000000003 */
[----:B------:R-:W-:Y:S01]  /*8c50*/  IMAD.MOV.U32 R5, RZ, RZ, R29 ;  /* 0x000000ffff057224 */ /* 0x000fe200078e001d */
        /* <DEDUP_REMOVED lines=32> */
[----:B--2---:R-:W-:Y:S01]  /*8e60*/  PRMT R41, R41, 0x5410, R0 ;  /* 0x0000541029297816 */ /* 0x004fe20000000000 */
        /* <DEDUP_REMOVED lines=8> */
[----:B------:R-:W-:Y:S01]  /*8ef0*/  PRMT R48, R0, 0x7610, R48 ;  /* 0x0000761000307816 */ /* 0x000fe20000000030 */
[----:B------:R-:W-:Y:S01]  /*8f00*/  IMAD.MOV.U32 R0, RZ, RZ, R10 ;  /* 0x000000ffff007224 */ /* 0x000fe200078e000a */
[----:B------:R-:W-:Y:S01]  /*8f10*/  PRMT R49, R4, 0x7610, R49 ;  /* 0x0000761004317816 */ /* 0x000fe20000000031 */
[----:B------:R-:W-:Y:S01]  /*8f20*/  IMAD.MOV.U32 R4, RZ, RZ, R11 ;  /* 0x000000ffff047224 */ /* 0x000fe200078e000b */
[----:B------:R-:W-:-:S02]  /*8f30*/  PRMT R44, R5, 0x7610, R44 ;  /* 0x00007610052c7816 */ /* 0x000fc4000000002c */
[----:B------:R-:W-:Y:S01]  /*8f40*/  PRMT R45, R6, 0x7610, R45 ;  /* 0x00007610062d7816 */ /* 0x000fe2000000002d */
[----:B0-----:R-:W-:Y:S06]  /*8f50*/  @!P0 BRA `(.L_x_1460) ;  /* 0x000001a400008947 */ /* 0x001fec0003800000 */
.L_x_1739:
[----:B------:R-:W-:Y:S05]  /*8f60*/  BSYNC B1 ;  /* 0x0000000000017941 */ /* 0x000fea0003800000 */
.L_x_1459:
[----:B------:R-:W-:Y:S02]  /*8f70*/  PRMT R40, R0, 0x7610, R40 ;  /* 0x0000761000287816 */ /* 0x000fe40000000028 */
[----:B------:R-:W-:Y:S01]  /*8f80*/  PRMT R41, R4, 0x7610, R41 ;  /* 0x0000761004297816 */ /* 0x000fe20000000029 */
[----:B------:R-:W-:Y:S06]  /*8f90*/  @P1 BRA `(.L_x_1461) ;  /* 0x00000034000c1947 */ /* 0x000fec0003800000 */
[----:B------:R-:W2:Y:S01]  /*8fa0*/  LDL.64 R60, [R1+0x18] ;  /* 0x00001800013c7983 */ /* 0x000ea20000100a00 */
[----:B------:R-:W2:Y:S03]  /*8fb0*/  LDC R4, c[0x0][0x3f4] ;  /* 0x0000fd00ff047b82 */ /* 0x000ea60000000800 */
[----:B------:R-:W0:Y:S04]  /*8fc0*/  LDL R58, [R1+0x6c] ;  /* 0x00006c00013a7983 */ /* 0x000e280000100800 */
[----:B------:R-:W3:Y:S04]  /*8fd0*/  LDL R57, [R1+0x5c] ;  /* 0x00005c0001397983 */ /* 0x000ee80000100800 */
[----:B------:R-:W4:Y:S04]  /*8fe0*/  LDL R55, [R1+0x50] ;  /* 0x0000500001377983 */ /* 0x000f280000100800 */
[----:B------:R-:W5:Y:S04]  /*8ff0*/  LDL R54, [R1+0x58] ;  /* 0x0000580001367983 */ /* 0x000f680000100800 */
[----:B------:R-:W5:Y:S04]  /*9000*/  LDL R7, [R1+0x4c] ;  /* 0x00004c0001077983 */ /* 0x000f680000100800 */
[----:B------:R-:W5:Y:S01]  /*9010*/  LDL R6, [R1+0x60] ;  /* 0x0000600001067983 */ /* 0x000f620000100800 */
[----:B------:R-:W1:Y:S01]  /*9020*/  S2R R5, SR_TID.X ;  /* 0x0000000000057919 */ /* 0x000e620000002100 */
[----:B------:R-:W-:Y:S01]  /*9030*/  BSSY B1, `(.L_x_1462) ;  /* 0x0000041000017945 */ /* 0x000fe20003800000 */
[----:B-1----:R-:W-:-:S05]  /*9040*/  VIADD R5, R5, 0xffffff80 ;  /* 0xffffff8005057836 */ /* 0x002fca0000000000 */
[----:B------:R-:W-:-:S04]  /*9050*/  SHF.R.S32.HI R0, RZ, 0x1f, R5 ;  /* 0x0000001fff007819 */ /* 0x000fc80000011405 */
[----:B------:R-:W-:-:S04]  /*9060*/  LEA.HI R0, R0, R5, RZ, 0x2 ;  /* 0x0000000500007211 */ /* 0x000fc800078f10ff */
[--C-:B------:R-:W-:Y:S02]  /*9070*/  SHF.R.S32.HI R5, RZ, 0x2, R0.reuse ;  /* 0x00000002ff057819 */ /* 0x100fe40000011400 */
[----:B------:R-:W-:-:S04]  /*9080*/  SHF.R.S32.HI R0, RZ, 0x1f, R0 ;  /* 0x0000001fff007819 */ /* 0x000fc80000011400 */
[----:B------:R-:W-:-:S04]  /*9090*/  LEA.HI R0, R0, R5, RZ, 0x2 ;  /* 0x0000000500007211 */ /* 0x000fc800078f10ff */
[----:B------:R-:W-:-:S05]  /*90a0*/  LOP3.LUT R0, R0, 0xfffffffc, RZ, 0xc0, !PT ;  /* 0xfffffffc00007812 */ /* 0x000fca00078ec0ff */
[----:B------:R-:W-:-:S05]  /*90b0*/  IMAD.IADD R5, R5, 0x1, -R0 ;  /* 0x0000000105057824 */ /* 0x000fca00078e0a00 */
[----:B------:R-:W-:Y:S02]  /*90c0*/  LOP3.LUT P0, RZ, R5, 0x2, RZ, 0xc0, !PT ;  /* 0x0000000205ff7812 */ /* 0x000fe4000780c0ff */
[----:B--2---:R-:W-:Y:S01]  /*90d0*/  ISETP.GE.AND P6, PT, R60, R4, PT ;  /* 0x000000043c00720c */ /* 0x004fe20003fc6270 */
[----:B0-----:R-:W-:-:S04]  /*90e0*/  IMAD R3, R58, 0x2, R2 ;  /* 0x000000023a037824 */ /* 0x001fc800078e0202 */
[----:B------:R-:W-:Y:S01]  /*90f0*/  VIADD R0, R3, 0x20 ;  /* 0x0000002003007836 */ /* 0x000fe20000000000 */
[-C--:B---3--:R-:W-:Y:S02]  /*9100*/  ISETP.GE.AND P1, PT, R57, R4.reuse, PT ;  /* 0x000000043900720c */ /* 0x088fe40003f26270 */
[-C--:B----4-:R-:W-:Y:S02]  /*9110*/  ISETP.GE.AND P2, PT, R55, R4.reuse, PT ;  /* 0x000000043700720c */ /* 0x090fe40003f46270 */
[-C--:B-----5:R-:W-:Y:S02]  /*9120*/  ISETP.GE.AND P3, PT, R54, R4.reuse, PT ;  /* 0x000000043600720c */ /* 0x0a0fe40003f66270 */
[-C--:B------:R-:W-:Y:S02]  /*9130*/  ISETP.GE.AND P4, PT, R7, R4.reuse, PT ;  /* 0x000000040700720c */ /* 0x080fe40003f86270 */
[----:B------:R-:W-:Y:S01]  /*9140*/  ISETP.GE.AND P5, PT, R6, R4, PT ;  /* 0x000000040600720c */ /* 0x000fe20003fa6270 */
[----:B------:R-:W-:-:S12]  /*9150*/  @P6 BRA `(.L_x_1463) ;  /* 0x0000000000b86947 */ /* 0x000fd80003800000 */
[----:B------:R-:W0:Y:S01]  /*9160*/  LDS.128 R4, [R3+0xc400] ;  /* 0x00c4000003047984 */ /* 0x000e220000000c00 */
[----:B------:R-:W-:Y:S02]  /*9170*/  SHF.R.U32.HI R58, RZ, 0x10, R37 ;  /* 0x00000010ff3a7819 */ /* 0x000fe40000011625 */
[----:B------:R-:W-:Y:S02]  /*9180*/  SHF.R.U32.HI R55, RZ, 0x10, R39 ;  /* 0x00000010ff377819 */ /* 0x000fe40000011627 */
[----:B------:R-:W-:Y:S02]  /*9190*/  PRMT R58, R14, 0x5432, R58 ;  /* 0x000054320e3a7816 */ /* 0x000fe4000000003a */
[----:B------:R-:W-:Y:S02]  /*91a0*/  SHF.R.U64 R57, R36, 0x10, R37 ;  /* 0x0000001024397819 */ /* 0x000fe40000001225 */
[----:B------:R-:W-:Y:S01]  /*91b0*/  PRMT R55, R59, 0x5410, R55 ;  /* 0x000054103b377816 */ /* 0x000fe20000000037 */
[----:B------:R-:W-:Y:S01]  /*91c0*/  IMAD.U32 R59, R58, 0x10000, RZ ;  /* 0x000100003a3b7824 */ /* 0x000fe200078e00ff */
[----:B------:R-:W-:-:S02]  /*91d0*/  SHF.R.U64 R54, R38, 0x10, R39 ;  /* 0x0000001026367819 */ /* 0x000fc40000001227 */
[----:B------:R-:W-:Y:S01]  /*91e0*/  PRMT R57, R56, 0x5410, R57 ;  /* 0x0000541038397816 */ /* 0x000fe20000000039 */
[C---:B------:R-:W-:Y:S01]  /*91f0*/  IMAD.U32 R56, R55.reuse, 0x10000, RZ ;  /* 0x0001000037387824 */ /* 0x040fe200078e00ff */
[----:B------:R-:W-:Y:S02]  /*9200*/  LOP3.LUT R58, R58, 0xffff0000, RZ, 0xc0, !PT ;  /* 0xffff00003a3a7812 */ /* 0x000fe400078ec0ff */
[----:B------:R-:W-:Y:S02]  /*9210*/  LOP3.LUT R55, R55, 0xffff0000, RZ, 0xc0, !PT ;  /* 0xffff000037377812 */ /* 0x000fe400078ec0ff */
[----:B------:R-:W-:Y:S02]  /*9220*/  PRMT R54, R40, 0x5432, R54 ;  /* 0x0000543228367816 */ /* 0x000fe40000000036 */
[C---:B0-----:R-:W-:Y:S01]  /*9230*/  LOP3.LUT R37, R6.reuse, 0xffff0000, RZ, 0xc0, !PT ;  /* 0xffff000006257812 */ /* 0x041fe200078ec0ff */
[----:B------:R-:W-:Y:S01]  /*9240*/  IMAD.U32 R36, R6, 0x10000, RZ ;  /* 0x0001000006247824 */ /* 0x000fe200078e00ff */
[C---:B------:R-:W-:Y:S01]  /*9250*/  LOP3.LUT R39, R7.reuse, 0xffff0000, RZ, 0xc0, !PT ;  /* 0xffff000007277812 */ /* 0x040fe200078ec0ff */
[----:B------:R-:W-:-:S02]  /*9260*/  IMAD.U32 R38, R7, 0x10000, RZ ;  /* 0x0001000007267824 */ /* 0x000fc400078e00ff */
[CC--:B------:R-:W-:Y:S01]  /*9270*/  FMUL.FTZ R61, R37.reuse, R59.reuse ;  /* 0x0000003b253d7220 */ /* 0x0c0fe20000410000 */
[----:B------:R-:W-:Y:S01]  /*9280*/  FMUL.FTZ R60, R37, R56 ;  /* 0x00000038253c7220 */ /* 0x000fe20000410000 */
[----:B------:R-:W-:Y:S01]  /*9290*/  FMUL.FTZ R37, R39, R58 ;  /* 0x0000003a27257220 */ /* 0x000fe20000410000 */
[----:B------:R-:W-:Y:S02]  /*92a0*/  IMAD.U32 R6, R4, 0x10000, RZ ;  /* 0x0001000004067824 */ /* 0x000fe400078e00ff */
[C---:B------:R-:W-:Y:S01]  /*92b0*/  FFMA.FTZ R61, R36.reuse, R56, -R61 ;  /* 0x00000038243d7223 */ /* 0x040fe2000001083d */
[----:B------:R-:W-:Y:S01]  /*92c0*/  FFMA.FTZ R60, R36, R59, R60 ;  /* 0x0000003b243c7223 */ /* 0x000fe2000001003c */
[-C--:B------:R-:W-:Y:S01]  /*92d0*/  FFMA.FTZ R59, R38, R55.reuse, -R37 ;  /* 0x00000037263b7223 */ /* 0x080fe20000010825 */
[C---:B------:R-:W-:Y:S01]  /*92e0*/  IMAD.U32 R7, R5.reuse, 0x10000, RZ ;  /* 0x0001000005077824 */ /* 0x040fe200078e00ff */
[----:B------:R-:W-:Y:S01]  /*92f0*/  LOP3.LUT R4, R4, 0xffff0000, RZ, 0xc0, !PT ;  /* 0xffff000004047812 */ /* 0x000fe200078ec0ff */
[C---:B------:R-:W-:Y:S01]  /*9300*/  IMAD.U32 R37, R54.reuse, 0x10000, RZ ;  /* 0x0001000036257824 */ /* 0x040fe200078e00ff */
[----:B------:R-:W-:Y:S01]  /*9310*/  LOP3.LUT R5, R5, 0xffff0000, RZ, 0xc0, !PT ;  /* 0xffff000005057812 */ /* 0x000fe200078ec0ff */
[----:B------:R-:W-:Y:S01]  /*9320*/  FMUL.FTZ R63, R39, R55 ;  /* 0x00000037273f7220 */ /* 0x000fe20000410000 */
[C---:B------:R-:W-:Y:S01]  /*9330*/  LOP3.LUT R36, R57.reuse, 0xffff0000, RZ, 0xc0, !PT ;  /* 0xffff000039247812 */ /* 0x040fe200078ec0ff */
[----:B------:R-:W-:Y:S01]  /*9340*/  IMAD.U32 R39, R57, 0x10000, RZ ;  /* 0x0001000039277824 */ /* 0x000fe200078e00ff */
[----:B------:R-:W-:Y:S01]  /*9350*/  LOP3.LUT R54, R54, 0xffff0000, RZ, 0xc0, !PT ;  /* 0xffff000036367812 */ /* 0x000fe200078ec0ff */
[----:B------:R-:W-:Y:S01]  /*9360*/  FFMA.FTZ R58, R38, R58, R63 ;  /* 0x0000003a263a7223 */ /* 0x000fe2000001003f */
[C---:B------:R-:W-:Y:S01]  /*9370*/  FMUL.FTZ R38, R4.reuse, R37 ;  /* 0x0000002504267220 */ /* 0x040fe20000410000 */
[-C--:B------:R-:W-:Y:S01]  /*9380*/  FMUL.FTZ R55, R4, R39.reuse ;  /* 0x0000002704377220 */ /* 0x080fe20000410000 */
[C---:B------:R-:W-:Y:S01]  /*9390*/  FMUL.FTZ R56, R5.reuse, R36 ;  /* 0x0000002405387220 */ /* 0x040fe20000410000 */
[-C--:B------:R-:W-:Y:S01]  /*93a0*/  FMUL.FTZ R57, R5, R54.reuse ;  /* 0x0000003605397220 */ /* 0x080fe20000410000 */
[C---:B------:R-:W-:Y:S01]  /*93b0*/  FFMA.FTZ R39, R6.reuse, R39, R38 ;  /* 0x0000002706277223 */ /* 0x040fe20000010026 */
[----:B------:R-:W-:Y:S01]  /*93c0*/  FFMA.FTZ R4, R6, R37, -R55 ;  /* 0x0000002506047223 */ /* 0x000fe20000010837 */
[C---:B------:R-:W-:Y:S01]  /*93d0*/  FFMA.FTZ R5, R7.reuse, R54, -R56 ;  /* 0x0000003607057223 */ /* 0x040fe20000010838 */
[----:B------:R-:W-:Y:S01]  /*93e0*/  FFMA.FTZ R36, R7, R36, R57 ;  /* 0x0000002407247223 */ /* 0x000fe20000010039 */
[----:B------:R-:W-:-:S02]  /*93f0*/  F2FP.BF16.F32.PACK_AB R6, R60, R61 ;  /* 0x0000003d3c06723e */ /* 0x000fc400000010ff */
[----:B------:R-:W-:Y:S02]  /*9400*/  F2FP.BF16.F32.PACK_AB R7, R58, R59 ;  /* 0x0000003b3a07723e */ /* 0x000fe400000010ff */
[----:B------:R-:W-:Y:S02]  /*9410*/  F2FP.BF16.F32.PACK_AB R4, R39, R4 ;  /* 0x000000042704723e */ /* 0x000fe400000010ff */
[----:B------:R-:W-:-:S05]  /*9420*/  F2FP.BF16.F32.PACK_AB R5, R36, R5 ;  /* 0x000000052405723e */ /* 0x000fca00000010ff */
[----:B------:R0:W-:Y:S02]  /*9430*/  STS.128 [R3+0xc400], R4 ;  /* 0x00c4000403007388 */ /* 0x0001e40000000c00 */
.L_x_1463:
[----:B------:R-:W-:Y:S05]  /*9440*/  BSYNC B1 ;  /* 0x0000000000017941 */ /* 0x000fea0003800000 */
.L_x_1462:
        /* <DEDUP_REMOVED lines=13> */
[----:B------:R-:W-:Y:S02]  /*9520*/  LOP3.LUT R37, R37, 0xffff0000, RZ, 0xc0, !PT ;  /* 0xffff000025257812 */ /* 0x000fe400078ec0ff */
[----:B------:R-:W-:Y:S02]  /*9530*/  PRMT R36, R41, 0x5432, R36 ;  /* 0x0000543229247816 */ /* 0x000fe40000000024 */
[----:B------:R-:W-:Y:S02]  /*9540*/  PRMT R39, R62, 0x5410, R39 ;  /* 0x000054103e277816 */ /* 0x000fe40000000027 */
[C---:B0-----:R-:W-:Y:S01]  /*9550*/  LOP3.LUT R33, R6.reuse, 0xffff0000, RZ, 0xc0, !PT ;  /* 0xffff000006217812 */ /* 0x041fe200078ec0ff */
[----:B------:R-:W-:Y:S01]  /*9560*/  IMAD.U32 R32, R6, 0x10000, RZ ;  /* 0x0001000006207824 */ /* 0x000fe200078e00ff */
[C---:B------:R-:W-:Y:S01]  /*9570*/  LOP3.LUT R35, R7.reuse, 0xffff0000, RZ, 0xc0, !PT ;  /* 0xffff000007237812 */ /* 0x040fe200078ec0ff */
[----:B------:R-:W-:Y:S02]  /*9580*/  IMAD.U32 R34, R7, 0x10000, RZ ;  /* 0x0001000007227824 */ /* 0x000fe400078e00ff */
[C---:B------:R-:W-:Y:S01]  /*9590*/  FMUL.FTZ R57, R33.reuse, R55 ;  /* 0x0000003721397220 */ /* 0x040fe20000410000 */
[----:B------:R-:W-:Y:S01]  /*95a0*/  FMUL.FTZ R56, R33, R38 ;  /* 0x0000002621387220 */ /* 0x000fe20000410000 */
[----:B------:R-:W-:Y:S01]  /*95b0*/  FMUL.FTZ R33, R35, R54 ;  /* 0x0000003623217220 */ /* 0x000fe20000410000 */
[----:B------:R-:W-:-:S02]  /*95c0*/  IMAD.U32 R6, R4, 0x10000, RZ ;  /* 0x0001000004067824 */ /* 0x000fc400078e00ff */
        /* <DEDUP_REMOVED lines=25> */
.L_x_1465:
[----:B------:R-:W-:Y:S05]  /*9760*/  BSYNC B1 ;  /* 0x0000000000017941 */ /* 0x000fea0003800000 */
.L_x_1464:
        /* <DEDUP_REMOVED lines=48> */
.L_x_1467:
[----:B------:R-:W-:Y:S05]  /*9a70*/  BSYNC B1 ;  /* 0x0000000000017941 */ /* 0x000fea0003800000 */
.L_x_1466:
[----:B------:R-:W-:Y:S04]  /*9a80*/  BSSY B1, `(.L_x_1468) ;  /* 0x0000030000017945 */ /* 0x000fe80003800000 */
[----:B------:R-:W-:Y:S05]  /*9a90*/  @P3 BRA `(.L_x_1469) ;  /* 0x0000000000b83947 */ /* 0x000fea0003800000 */
[----:B012---:R-:W0:Y:S01]  /*9aa0*/  LDS.128 R4, [R0+0xf400] ;  /* 0x00f4000000047984 */ /* 0x007e220000000c00 */
[--C-:B------:R-:W-:Y:S02]  /*9ab0*/  SHF.R.U64 R29, R26, 0x10, R27.reuse ;  /* 0x000000101a1d7819 */ /* 0x100fe4000000121b */
[----:B------:R-:W-:Y:S02]  /*9ac0*/  SHF.R.U32.HI R26, RZ, 0x10, R27 ;  /* 0x00000010ff1a7819 */ /* 0x000fe4000001161b */
[--C-:B------:R-:W-:Y:S02]  /*9ad0*/  SHF.R.U64 R27, R24, 0x10, R25.reuse ;  /* 0x00000010181b7819 */ /* 0x100fe40000001219 */
[----:B------:R-:W-:Y:S02]  /*9ae0*/  SHF.R.U32.HI R24, RZ, 0x10, R25 ;  /* 0x00000010ff187819 */ /* 0x000fe40000011619 */
[----:B------:R-:W-:Y:S02]  /*9af0*/  PRMT R49, R49, 0x5410, R26 ;  /* 0x0000541031317816 */ /* 0x000fe4000000001a */
[----:B------:R-:W-:-:S02]  /*9b00*/  PRMT R47, R47, 0x5410, R24 ;  /* 0x000054102f2f7816 */ /* 0x000fc40000000018 */
[----:B------:R-:W-:Y:S01]  /*9b10*/  PRMT R48, R48, 0x5410, R29 ;  /* 0x0000541030307816 */ /* 0x000fe2000000001d */
[----:B------:R-:W-:Y:S01]  /*9b20*/  IMAD.U32 R28, R49, 0x10000, RZ ;  /* 0x00010000311c7824 */ /* 0x000fe200078e00ff */
[----:B------:R-:W-:Y:S01]  /*9b30*/  PRMT R46, R46, 0x5410, R27 ;  /* 0x000054102e2e7816 */ /* 0x000fe2000000001b */
[C---:B------:R-:W-:Y:S01]  /*9b40*/  IMAD.U32 R29, R47.reuse, 0x10000, RZ ;  /* 0x000100002f1d7824 */ /* 0x040fe200078e00ff */
[----:B------:R-:W-:Y:S02]  /*9b50*/  LOP3.LUT R47, R47, 0xffff0000, RZ, 0xc0, !PT ;  /* 0xffff00002f2f7812 */ /* 0x000fe400078ec0ff */
[----:B------:R-:W-:Y:S02]  /*9b60*/  LOP3.LUT R49, R49, 0xffff0000, RZ, 0xc0, !PT ;  /* 0xffff000031317812 */ /* 0x000fe400078ec0ff */
[C---:B0-----:R-:W-:Y:S01]  /*9b70*/  LOP3.LUT R25, R6.reuse, 0xffff0000, RZ, 0xc0, !PT ;  /* 0xffff000006197812 */ /* 0x041fe200078ec0ff */
[----:B------:R-:W-:Y:S01]  /*9b80*/  IMAD.U32 R24, R6, 0x10000, RZ ;  /* 0x0001000006187824 */ /* 0x000fe200078e00ff */
[C---:B------:R-:W-:Y:S01]  /*9b90*/  LOP3.LUT R27, R7.reuse, 0xffff0000, RZ, 0xc0, !PT ;  /* 0xffff0000071b7812 */ /* 0x040fe200078ec0ff */
[----:B------:R-:W-:-:S02]  /*9ba0*/  IMAD.U32 R26, R7, 0x10000, RZ ;  /* 0x00010000071a7824 */ /* 0x000fc400078e00ff */
[CC--:B------:R-:W-:Y:S01]  /*9bb0*/  FMUL.FTZ R30, R25.reuse, R28.reuse ;  /* 0x0000001c191e7220 */ /* 0x0c0fe20000410000 */
[----:B------:R-:W-:Y:S01]  /*9bc0*/  FMUL.FTZ R31, R25, R29 ;  /* 0x0000001d191f7220 */ /* 0x000fe20000410000 */
[C---:B------:R-:W-:Y:S01]  /*9bd0*/  FMUL.FTZ R25, R27.reuse, R47 ;  /* 0x0000002f1b197220 */ /* 0x040fe20000410000 */
[----:B------:R-:W-:Y:S02]  /*9be0*/  IMAD.U32 R6, R4, 0x10000, RZ ;  /* 0x0001000004067824 */ /* 0x000fe400078e00ff */
[----:B------:R-:W-:Y:S01]  /*9bf0*/  FFMA.FTZ R33, R24, R29, R30 ;  /* 0x0000001d18217223 */ /* 0x000fe2000001001e */
[-C--:B------:R-:W-:Y:S01]  /*9c00*/  FMUL.FTZ R29, R27, R49.reuse ;  /* 0x000000311b1d7220 */ /* 0x080fe20000410000 */
[----:B------:R-:W-:Y:S01]  /*9c10*/  FFMA.FTZ R49, R26, R49, -R25 ;  /* 0x000000311a317223 */ /* 0x000fe20000010819 */
        /* <DEDUP_REMOVED lines=22> */
.L_x_1469:
[----:B------:R-:W-:Y:S05]  /*9d80*/  BSYNC B1 ;  /* 0x0000000000017941 */ /* 0x000fea0003800000 */
.L_x_1468:
        /* <DEDUP_REMOVED lines=48> */
.L_x_1471:
[----:B------:R-:W-:Y:S05]  /*a090*/  BSYNC B1 ;  /* 0x0000000000017941 */ /* 0x000fea0003800000 */
.L_x_1470:
        /* <DEDUP_REMOVED lines=48> */
.L_x_1455:
[----:B------:R-:W3:Y:S01]  /*a3a0*/  LDC R9, c[0x0][0x448] ;  /* 0x00011200ff097b82 */ /* 0x000ee20000000800 */
[----:B------:R-:W-:Y:S01]  /*a3b0*/  ULDC.64 UR4, c[0x0][0x3f8] ;  /* 0x0000fe0000047ab9 */ /* 0x000fe20000000a00 */
[----:B------:R-:W-:Y:S01]  /*a3c0*/  ULDC.64 UR6, c[0x0][0x408] ;  /* 0x0001020000067ab9 */ /* 0x000fe20000000a00 */
        /* <DEDUP_REMOVED lines=8> */
[----:B----4-:R-:W-:Y:S01]  /*a450*/  @P0 SHF.R.U32.HI R3, RZ, R5, R0 ;  /* 0x00000005ff030219 */ /* 0x010fe20000011600 */
[----:B------:R-:W-:-:S03]  /*a460*/  IMAD.MOV.U32 R5, RZ, RZ, R27 ;  /* 0x000000ffff057224 */ /* 0x000fc600078e001b */
        /* <DEDUP_REMOVED lines=18> */
[----:B------:R-:W0:Y:S04]  /*a590*/  SHFL.IDX PT, R0, R0, RZ, 0x1e1f ;  /* 0x001e1fff00007589 */ /* 0x000e2800000e0000 */
[----:B------:R-:W0:Y:S04]  /*a5a0*/  SHFL.IDX PT, R21, R21, RZ, 0x1e1f ;  /* 0x001e1fff15157589 */ /* 0x000e2800000e0000 */
[----:B---3--:R-:W0:Y:S02]  /*a5b0*/  SHFL.IDX PT, R20, R20, RZ, 0x1e1f ;  /* 0x001e1fff14147589 */ /* 0x008e2400000e0000 */
.L_x_1745:
[----:B------:R-:W-:Y:S01]  /*a5c0*/  IMAD R9, R140, R9, RZ ;  /* 0x000000098c097224 */ /* 0x000fe200078e02ff */
[----:B------:R-:W-:Y:S01]  /*a5d0*/  BSSY B1, `(.L_x_1473) ;  /* 0x0000038000017945 */ /* 0x000fe20003800000 */
[----:B------:R-:W-:Y:S02]  /*a5e0*/  CS2R R4, SRZ ;  /* 0x0000000000047805 */ /* 0x000fe4000001ff00 */
[----:B------:R-:W-:Y:S01]  /*a5f0*/  CS2R R6, SRZ ;  /* 0x0000000000067805 */ /* 0x000fe2000001ff00 */
[----:B------:R-:W-:Y:S01]  /*a600*/  IMAD R48, R33, -0xc0, R9 ;  /* 0xffffff4021307824 */ /* 0x000fe200078e0209 */
[----:B------:R-:W-:Y:S02]  /*a610*/  ISETP.GE.AND P0, PT, R10, R9, PT ;  /* 0x000000090a00720c */ /* 0x000fe40003f06270 */
[----:B------:R-:W-:Y:S02]  /*a620*/  CS2R R8, SRZ ;  /* 0x0000000000087805 */ /* 0x000fe4000001ff00 */
[----:B------:R-:W-:-:S02]  /*a630*/  CS2R R10, SRZ ;  /* 0x00000000000a7805 */ /* 0x000fc4000001ff00 */
[----:B------:R-:W-:Y:S02]  /*a640*/  CS2R R12, SRZ ;  /* 0x00000000000c7805 */ /* 0x000fe4000001ff00 */
[----:B0-----:R-:W-:Y:S02]  /*a650*/  CS2R R14, SRZ ;  /* 0x00000000000e7805 */ /* 0x001fe4000001ff00 */
        /* <DEDUP_REMOVED lines=9> */
[----:B------:R-:W2:Y:S01]  /*a6f0*/  LDL R37, [R1+0x30] ;  /* 0x0000300001257983 */ /* 0x000ea20000100800 */
[C---:B------:R-:W-:Y:S01]  /*a700*/  VIADD R5, R16.reuse, 0x20 ;  /* 0x0000002010057836 */ /* 0x040fe20000000000 */
[C---:B------:R-:W-:Y:S01]  /*a710*/  ISETP.GE.AND P2, PT, R16.reuse, UR4, PT ;  /* 0x0000000410007c0c */ /* 0x040fe2000bf46270 */
[----:B------:R-:W-:-:S03]  /*a720*/  VIADD R4, R16, 0x10 ;  /* 0x0000001010047836 */ /* 0x000fc60000000000 */
[----:B------:R-:W-:Y:S02]  /*a730*/  ISETP.GE.AND P4, PT, R5, UR4, PT ;  /* 0x0000000405007c0c */ /* 0x000fe4000bf86270 */
[----:B------:R-:W-:Y:S01]  /*a740*/  ISETP.GE.AND P3, PT, R4, UR4, PT ;  /* 0x0000000404007c0c */ /* 0x000fe2000bf66270 */
[----:B------:R-:W-:-:S06]  /*a750*/  IMAD.MOV.U32 R4, RZ, RZ, R0 ;  /* 0x000000ffff047224 */ /* 0x000fcc00078e0000 */
[----:B------:R-:W-:Y:S02]  /*a760*/  @!P2 IMAD.SHL.U32 R39, R16, 0x2, RZ ;  /* 0x000000021027a824 */ /* 0x000fe400078e00ff */
[----:B----4-:R-:W-:-:S03]  /*a770*/  IMAD.MOV.U32 R5, RZ, RZ, R3 ;  /* 0x000000ffff057224 */ /* 0x010fc600078e0003 */
[----:B------:R-:W-:Y:S02]  /*a780*/  @!P2 IADD3 R38, P1, R20, R39, RZ ;  /* 0x000000271426a210 */ /* 0x000fe40007f3e0ff */
        /* <DEDUP_REMOVED lines=11> */
[----:B---3--:R-:W-:Y:S01]  /*a840*/  @!P4 IMAD.SHL.U32 R47, R36, 0x8, RZ ;  /* 0x00000008242fc824 */ /* 0x008fe200078e00ff */
[----:B------:R-:W-:-:S02]  /*a850*/  @!P2 IADD3 R36, P0, R0, R39, RZ ;  /* 0x000000270024a210 */ /* 0x000fc40007f1e0ff */
[----:B------:R-:W-:Y:S01]  /*a860*/  @!P2 SHF.L.U64.HI R0, R16, 0x1, R17 ;  /* 0x000000011000a819 */ /* 0x000fe20000010211 */
[----:B--2---:R-:W-:Y:S02]  /*a870*/  @!P3 IMAD.SHL.U32 R43, R37, 0x8, RZ ;  /* 0x00000008252bb824 */ /* 0x004fe400078e00ff */
[----:B------:R-:W-:-:S04]  /*a880*/  @!P4 IMAD.WIDE R44, R47, 0x2, R4 ;  /* 0x000000022f2cc825 */ /* 0x000fc800078e0204 */
[C---:B-1----:R-:W-:Y:S01]  /*a890*/  @!P3 IMAD.WIDE R40, R43.reuse, 0x2, R4 ;  /* 0x000000022b28b825 */ /* 0x042fe200078e0204 */
[----:B------:R-:W-:Y:S01]  /*a8a0*/  CS2R R4, SRZ ;  /* 0x0000000000047805 */ /* 0x000fe2000001ff00 */
[----:B------:R0:W5:Y:S02]  /*a8b0*/  @!P4 LD.E.128 R32, desc[UR52][R44.64] ;  /* 0x000000342c20c980 */ /* 0x000164000c101d00 */
[--C-:B------:R-:W-:Y:S02]  /*a8c0*/  @!P3 IMAD.WIDE R42, R43, 0x2, R20.reuse ;  /* 0x000000022b2ab825 */ /* 0x100fe400078e0214 */
[----:B------:R0:W5:Y:S02]  /*a8d0*/  @!P3 LD.E.128 R28, desc[UR52][R40.64] ;  /* 0x00000034281cb980 */ /* 0x000164000c101d00 */
[----:B------:R-:W-:Y:S02]  /*a8e0*/  @!P4 IMAD.WIDE R46, R47, 0x2, R20 ;  /* 0x000000022f2ec825 */ /* 0x000fe400078e0214 */
[----:B------:R0:W5:Y:S02]  /*a8f0*/  @!P3 LD.E.128 R8, desc[UR52][R42.64] ;  /* 0x000000342a08b980 */ /* 0x000164000c101d00 */
[----:B------:R-:W-:-:S02]  /*a900*/  @!P2 IMAD.X R37, R3, 0x1, R0, P0 ;  /* 0x000000010325a824 */ /* 0x000fc400000e0600 */
[----:B------:R-:W-:Y:S01]  /*a910*/  @!P2 IMAD.X R39, R21, 0x1, R0, P1 ;  /* 0x000000011527a824 */ /* 0x000fe200008e0600 */
[----:B------:R0:W5:Y:S04]  /*a920*/  @!P4 LD.E.128 R12, desc[UR52][R46.64] ;  /* 0x000000342e0cc980 */ /* 0x000168000c101d00 */
[----:B------:R0:W5:Y:S04]  /*a930*/  @!P2 LD.E.128 R24, desc[UR52][R36.64] ;  /* 0x000000342418a980 */ /* 0x000168000c101d00 */
[----:B------:R0:W5:Y:S02]  /*a940*/  @!P2 LD.E.128 R4, desc[UR52][R38.64] ;  /* 0x000000342604a980 */ /* 0x000164000c101d00 */
.L_x_1474:
[----:B------:R-:W-:Y:S05]  /*a950*/  BSYNC B1 ;  /* 0x0000000000017941 */ /* 0x000fea0003800000 */
.L_x_1473:
[----:B------:R-:W4:Y:S01]  /*a960*/  S2R R0, SR_TID.X ;  /* 0x0000000000007919 */ /* 0x000f220000002100 */
[----:B------:R-:W-:Y:S01]  /*a970*/  ULEA.HI UR4, UR37, UR37, URZ, 0x1 ;  /* 0x0000002525047291 */ /* 0x000fe2000f8f083f */
[----:B-----5:R-:W-:Y:S01]  /*a980*/  IMAD.MOV.U32 R20, RZ, RZ, R6 ;  /* 0x000000ffff147224 */ /* 0x020fe200078e0006 */
[----:B------:R-:W-:Y:S01]  /*a990*/  VIMNMX R48, R48, 0xc0, PT ;  /* 0x000000c030307848 */ /* 0x000fe20003fe0100 */
[----:B0-----:R-:W-:Y:S01]  /*a9a0*/  IMAD.MOV.U32 R37, RZ, RZ, R13 ;  /* 0x000000ffff257224 */ /* 0x001fe200078e000d */
[----:B------:R-:W-:Y:S01]  /*a9b0*/  ULOP3.LUT UR4, UR4, 0xfffffffe, URZ, 0xc0, !UPT ;  /* 0xfffffffe04047892 */ /* 0x000fe2000f8ec03f */
[----:B------:R-:W-:Y:S01]  /*a9c0*/  BSSY B1, `(.L_x_1475) ;  /* 0x0000036000017945 */ /* 0x000fe20003800000 */
[----:B------:R-:W-:Y:S01]  /*a9d0*/  PRMT R45, R45, 0x5410, R20 ;  /* 0x000054102d2d7816 */ /* 0x000fe20000000014 */
[----:B------:R-:W-:Y:S01]  /*a9e0*/  IMAD.MOV.U32 R20, RZ, RZ, R8 ;  /* 0x000000ffff147224 */ /* 0x000fe200078e0008 */
[----:B------:R-:W-:-:S04]  /*a9f0*/  UIADD3 UR4, UR37, -UR4, URZ ;  /* 0x8000000425047290 */ /* 0x000fc8000fffe03f */
[----:B------:R-:W-:Y:S01]  /*aa00*/  PRMT R51, R20, 0x7610, R51 ;  /* 0x0000761014337816 */ /* 0x000fe20000000033 */
[----:B------:R-:W-:-:S05]  /*aa10*/  IMAD.MOV.U32 R20, RZ, RZ, R11 ;  /* 0x000000ffff147224 */ /* 0x000fca00078e000b */
[----:B------:R-:W-:Y:S01]  /*aa20*/  PRMT R54, R20, 0x7610, R54 ;  /* 0x0000761014367816 */ /* 0x000fe20000000036 */
[----:B------:R-:W-:Y:S02]  /*aa30*/  IMAD.MOV.U32 R20, RZ, RZ, R15 ;  /* 0x000000ffff147224 */ /* 0x000fe400078e000f */
[----:B----4-:R-:W-:Y:S02]  /*aa40*/  VIADD R3, R0, 0xffffff80 ;  /* 0xffffff8000037836 */ /* 0x010fe40000000000 */
[----:B------:R-:W-:-:S03]  /*aa50*/  IMAD.MOV.U32 R0, RZ, RZ, R4 ;  /* 0x000000ffff007224 */ /* 0x000fc600078e0004 */
[----:B------:R-:W-:Y:S01]  /*aa60*/  LEA.HI R36, R3, R3, RZ, 0x1 ;  /* 0x0000000303247211 */ /* 0x000fe200078f08ff */
[----:B------:R-:W-:Y:S01]  /*aa70*/  IMAD.MOV.U32 R3, RZ, RZ, R5 ;  /* 0x000000ffff037224 */ /* 0x000fe200078e0005 */
[----:B------:R-:W-:Y:S01]  /*aa80*/  PRMT R21, R21, 0x5410, R0 ;  /* 0x0000541015157816 */ /* 0x000fe20000000000 */
[----:B------:R-:W-:Y:S01]  /*aa90*/  IMAD.MOV.U32 R0, RZ, RZ, R7 ;  /* 0x000000ffff007224 */ /* 0x000fe200078e0007 */
[----:B------:R-:W-:Y:S02]  /*aaa0*/  SHF.R.S32.HI R36, RZ, 0x1, R36 ;  /* 0x00000001ff247819 */ /* 0x000fe40000011424 */
[----:B------:R-:W-:Y:S01]  /*aab0*/  PRMT R44, R44, 0x5410, R3 ;  /* 0x000054102c2c7816 */ /* 0x000fe20000000003 */
[----:B------:R-:W-:Y:S01]  /*aac0*/  IMAD.U32 R3, RZ, RZ, UR4 ;  /* 0x00000004ff037e24 */ /* 0x000fe2000f8e00ff */
[----:B------:R-:W-:Y:S01]  /*aad0*/  ISETP.GE.AND P1, PT, R36, R48, PT ;  /* 0x000000302400720c */ /* 0x000fe20003f26270 */
[----:B------:R-:W-:Y:S01]  /*aae0*/  IMAD.MOV.U32 R36, RZ, RZ, R9 ;  /* 0x000000ffff247224 */ /* 0x000fe200078e0009 */
[----:B------:R-:W-:Y:S01]  /*aaf0*/  PRMT R46, R46, 0x5410, R0 ;  /* 0x000054102e2e7816 */ /* 0x000fe20000000000 */
[----:B------:R-:W-:Y:S01]  /*ab00*/  IMAD.MOV.U32 R0, RZ, RZ, R10 ;  /* 0x000000ffff007224 */ /* 0x000fe200078e000a */
[----:B------:R-:W-:-:S02]  /*ab10*/  SHF.L.U32 R3, R3, 0x1f, RZ ;  /* 0x0000001f03037819 */ /* 0x000fc400000006ff */
        /* <DEDUP_REMOVED lines=32> */
.L_x_1746:
[----:B------:R-:W-:Y:S05]  /*ad20*/  BSYNC B1 ;  /* 0x0000000000017941 */ /* 0x000fea0003800000 */
.L_x_1475:
[----:B------:R-:W-:Y:S02]  /*ad30*/  PRMT R49, R0, 0x7610, R49 ;  /* 0x0000761000317816 */ /* 0x000fe40000000031 */
[----:B------:R-:W-:Y:S01]  /*ad40*/  PRMT R50, R20, 0x7610, R50 ;  /* 0x0000761014327816 */ /* 0x000fe20000000032 */
[----:B------:R-:W-:Y:S06]  /*ad50*/  @P1 BRA `(.L_x_1461) ;  /* 0x00000014009c1947 */ /* 0x000fec0003800000 */
[----:B------:R3:W5:Y:S01]  /*ad60*/  LDL R75, [R1+0x14] ;  /* 0x00001400014b7983 */ /* 0x0007620000100800 */
[----:B0-----:R-:W0:Y:S03]  /*ad70*/  LDC R3, c[0x0][0x3f4] ;  /* 0x0000fd00ff037b82 */ /* 0x001e260000000800 */
[----:B------:R3:W5:Y:S04]  /*ad80*/  LDL R73, [R1+0x20] ;  /* 0x0000200001497983 */ /* 0x0007680000100800 */
[----:B------:R3:W5:Y:S01]  /*ad90*/  LDL R71, [R1+0x24] ;  /* 0x0000240001477983 */ /* 0x0007620000100800 */
[C---:B------:R-:W-:Y:S01]  /*ada0*/  VIADD R0, R16.reuse, 0x10 ;  /* 0x0000001010007836 */ /* 0x040fe20000000000 */
[----:B------:R-:W-:Y:S01]  /*adb0*/  BSSY B1, `(.L_x_1477) ;  /* 0x0000075000017945 */ /* 0x000fe20003800000 */
[C---:B------:R-:W-:Y:S01]  /*adc0*/  VIADD R20, R16.reuse, 0x20 ;  /* 0x0000002010147836 */ /* 0x040fe20000000000 */
[----:B0-----:R-:W-:-:S02]  /*add0*/  ISETP.GE.AND P0, PT, R16, R3, PT ;  /* 0x000000031000720c */ /* 0x001fc40003f06270 */
[-C--:B------:R-:W-:Y:S02]  /*ade0*/  ISETP.GE.AND P1, PT, R0, R3.reuse, PT ;  /* 0x000000030000720c */ /* 0x080fe40003f26270 */
[----:B------:R-:W-:-:S09]  /*adf0*/  ISETP.GE.AND P2, PT, R20, R3, PT ;  /* 0x000000031400720c */ /* 0x000fd20003f46270 */
[----:B---3--:R-:W-:Y:S05]  /*ae00*/  @P0 BRA `(.L_x_1478) ;  /* 0x0000000400bc0947 */ /* 0x008fea0003800000 */
[----:B------:R-:W0:Y:S01]  /*ae10*/  S2R R36, SR_TID.X ;  /* 0x0000000000247919 */ /* 0x000e220000002100 */
[----:B------:R-:W-:Y:S02]  /*ae20*/  SHF.R.U64 R66, R4, 0x10, R5 ;  /* 0x0000001004427819 */ /* 0x000fe40000001205 */
[--C-:B------:R-:W-:Y:S02]  /*ae30*/  SHF.R.U64 R63, R24, 0x10, R25.reuse ;  /* 0x00000010183f7819 */ /* 0x100fe40000001219 */
[----:B------:R-:W-:Y:S02]  /*ae40*/  PRMT R66, R21, 0x5432, R66 ;  /* 0x0000543215427816 */ /* 0x000fe40000000042 */
[----:B------:R-:W-:Y:S02]  /*ae50*/  SHF.R.U32.HI R65, RZ, 0x10, R25 ;  /* 0x00000010ff417819 */ /* 0x000fe40000011619 */
[----:B------:R-:W-:Y:S01]  /*ae60*/  SHF.R.U64 R25, R26, 0x10, R27 ;  /* 0x000000101a197819 */ /* 0x000fe2000000121b */
[----:B------:R-:W-:Y:S01]  /*ae70*/  IMAD.U32 R67, R66, 0x10000, RZ ;  /* 0x0001000042437824 */ /* 0x000fe200078e00ff */
[----:B------:R-:W-:-:S02]  /*ae80*/  PRMT R63, R59, 0x5410, R63 ;  /* 0x000054103b3f7816 */ /* 0x000fc4000000003f */
[----:B------:R-:W-:Y:S02]  /*ae90*/  SHF.R.U32.HI R27, RZ, 0x10, R27 ;  /* 0x00000010ff1b7819 */ /* 0x000fe4000001161b */
[----:B------:R-:W-:Y:S01]  /*aea0*/  SHF.R.U32.HI R68, RZ, 0x10, R5 ;  /* 0x00000010ff447819 */ /* 0x000fe20000011605 */
[----:B------:R-:W-:Y:S01]  /*aeb0*/  IMAD.U32 R64, R63, 0x10000, RZ ;  /* 0x000100003f407824 */ /* 0x000fe200078e00ff */
[--C-:B------:R-:W-:Y:S02]  /*aec0*/  SHF.R.U64 R26, R6, 0x10, R7.reuse ;  /* 0x00000010061a7819 */ /* 0x100fe40000001207 */
[----:B------:R-:W-:Y:S02]  /*aed0*/  SHF.R.U32.HI R6, RZ, 0x10, R7 ;  /* 0x00000010ff067819 */ /* 0x000fe40000011607 */
[----:B------:R-:W-:Y:S02]  /*aee0*/  PRMT R5, R62, 0x5410, R27 ;  /* 0x000054103e057816 */ /* 0x000fe4000000001b */
[----:B------:R-:W-:-:S02]  /*aef0*/  PRMT R65, R60, 0x5410, R65 ;  /* 0x000054103c417816 */ /* 0x000fc40000000041 */
[----:B------:R-:W-:Y:S02]  /*af00*/  PRMT R68, R44, 0x5432, R68 ;  /* 0x000054322c447816 */ /* 0x000fe40000000044 */
[----:B------:R-:W-:Y:S02]  /*af10*/  PRMT R6, R46, 0x5432, R6 ;  /* 0x000054322e067816 */ /* 0x000fe40000000006 */
[----:B------:R-:W-:Y:S01]  /*af20*/  PRMT R25, R61, 0x5410, R25 ;  /* 0x000054103d197816 */ /* 0x000fe20000000019 */
[----:B------:R-:W-:Y:S01]  /*af30*/  IMAD.U32 R70, R68, 0x10000, RZ ;  /* 0x0001000044467824 */ /* 0x000fe200078e00ff */
[----:B------:R-:W-:Y:S01]  /*af40*/  LOP3.LUT R66, R66, 0xffff0000, RZ, 0xc0, !PT ;  /* 0xffff000042427812 */ /* 0x000fe200078ec0ff */
[----:B0-----:R-:W-:Y:S01]  /*af50*/  VIADD R37, R36, 0xffffff80 ;  /* 0xffffff8024257836 */ /* 0x001fe20000000000 */
[----:B------:R-:W-:Y:S01]  /*af60*/  LOP3.LUT R63, R63, 0xffff0000, RZ, 0xc0, !PT ;  /* 0xffff00003f3f7812 */ /* 0x000fe200078ec0ff */
[----:B------:R-:W-:Y:S01]  /*af70*/  IMAD.U32 R69, R6, 0x10000, RZ ;  /* 0x0001000006457824 */ /* 0x000fe200078e00ff */
[----:B------:R-:W-:-:S02]  /*af80*/  LOP3.LUT R68, R68, 0xffff0000, RZ, 0xc0, !PT ;  /* 0xffff000044447812 */ /* 0x000fc400078ec0ff */
[----:B------:R-:W-:Y:S02]  /*af90*/  LEA.HI R36, R37, R37, RZ, 0x1 ;  /* 0x0000002525247211 */ /* 0x000fe400078f08ff */
[----:B------:R-:W-:Y:S02]  /*afa0*/  PRMT R26, R45, 0x5432, R26 ;  /* 0x000054322d1a7816 */ /* 0x000fe4000000001a */
[----:B------:R-:W-:Y:S02]  /*afb0*/  LOP3.LUT R36, R36, 0xfffffffe, RZ, 0xc0, !PT ;  /* 0xfffffffe24247812 */ /* 0x000fe400078ec0ff */
[----:B------:R-:W-:-:S03]  /*afc0*/  LOP3.LUT R6, R6, 0xffff0000, RZ, 0xc0, !PT ;  /* 0xffff000006067812 */ /* 0x000fc600078ec0ff */
[----:B------:R-:W-:-:S05]  /*afd0*/  IMAD.IADD R36, R37, 0x1, -R36 ;  /* 0x0000000125247824 */ /* 0x000fca00078e0a24 */
[----:B------:R-:W-:Y:S02]  /*afe0*/  LEA.HI R0, R3, R36, RZ, 0x1d ;  /* 0x0000002403007211 */ /* 0x000fe400078fe8ff */
[----:B-----5:R-:W-:Y:S02]  /*aff0*/  LOP3.LUT R36, R75, 0x18, R16, 0xf8, !PT ;  /* 0x000000184b247812 */ /* 0x020fe400078ef810 */
[----:B------:R-:W-:Y:S01]  /*b000*/  SHF.R.S32.HI R37, RZ, 0x1f, R0 ;  /* 0x0000001fff257819 */ /* 0x000fe20000011400 */
[----:B------:R-:W-:Y:S01]  /*b010*/  IMAD.SHL.U32 R20, R0, 0x8, RZ ;  /* 0x0000000800147824 */ /* 0x000fe200078e00ff */
[----:B------:R-:W-:Y:S02]  /*b020*/  LOP3.LUT R36, R36, R73, RZ, 0x3c, !PT ;  /* 0x0000004924247212 */ /* 0x000fe400078e3cff */
[----:B------:R-:W-:Y:S02]  /*b030*/  LEA.HI R37, R37, R0, RZ, 0x2 ;  /* 0x0000000025257211 */ /* 0x000fe400078f10ff */
[----:B------:R-:W-:Y:S01]  /*b040*/  LOP3.LUT R20, R75, 0x18, R20, 0xf8, !PT ;  /* 0x000000184b147812 */ /* 0x000fe200078ef814 */
[----:B------:R-:W-:Y:S01]  /*b050*/  IMAD.IADD R0, R71, 0x1, R36 ;  /* 0x0000000147007824 */ /* 0x000fe200078e0224 */
[----:B------:R-:W-:-:S02]  /*b060*/  SHF.R.S32.HI R37, RZ, 0x2, R37 ;  /* 0x00000002ff257819 */ /* 0x000fc40000011425 */
[----:B------:R-:W-:Y:S02]  /*b070*/  LOP3.LUT R20, R20, R73, RZ, 0x3c, !PT ;  /* 0x0000004914147212 */ /* 0x000fe400078e3cff */
[----:B------:R-:W-:Y:S01]  /*b080*/  LEA R0, R0, UR40, 0x1 ;  /* 0x0000002800007c11 */ /* 0x000fe2000f8e08ff */
[----:B------:R-:W-:-:S04]  /*b090*/  IMAD R37, R37, 0x1800, R71 ;  /* 0x0000180025257824 */ /* 0x000fc800078e0247 */
[----:B--2---:R-:W-:Y:S02]  /*b0a0*/  IMAD.IADD R41, R37, 0x1, R20 ;  /* 0x0000000125297824 */ /* 0x004fe400078e0214 */
[----:B------:R-:W0:Y:S02]  /*b0b0*/  LDS.128 R36, [R0] ;  /* 0x0000000000247984 */ /* 0x000e240000000c00 */
[----:B------:R-:W-:-:S05]  /*b0c0*/  IMAD R20, R41, 0x2, R2 ;  /* 0x0000000229147824 */ /* 0x000fca00078e0202 */
[----:B-1----:R-:W1:Y:S01]  /*b0d0*/  LDS.128 R40, [R20+0xc400] ;  /* 0x00c4000014287984 */ /* 0x002e620000000c00 */
[----:B0-----:R-:W-:Y:S01]  /*b0e0*/  IMAD.U32 R27, R36, 0x10000, RZ ;  /* 0x00010000241b7824 */ /* 0x001fe200078e00ff */
[C---:B------:R-:W-:Y:S01]  /*b0f0*/  LOP3.LUT R4, R38.reuse, 0xffff0000, RZ, 0xc0, !PT ;  /* 0xffff000026047812 */ /* 0x040fe200078ec0ff */
[----:B------:R-:W-:Y:S01]  /*b100*/  IMAD.U32 R7, R38, 0x10000, RZ ;  /* 0x0001000026077824 */ /* 0x000fe200078e00ff */
[C---:B------:R-:W-:Y:S01]  /*b110*/  LOP3.LUT R38, R39.reuse, 0xffff0000, RZ, 0xc0, !PT ;  /* 0xffff000027267812 */ /* 0x040fe200078ec0ff */
[----:B------:R-:W-:Y:S01]  /*b120*/  IMAD.U32 R60, R39, 0x10000, RZ ;  /* 0x00010000273c7824 */ /* 0x000fe200078e00ff */
[----:B------:R-:W-:Y:S01]  /*b130*/  LOP3.LUT R36, R36, 0xffff0000, RZ, 0xc0, !PT ;  /* 0xffff000024247812 */ /* 0x000fe200078ec0ff */
[----:B------:R-:W-:Y:S01]  /*b140*/  IMAD.U32 R59, R37, 0x10000, RZ ;  /* 0x00010000253b7824 */ /* 0x000fe200078e00ff */
[C---:B-1----:R-:W-:Y:S01]  /*b150*/  LOP3.LUT R39, R40.reuse, 0xffff0000, RZ, 0xc0, !PT ;  /* 0xffff000028277812 */ /* 0x042fe200078ec0ff */
[----:B------:R-:W-:Y:S01]  /*b160*/  IMAD.U32 R24, R40, 0x10000, RZ ;  /* 0x0001000028187824 */ /* 0x000fe200078e00ff */
[C---:B------:R-:W-:Y:S01]  /*b170*/  LOP3.LUT R40, R41.reuse, 0xffff0000, RZ, 0xc0, !PT ;  /* 0xffff000029287812 */ /* 0x040fe200078ec0ff */
[----:B------:R-:W-:Y:S01]  /*b180*/  IMAD.U32 R61, R41, 0x10000, RZ ;  /* 0x00010000293d7824 */ /* 0x000fe200078e00ff */
[----:B------:R-:W-:Y:S01]  /*b190*/  LOP3.LUT R37, R37, 0xffff0000, RZ, 0xc0, !PT ;  /* 0xffff000025257812 */ /* 0x000fe200078ec0ff */
[C---:B------:R-:W-:Y:S01]  /*b1a0*/  FMUL.FTZ R72, R24.reuse, R67 ;  /* 0x0000004318487220 */ /* 0x040fe20000410000 */
[-C--:B------:R-:W-:Y:S01]  /*b1b0*/  FMUL.FTZ R74, R24, R64.reuse ;  /* 0x00000040184a7220 */ /* 0x080fe20000410000 */
[C---:B------:R-:W-:Y:S01]  /*b1c0*/  IMAD.U32 R62, R43.reuse, 0x10000, RZ ;  /* 0x000100002b3e7824 */ /* 0x040fe200078e00ff */
[----:B------:R-:W-:Y:S01]  /*b1d0*/  LOP3.LUT R43, R43, 0xffff0000, RZ, 0xc0, !PT ;  /* 0xffff00002b2b7812 */ /* 0x000fe200078ec0ff */
[----:B------:R-:W-:Y:S01]  /*b1e0*/  FFMA.FTZ R24, R27, R64, -R72 ;  /* 0x000000401b187223 */ /* 0x000fe20000010848 */
[----:B------:R-:W-:-:S02]  /*b1f0*/  IMAD.U32 R64, R65, 0x10000, RZ ;  /* 0x0001000041407824 */ /* 0x000fc400078e00ff */
[----:B------:R-:W-:Y:S01]  /*b200*/  FMUL.FTZ R72, R61, R70 ;  /* 0x000000463d487220 */ /* 0x000fe20000410000 */
[----:B------:R-:W-:Y:S01]  /*b210*/  FFMA.FTZ R74, R27, R67, R74 ;  /* 0x000000431b4a7223 */ /* 0x000fe2000001004a */
[----:B------:R-:W-:Y:S02]  /*b220*/  IMAD.U32 R27, R5, 0x10000, RZ ;  /* 0x00010000051b7824 */ /* 0x000fe400078e00ff */
[-C--:B------:R-:W-:Y:S01]  /*b230*/  FMUL.FTZ R76, R61, R64.reuse ;  /* 0x000000403d4c7220 */ /* 0x080fe20000410000 */
[C---:B------:R-:W-:Y:S01]  /*b240*/  FMUL.FTZ R61, R62.reuse, R69 ;  /* 0x000000453e3d7220 */ /* 0x040fe20000410000 */
[----:B------:R-:W-:Y:S01]  /*b250*/  LOP3.LUT R65, R65, 0xffff0000, RZ, 0xc0, !PT ;  /* 0xffff000041417812 */ /* 0x000fe200078ec0ff */
[-C--:B------:R-:W-:Y:S01]  /*b260*/  FMUL.FTZ R62, R62, R27.reuse ;  /* 0x0000001b3e3e7220 */ /* 0x080fe20000410000 */
[----:B------:R-:W-:Y:S01]  /*b270*/  FFMA.FTZ R72, R59, R64, -R72 ;  /* 0x000000403b487223 */ /* 0x000fe20000010848 */
[----:B------:R-:W-:Y:S01]  /*b280*/  FFMA.FTZ R61, R60, R27, -R61 ;  /* 0x0000001b3c3d7223 */ /* 0x000fe2000001083d */
[C---:B------:R-:W-:Y:S01]  /*b290*/  FMUL.FTZ R27, R39.reuse, R66 ;  /* 0x00000042271b7220 */ /* 0x040fe20000410000 */
[----:B------:R-:W-:Y:S01]  /*b2a0*/  FMUL.FTZ R39, R39, R63 ;  /* 0x0000003f27277220 */ /* 0x000fe20000410000 */
[----:B------:R-:W-:Y:S01]  /*b2b0*/  FMUL.FTZ R64, R40, R68 ;  /* 0x0000004428407220 */ /* 0x000fe20000410000 */
[----:B------:R-:W-:Y:S01]  /*b2c0*/  FFMA.FTZ R69, R60, R69, R62 ;  /* 0x000000453c457223 */ /* 0x000fe2000001003e */
[----:B------:R-:W-:Y:S01]  /*b2d0*/  FFMA.FTZ R63, R36, R63, -R27 ;  /* 0x0000003f243f7223 */ /* 0x000fe2000001081b */
[----:B------:R-:W-:Y:S01]  /*b2e0*/  FMUL.FTZ R27, R40, R65 ;  /* 0x00000041281b7220 */ /* 0x000fe20000410000 */
[----:B------:R-:W-:-:S02]  /*b2f0*/  IMAD.U32 R41, R42, 0x10000, RZ ;  /* 0x000100002a297824 */ /* 0x000fc400078e00ff */
[----:B------:R-:W-:Y:S01]  /*b300*/  FFMA.FTZ R65, R37, R65, -R64 ;  /* 0x0000004125417223 */ /* 0x000fe20000010840 */
[----:B------:R-:W-:Y:S02]  /*b310*/  IMAD.U32 R62, R26, 0x10000, RZ ;  /* 0x000100001a3e7824 */ /* 0x000fe400078e00ff */
[----:B------:R-:W-:Y:S01]  /*b320*/  FFMA.FTZ R39, R36, R66, R39 ;  /* 0x0000004224277223 */ /* 0x000fe20000010027 */
[----:B------:R-:W-:Y:S02]  /*b330*/  IMAD.U32 R60, R25, 0x10000, RZ ;  /* 0x00010000193c7824 */ /* 0x000fe400078e00ff */
[----:B------:R-:W-:Y:S01]  /*b340*/  FFMA.FTZ R37, R37, R68, R27 ;  /* 0x0000004425257223 */ /* 0x000fe2000001001b */
[----:B------:R-:W-:Y:S01]  /*b350*/  LOP3.LUT R42, R42, 0xffff0000, RZ, 0xc0, !PT ;  /* 0xffff00002a2a7812 */ /* 0x000fe200078ec0ff */
[C---:B------:R-:W-:Y:S01]  /*b360*/  FMUL.FTZ R36, R41.reuse, R62 ;  /* 0x0000003e29247220 */ /* 0x040fe20000410000 */
[----:B------:R-:W-:Y:S01]  /*b370*/  FMUL.FTZ R40, R41, R60 ;  /* 0x0000003c29287220 */ /* 0x000fe20000410000 */
[----:B------:R-:W-:Y:S01]  /*b380*/  LOP3.LUT R27, R26, 0xffff0000, RZ, 0xc0, !PT ;  /* 0xffff00001a1b7812 */ /* 0x000fe200078ec0ff */
[----:B------:R-:W-:Y:S01]  /*b390*/  FMUL.FTZ R41, R43, R6 ;  /* 0x000000062b297220 */ /* 0x000fe20000410000 */
[----:B------:R-:W-:Y:S01]  /*b3a0*/  LOP3.LUT R25, R25, 0xffff0000, RZ, 0xc0, !PT ;  /* 0xffff000019197812 */ /* 0x000fe200078ec0ff */
[----:B------:R-:W-:Y:S01]  /*b3b0*/  FFMA.FTZ R36, R7, R60, -R36 ;  /* 0x0000003c07247223 */ /* 0x000fe20000010824 */
[----:B------:R-:W-:Y:S01]  /*b3c0*/  LOP3.LUT R5, R5, 0xffff0000, RZ, 0xc0, !PT ;  /* 0xffff000005057812 */ /* 0x000fe200078ec0ff */
[----:B------:R-:W-:Y:S01]  /*b3d0*/  FFMA.FTZ R26, R7, R62, R40 ;  /* 0x0000003e071a7223 */ /* 0x000fe20000010028 */
[C---:B------:R-:W-:Y:S01]  /*b3e0*/  FMUL.FTZ R7, R42.reuse, R27 ;  /* 0x0000001b2a077220 */ /* 0x040fe20000410000 */
[----:B------:R-:W-:Y:S01]  /*b3f0*/  FMUL.FTZ R42, R42, R25 ;  /* 0x000000192a2a7220 */ /* 0x000fe20000410000 */
[----:B------:R-:W-:Y:S01]  /*b400*/  FFMA.FTZ R76, R59, R70, R76 ;  /* 0x000000463b4c7223 */ /* 0x000fe2000001004c */
        /* <DEDUP_REMOVED lines=15> */
.L_x_1478:
[----:B------:R-:W-:Y:S05]  /*b500*/  BSYNC B1 ;  /* 0x0000000000017941 */ /* 0x000fea0003800000 */
.L_x_1477:
[----:B------:R-:W-:Y:S04]  /*b510*/  BSSY B1, `(.L_x_1479) ;  /* 0x0000075000017945 */ /* 0x000fe80003800000 */
[----:B------:R-:W-:Y:S05]  /*b520*/  @P1 BRA `(.L_x_1480) ;  /* 0x0000000400cc1947 */ /* 0x000fea0003800000 */
[----:B0-----:R-:W3:Y:S04]  /*b530*/  LDL R6, [R1+0x50] ;  /* 0x0000500001067983 */ /* 0x001ee80000100800 */
[----:B------:R-:W3:Y:S04]  /*b540*/  LDL.64 R4, [R1+0x18] ;  /* 0x0000180001047983 */ /* 0x000ee80000100a00 */
[----:B------:R-:W4:Y:S01]  /*b550*/  LDL R0, [R1+0x30] ;  /* 0x0000300001007983 */ /* 0x000f220000100800 */
[----:B------:R-:W-:Y:S02]  /*b560*/  SHF.R.U64 R36, R28, 0x10, R29 ;  /* 0x000000101c247819 */ /* 0x000fe4000000121d */
[----:B------:R-:W-:-:S02]  /*b570*/  SHF.R.U64 R28, R8, 0x10, R9 ;  /* 0x00000010081c7819 */ /* 0x000fc40000001209 */
[----:B------:R-:W-:Y:S02]  /*b580*/  SHF.R.U32.HI R9, RZ, 0x10, R9 ;  /* 0x00000010ff097819 */ /* 0x000fe40000011609 */
[----:B------:R-:W-:Y:S02]  /*b590*/  PRMT R55, R55, 0x5410, R36 ;  /* 0x0000541037377816 */ /* 0x000fe40000000024 */
[----:B------:R-:W-:Y:S02]  /*b5a0*/  PRMT R51, R51, 0x5410, R28 ;  /* 0x0000541033337816 */ /* 0x000fe4000000001c */
[----:B------:R-:W-:Y:S01]  /*b5b0*/  SHF.R.U32.HI R29, RZ, 0x10, R29 ;  /* 0x00000010ff1d7819 */ /* 0x000fe2000001161d */
[----:B------:R-:W-:Y:S01]  /*b5c0*/  IMAD.U32 R37, R55, 0x10000, RZ ;  /* 0x0001000037257824 */ /* 0x000fe200078e00ff */
[----:B------:R-:W-:Y:S01]  /*b5d0*/  SHF.R.U64 R8, R10, 0x10, R11 ;  /* 0x000000100a087819 */ /* 0x000fe2000000120b */
[----:B------:R-:W-:Y:S01]  /*b5e0*/  IMAD.U32 R39, R51, 0x10000, RZ ;  /* 0x0001000033277824 */ /* 0x000fe200078e00ff */
[----:B------:R-:W-:-:S02]  /*b5f0*/  PRMT R52, R52, 0x5410, R9 ;  /* 0x0000541034347816 */ /* 0x000fc40000000009 */
[----:B------:R-:W-:Y:S02]  /*b600*/  SHF.R.U64 R30, R30, 0x10, R31 ;  /* 0x000000101e1e7819 */ /* 0x000fe4000000121f */
[----:B------:R-:W-:Y:S01]  /*b610*/  SHF.R.U32.HI R11, RZ, 0x10, R11 ;  /* 0x00000010ff0b7819 */ /* 0x000fe2000001160b */
[----:B------:R-:W-:Y:S01]  /*b620*/  IMAD.U32 R36, R52, 0x10000, RZ ;  /* 0x0001000034247824 */ /* 0x000fe200078e00ff */
[----:B------:R-:W-:Y:S02]  /*b630*/  SHF.R.U32.HI R31, RZ, 0x10, R31 ;  /* 0x00000010ff1f7819 */ /* 0x000fe4000001161f */
[----:B------:R-:W-:Y:S02]  /*b640*/  PRMT R56, R56, 0x5410, R29 ;  /* 0x0000541038387816 */ /* 0x000fe4000000001d */
[----:B------:R-:W-:Y:S02]  /*b650*/  PRMT R53, R53, 0x5410, R8 ;  /* 0x0000541035357816 */ /* 0x000fe40000000008 */
[----:B------:R-:W-:-:S02]  /*b660*/  PRMT R54, R54, 0x5410, R11 ;  /* 0x0000541036367816 */ /* 0x000fc4000000000b */
[----:B------:R-:W-:Y:S02]  /*b670*/  PRMT R58, R58, 0x5410, R31 ;  /* 0x000054103a3a7816 */ /* 0x000fe4000000001f */
[----:B------:R-:W-:Y:S01]  /*b680*/  LOP3.LUT R51, R51, 0xffff0000, RZ, 0xc0, !PT ;  /* 0xffff000033337812 */ /* 0x000fe200078ec0ff */
[----:B------:R-:W-:Y:S01]  /*b690*/  IMAD.U32 R38, R54, 0x10000, RZ ;  /* 0x0001000036267824 */ /* 0x000fe200078e00ff */
[----:B------:R-:W-:Y:S02]  /*b6a0*/  LOP3.LUT R55, R55, 0xffff0000, RZ, 0xc0, !PT ;  /* 0xffff000037377812 */ /* 0x000fe400078ec0ff */
[----:B------:R-:W-:Y:S02]  /*b6b0*/  LOP3.LUT R52, R52, 0xffff0000, RZ, 0xc0, !PT ;  /* 0xffff000034347812 */ /* 0x000fe400078ec0ff */
[----:B------:R-:W-:Y:S02]  /*b6c0*/  PRMT R57, R57, 0x5410, R30 ;  /* 0x0000541039397816 */ /* 0x000fe4000000001e */
[----:B------:R-:W-:Y:S01]  /*b6d0*/  LOP3.LUT R54, R54, 0xffff0000, RZ, 0xc0, !PT ;  /* 0xffff000036367812 */ /* 0x000fe200078ec0ff */
[----:B---3--:R-:W-:Y:S01]  /*b6e0*/  IMAD.IADD R4, R4, 0x1, R6 ;  /* 0x0000000104047824 */ /* 0x008fe200078e0206 */
[----:B----4-:R-:W-:-:S04]  /*b6f0*/  LEA.HI R0, R3, R0, RZ, 0x1d ;  /* 0x0000000003007211 */ /* 0x010fc800078fe8ff */
[----:B------:R-:W-:-:S04]  /*b700*/  SHF.R.S32.HI R5, RZ, 0x1f, R4 ;  /* 0x0000001fff057819 */ /* 0x000fc80000011404 */
[CC--:B------:R-:W-:Y:S02]  /*b710*/  LEA.HI R6, R5.reuse, R4.reuse, RZ, 0x5 ;  /* 0x0000000405067211 */ /* 0x0c0fe400078f28ff */
[----:B------:R-:W-:Y:S02]  /*b720*/  LEA.HI R4, R5, R4, RZ, 0x3 ;  /* 0x0000000405047211 */ /* 0x000fe400078f18ff */
[----:B------:R-:W-:Y:S02]  /*b730*/  SHF.R.S32.HI R5, RZ, 0x1f, R0 ;  /* 0x0000001fff057819 */ /* 0x000fe40000011400 */
[----:B------:R-:W-:Y:S02]  /*b740*/  SHF.R.S32.HI R7, RZ, 0x5, R6 ;  /* 0x00000005ff077819 */ /* 0x000fe40000011406 */
[----:B-----5:R-:W-:Y:S01]  /*b750*/  LOP3.LUT R6, R75, 0x18, R4, 0xf8, !PT ;  /* 0x000000184b067812 */ /* 0x020fe200078ef804 */
[----:B------:R-:W-:Y:S01]  /*b760*/  IMAD.SHL.U32 R4, R0, 0x8, RZ ;  /* 0x0000000800047824 */ /* 0x000fe200078e00ff */
[----:B------:R-:W-:Y:S01]  /*b770*/  LEA.HI R5, R5, R0, RZ, 0x2 ;  /* 0x0000000005057211 */ /* 0x000fe200078f10ff */
[----:B------:R-:W-:Y:S01]  /*b780*/  IMAD R7, R7, 0x1800, R71 ;  /* 0x0000180007077824 */ /* 0x000fe200078e0247 */
[----:B------:R-:W-:-:S02]  /*b790*/  LOP3.LUT R6, R6, R73, RZ, 0x3c, !PT ;  /* 0x0000004906067212 */ /* 0x000fc400078e3cff */
[----:B------:R-:W-:Y:S02]  /*b7a0*/  LOP3.LUT R4, R75, 0x18, R4, 0xf8, !PT ;  /* 0x000000184b047812 */ /* 0x000fe400078ef804 */
[----:B------:R-:W-:Y:S01]  /*b7b0*/  SHF.R.S32.HI R5, RZ, 0x2, R5 ;  /* 0x00000002ff057819 */ /* 0x000fe20000011405 */
[----:B------:R-:W-:Y:S01]  /*b7c0*/  IMAD.IADD R0, R7, 0x1, R6 ;  /* 0x0000000107007824 */ /* 0x000fe200078e0206 */
[----:B------:R-:W-:-:S03]  /*b7d0*/  LOP3.LUT R4, R4, R73, RZ, 0x3c, !PT ;  /* 0x0000004904047212 */ /* 0x000fc600078e3cff */
[----:B------:R-:W-:Y:S01]  /*b7e0*/  IMAD R5, R5, 0x1800, R71 ;  /* 0x0000180005057824 */ /* 0x000fe200078e0247 */
[----:B------:R-:W-:-:S03]  /*b7f0*/  LEA R0, R0, UR40, 0x1 ;  /* 0x0000002800007c11 */ /* 0x000fc6000f8e08ff */
[----:B------:R-:W-:Y:S02]  /*b800*/  IMAD.IADD R25, R5, 0x1, R4 ;  /* 0x0000000105197824 */ /* 0x000fe400078e0204 */
[----:B------:R-:W0:Y:S02]  /*b810*/  LDS.128 R4, [R0] ;  /* 0x0000000000047984 */ /* 0x000e240000000c00 */
[----:B------:R-:W-:-:S05]  /*b820*/  IMAD R20, R25, 0x2, R2 ;  /* 0x0000000219147824 */ /* 0x000fca00078e0202 */
[----:B------:R-:W3:Y:S01]  /*b830*/  LDS.128 R24, [R20+0xc400] ;  /* 0x00c4000014187984 */ /* 0x000ee20000000c00 */
[C---:B0-----:R-:W-:Y:S01]  /*b840*/  IMAD.U32 R8, R4.reuse, 0x10000, RZ ;  /* 0x0001000004087824 */ /* 0x041fe200078e00ff */
[----:B------:R-:W-:Y:S01]  /*b850*/  LOP3.LUT R4, R4, 0xffff0000, RZ, 0xc0, !PT ;  /* 0xffff000004047812 */ /* 0x000fe200078ec0ff */
[C---:B------:R-:W-:Y:S01]  /*b860*/  IMAD.U32 R9, R5.reuse, 0x10000, RZ ;  /* 0x0001000005097824 */ /* 0x040fe200078e00ff */
[----:B------:R-:W-:Y:S01]  /*b870*/  LOP3.LUT R5, R5, 0xffff0000, RZ, 0xc0, !PT ;  /* 0xffff000005057812 */ /* 0x000fe200078ec0ff */
[C---:B------:R-:W-:Y:S01]  /*b880*/  IMAD.U32 R11, R7.reuse, 0x10000, RZ ;  /* 0x00010000070b7824 */ /* 0x040fe200078e00ff */
[----:B------:R-:W-:Y:S01]  /*b890*/  LOP3.LUT R7, R7, 0xffff0000, RZ, 0xc0, !PT ;  /* 0xffff000007077812 */ /* 0x000fe200078ec0ff */
[C---:B------:R-:W-:Y:S01]  /*b8a0*/  IMAD.U32 R10, R6.reuse, 0x10000, RZ ;  /* 0x00010000060a7824 */ /* 0x040fe200078e00ff */
[----:B------:R-:W-:Y:S01]  /*b8b0*/  LOP3.LUT R6, R6, 0xffff0000, RZ, 0xc0, !PT ;  /* 0xffff000006067812 */ /* 0x000fe200078ec0ff */
[C---:B---3--:R-:W-:Y:S01]  /*b8c0*/  IMAD.U32 R28, R24.reuse, 0x10000, RZ ;  /* 0x00010000181c7824 */ /* 0x048fe200078e00ff */
[----:B------:R-:W-:Y:S01]  /*b8d0*/  LOP3.LUT R24, R24, 0xffff0000, RZ, 0xc0, !PT ;  /* 0xffff000018187812 */ /* 0x000fe200078ec0ff */
[C---:B------:R-:W-:Y:S01]  /*b8e0*/  IMAD.U32 R29, R25.reuse, 0x10000, RZ ;  /* 0x00010000191d7824 */ /* 0x040fe200078e00ff */
[----:B------:R-:W-:Y:S01]  /*b8f0*/  LOP3.LUT R25, R25, 0xffff0000, RZ, 0xc0, !PT ;  /* 0xffff000019197812 */ /* 0x000fe200078ec0ff */
[C---:B--2---:R-:W-:Y:S01]  /*b900*/  FMUL.FTZ R41, R28.reuse, R39 ;  /* 0x000000271c297220 */ /* 0x044fe20000410000 */
[----:B------:R-:W-:Y:S01]  /*b910*/  FMUL.FTZ R43, R28, R37 ;  /* 0x000000251c2b7220 */ /* 0x000fe20000410000 */
[----:B------:R-:W-:-:S02]  /*b920*/  IMAD.U32 R28, R56, 0x10000, RZ ;  /* 0x00010000381c7824 */ /* 0x000fc400078e00ff */
[----:B-1----:R-:W-:Y:S01]  /*b930*/  FMUL.FTZ R40, R29, R36 ;  /* 0x000000241d287220 */ /* 0x002fe20000410000 */
[----:B------:R-:W-:Y:S02]  /*b940*/  IMAD.U32 R31, R27, 0x10000, RZ ;  /* 0x000100001b1f7824 */ /* 0x000fe400078e00ff */
[C---:B------:R-:W-:Y:S01]  /*b950*/  FFMA.FTZ R41, R8.reuse, R37, -R41 ;  /* 0x0000002508297223 */ /* 0x040fe20000010829 */
[----:B------:R-:W-:Y:S01]  /*b960*/  FFMA.FTZ R43, R8, R39, R43 ;  /* 0x00000027082b7223 */ /* 0x000fe2000001002b */
[----:B------:R-:W-:Y:S02]  /*b970*/  IMAD.U32 R8, R58, 0x10000, RZ ;  /* 0x000100003a087824 */ /* 0x000fe400078e00ff */
[-C--:B------:R-:W-:Y:S01]  /*b980*/  FMUL.FTZ R42, R29, R28.reuse ;  /* 0x0000001c1d2a7220 */ /* 0x080fe20000410000 */
[----:B------:R-:W-:Y:S01]  /*b990*/  FFMA.FTZ R40, R9, R28, -R40 ;  /* 0x0000001c09287223 */ /* 0x000fe20000010828 */
[C---:B------:R-:W-:Y:S01]  /*b9a0*/  FMUL.FTZ R28, R31.reuse, R38 ;  /* 0x000000261f1c7220 */ /* 0x040fe20000410000 */
[----:B------:R-:W-:Y:S01]  /*b9b0*/  FMUL.FTZ R31, R31, R8 ;  /* 0x000000081f1f7220 */ /* 0x000fe20000410000 */
[----:B------:R-:W-:Y:S01]  /*b9c0*/  FFMA.FTZ R42, R9, R36, R42 ;  /* 0x00000024092a7223 */ /* 0x000fe2000001002a */
[----:B------:R-:W-:Y:S01]  /*b9d0*/  LOP3.LUT R56, R56, 0xffff0000, RZ, 0xc0, !PT ;  /* 0xffff000038387812 */ /* 0x000fe200078ec0ff */
[C---:B------:R-:W-:Y:S01]  /*b9e0*/  FMUL.FTZ R9, R24.reuse, R51 ;  /* 0x0000003318097220 */ /* 0x040fe20000410000 */
[C---:B------:R-:W-:Y:S01]  /*b9f0*/  FFMA.FTZ R36, R11.reuse, R8, -R28 ;  /* 0x000000080b247223 */ /* 0x040fe2000001081c */
[----:B------:R-:W-:Y:S01]  /*ba00*/  FFMA.FTZ R38, R11, R38, R31 ;  /* 0x000000260b267223 */ /* 0x000fe2000001001f */
[----:B------:R-:W-:Y:S01]  /*ba10*/  FMUL.FTZ R29, R24, R55 ;  /* 0x00000037181d7220 */ /* 0x000fe20000410000 */
[----:B------:R-:W-:-:S02]  /*ba20*/  IMAD.U32 R30, R26, 0x10000, RZ ;  /* 0x000100001a1e7824 */ /* 0x000fc400078e00ff */
[C---:B------:R-:W-:Y:S01]  /*ba30*/  FFMA.FTZ R8, R4.reuse, R55, -R9 ;  /* 0x0000003704087223 */ /* 0x040fe20000010809 */
[----:B------:R-:W-:Y:S02]  /*ba40*/  IMAD.U32 R11, R53, 0x10000, RZ ;  /* 0x00010000350b7824 */ /* 0x000fe400078e00ff */
[C---:B------:R-:W-:Y:S01]  /*ba50*/  FMUL.FTZ R28, R25.reuse, R52 ;  /* 0x00000034191c7220 */ /* 0x040fe20000410000 */
[-C--:B------:R-:W-:Y:S01]  /*ba60*/  FMUL.FTZ R31, R25, R56.reuse ;  /* 0x00000038191f7220 */ /* 0x080fe20000410000 */
[----:B------:R-:W-:Y:S02]  /*ba70*/  IMAD.U32 R9, R57, 0x10000, RZ ;  /* 0x0001000039097824 */ /* 0x000fe400078e00ff */
[----:B------:R-:W-:Y:S01]  /*ba80*/  FFMA.FTZ R24, R4, R51, R29 ;  /* 0x0000003304187223 */ /* 0x000fe2000001001d */
[----:B------:R-:W-:Y:S01]  /*ba90*/  FMUL.FTZ R29, R30, R11 ;  /* 0x0000000b1e1d7220 */ /* 0x000fe20000410000 */
[C---:B------:R-:W-:Y:S01]  /*baa0*/  FFMA.FTZ R25, R5.reuse, R56, -R28 ;  /* 0x0000003805197223 */ /* 0x040fe2000001081c */
[----:B------:R-:W-:Y:S01]  /*bab0*/  FFMA.FTZ R31, R5, R52, R31 ;  /* 0x00000034051f7223 */ /* 0x000fe2000001001f */
[----:B------:R-:W-:Y:S01]  /*bac0*/  LOP3.LUT R26, R26, 0xffff0000, RZ, 0xc0, !PT ;  /* 0xffff00001a1a7812 */ /* 0x000fe200078ec0ff */
[-C--:B------:R-:W-:Y:S01]  /*bad0*/  FMUL.FTZ R5, R30, R9.reuse ;  /* 0x000000091e057220 */ /* 0x080fe20000410000 */
[----:B------:R-:W-:Y:S01]  /*bae0*/  LOP3.LUT R27, R27, 0xffff0000, RZ, 0xc0, !PT ;  /* 0xffff00001b1b7812 */ /* 0x000fe200078ec0ff */
[C---:B------:R-:W-:Y:S01]  /*baf0*/  FFMA.FTZ R29, R10.reuse, R9, -R29 ;  /* 0x000000090a1d7223 */ /* 0x040fe2000001081d */
[----:B------:R-:W-:Y:S01]  /*bb00*/  LOP3.LUT R53, R53, 0xffff0000, RZ, 0xc0, !PT ;  /* 0xffff000035357812 */ /* 0x000fe200078ec0ff */
[----:B------:R-:W-:Y:S01]  /*bb10*/  FFMA.FTZ R10, R10, R11, R5 ;  /* 0x0000000b0a0a7223 */ /* 0x000fe20000010005 */
[----:B------:R-:W-:Y:S01]  /*bb20*/  LOP3.LUT R57, R57, 0xffff0000, RZ, 0xc0, !PT ;  /* 0xffff000039397812 */ /* 0x000fe200078ec0ff */
[----:B------:R-:W-:Y:S01]  /*bb30*/  FMUL.FTZ R28, R27, R54 ;  /* 0x000000361b1c7220 */ /* 0x000fe20000410000 */
[----:B------:R-:W-:Y:S01]  /*bb40*/  LOP3.LUT R58, R58, 0xffff0000, RZ, 0xc0, !PT ;  /* 0xffff00003a3a7812 */ /* 0x000fe200078ec0ff */
[C---:B------:R-:W-:Y:S01]  /*bb50*/  FMUL.FTZ R5, R26.reuse, R53 ;  /* 0x000000351a057220 */ /* 0x040fe20000410000 */
[----:B------:R-:W-:Y:S01]  /*bb60*/  F2FP.BF16.F32.PACK_AB R9, R31, R42 ;  /* 0x0000002a1f09723e */ /* 0x000fe200000010ff */
[----:B------:R-:W-:-:S02]  /*bb70*/  FMUL.FTZ R4, R26, R57 ;  /* 0x000000391a047220 */ /* 0x000fc40000410000 */
[-C--:B------:R-:W-:Y:S01]  /*bb80*/  FMUL.FTZ R27, R27, R58.reuse ;  /* 0x0000003a1b1b7220 */ /* 0x080fe20000410000 */
[C---:B------:R-:W-:Y:S01]  /*bb90*/  FFMA.FTZ R26, R6.reuse, R57, -R5 ;  /* 0x00000039061a7223 */ /* 0x040fe20000010805 */
[C---:B------:R-:W-:Y:S01]  /*bba0*/  FFMA.FTZ R11, R7.reuse, R58, -R28 ;  /* 0x0000003a070b7223 */ /* 0x040fe2000001081c */
[----:B------:R-:W-:Y:S01]  /*bbb0*/  FFMA.FTZ R53, R6, R53, R4 ;  /* 0x0000003506357223 */ /* 0x000fe20000010004 */
[----:B------:R-:W-:Y:S01]  /*bbc0*/  FFMA.FTZ R27, R7, R54, R27 ;  /* 0x00000036071b7223 */ /* 0x000fe2000001001b */
[----:B------:R-:W-:Y:S02]  /*bbd0*/  F2FP.BF16.F32.PACK_AB R4, R8, R41 ;  /* 0x000000290804723e */ /* 0x000fe400000010ff */
[----:B------:R-:W-:Y:S02]  /*bbe0*/  F2FP.BF16.F32.PACK_AB R5, R25, R40 ;  /* 0x000000281905723e */ /* 0x000fe400000010ff */
[----:B------:R-:W-:Y:S02]  /*bbf0*/  F2FP.BF16.F32.PACK_AB R6, R26, R29 ;  /* 0x0000001d1a06723e */ /* 0x000fe400000010ff */
[----:B------:R-:W-:-:S02]  /*bc00*/  F2FP.BF16.F32.PACK_AB R7, R11, R36 ;  /* 0x000000240b07723e */ /* 0x000fc400000010ff */
[----:B------:R-:W-:Y:S02]  /*bc10*/  F2FP.BF16.F32.PACK_AB R8, R24, R43 ;  /* 0x0000002b1808723e */ /* 0x000fe400000010ff */
[----:B------:R-:W-:Y:S01]  /*bc20*/  F2FP.BF16.F32.PACK_AB R10, R53, R10 ;  /* 0x0000000a350a723e */ /* 0x000fe200000010ff */
[----:B------:R3:W-:Y:S01]  /*bc30*/  STS.128 [R0], R4 ;  /* 0x0000000400007388 */ /* 0x0007e20000000c00 */
[----:B------:R-:W-:-:S05]  /*bc40*/  F2FP.BF16.F32.PACK_AB R11, R27, R38 ;  /* 0x000000261b0b723e */ /* 0x000fca00000010ff */
[----:B------:R3:W-:Y:S02]  /*bc50*/  STS.128 [R20+0xc400], R8 ;  /* 0x00c4000814007388 */ /* 0x0007e40000000c00 */
.L_x_1480:
[----:B------:R-:W-:Y:S05]  /*bc60*/  BSYNC B1 ;  /* 0x0000000000017941 */ /* 0x000fea0003800000 */
.L_x_1479:
[----:B------:R-:W-:Y:S05]  /*bc70*/  @P2 BRA `(.L_x_1461) ;  /* 0x0000000400d42947 */ /* 0x000fea0003800000 */
[----:B0--3--:R-:W3:Y:S04]  /*bc80*/  LDL.64 R4, [R1+0x18] ;  /* 0x0000180001047983 */ /* 0x009ee80000100a00 */
[----:B------:R-:W4:Y:S01]  /*bc90*/  LDL R0, [R1+0x4c] ;  /* 0x00004c0001007983 */ /* 0x000f220000100800 */
[----:B---3--:R-:W-:-:S03]  /*bca0*/  IMAD.MOV.U32 R6, RZ, RZ, R4 ;  /* 0x000000ffff067224 */ /* 0x008fc600078e0004 */
[----:B------:R-:W3:Y:S01]  /*bcb0*/  LDL R4, [R1+0x34] ;  /* 0x0000340001047983 */ /* 0x000ee20000100800 */
[----:B------:R-:W-:Y:S02]  /*bcc0*/  IMAD.MOV.U32 R7, RZ, RZ, R5 ;  /* 0x000000ffff077224 */ /* 0x000fe400078e0005 */
[----:B----4-:R-:W-:-:S05]  /*bcd0*/  IMAD.IADD R0, R6, 0x1, R0 ;  /* 0x0000000106007824 */ /* 0x010fca00078e0200 */
[----:B------:R-:W-:-:S04]  /*bce0*/  SHF.R.S32.HI R5, RZ, 0x1f, R0 ;  /* 0x0000001fff057819 */ /* 0x000fc80000011400 */
[CC--:B------:R-:W-:Y:S02]  /*bcf0*/  LEA.HI R6, R5.reuse, R0.reuse, RZ, 0x5 ;  /* 0x0000000005067211 */ /* 0x0c0fe400078f28ff */
[----:B------:R-:W-:-:S04]  /*bd00*/  LEA.HI R0, R5, R0, RZ, 0x3 ;  /* 0x0000000005007211 */ /* 0x000fc800078f18ff */
[----:B-----5:R-:W-:Y:S02]  /*bd10*/  LOP3.LUT R5, R75, 0x18, R0, 0xf8, !PT ;  /* 0x000000184b057812 */ /* 0x020fe400078ef800 */
[----:B------:R-:W-:Y:S02]  /*bd20*/  SHF.R.S32.HI R6, RZ, 0x5, R6 ;  /* 0x00000005ff067819 */ /* 0x000fe40000011406 */
[----:B------:R-:W-:-:S03]  /*bd30*/  LOP3.LUT R5, R5, R73, RZ, 0x3c, !PT ;  /* 0x0000004905057212 */ /* 0x000fc600078e3cff */
[----:B------:R-:W-:-:S04]  /*bd40*/  IMAD R6, R6, 0x1800, R71 ;  /* 0x0000180006067824 */ /* 0x000fc800078e0247 */
[----:B------:R-:W-:Y:S01]  /*bd50*/  IMAD.IADD R5, R6, 0x1, R5 ;  /* 0x0000000106057824 */ /* 0x000fe200078e0205 */
[----:B------:R-:W-:Y:S02]  /*bd60*/  SHF.R.U64 R24, R32, 0x10, R33 ;  /* 0x0000001020187819 */ /* 0x000fe40000001221 */
[--C-:B------:R-:W-:Y:S02]  /*bd70*/  SHF.R.U64 R26, R12, 0x10, R13.reuse ;  /* 0x000000100c1a7819 */ /* 0x100fe4000000120d */
[----:B------:R-:W-:Y:S02]  /*bd80*/  SHF.R.U32.HI R13, RZ, 0x10, R13 ;  /* 0x00000010ff0d7819 */ /* 0x000fe4000001160d */
[----:B------:R-:W-:Y:S02]  /*bd90*/  SHF.R.U64 R20, R34, 0x10, R35 ;  /* 0x0000001022147819 */ /* 0x000fe40000001223 */
[----:B------:R-:W-:Y:S02]  /*bda0*/  PRMT R47, R47, 0x5410, R24 ;  /* 0x000054102f2f7816 */ /* 0x000fe40000000018 */
[----:B------:R-:W-:-:S02]  /*bdb0*/  PRMT R26, R21, 0x5410, R26 ;  /* 0x00005410151a7816 */ /* 0x000fc4000000001a */
[----:B------:R-:W-:Y:S02]  /*bdc0*/  SHF.R.U32.HI R33, RZ, 0x10, R33 ;  /* 0x00000010ff217819 */ /* 0x000fe40000011621 */
[----:B------:R-:W-:Y:S02]  /*bdd0*/  SHF.R.U64 R12, R14, 0x10, R15 ;  /* 0x000000100e0c7819 */ /* 0x000fe4000000120f */
[----:B------:R-:W-:Y:S01]  /*bde0*/  PRMT R44, R44, 0x5410, R13 ;  /* 0x000054102c2c7816 */ /* 0x000fe2000000000d */
[----:B------:R-:W-:Y:S01]  /*bdf0*/  IMAD.U32 R29, R26, 0x10000, RZ ;  /* 0x000100001a1d7824 */ /* 0x000fe200078e00ff */
[----:B------:R-:W-:Y:S01]  /*be00*/  SHF.R.U32.HI R15, RZ, 0x10, R15 ;  /* 0x00000010ff0f7819 */ /* 0x000fe2000001160f */
[----:B------:R-:W-:Y:S01]  /*be10*/  IMAD.U32 R27, R47, 0x10000, RZ ;  /* 0x000100002f1b7824 */ /* 0x000fe200078e00ff */
[----:B------:R-:W-:Y:S02]  /*be20*/  PRMT R49, R49, 0x5410, R20 ;  /* 0x0000541031317816 */ /* 0x000fe40000000014 */
[----:B------:R-:W-:-:S02]  /*be30*/  SHF.R.U32.HI R35, RZ, 0x10, R35 ;  /* 0x00000010ff237819 */ /* 0x000fc40000011623 */
[----:B------:R-:W-:Y:S01]  /*be40*/  PRMT R48, R48, 0x5410, R33 ;  /* 0x0000541030307816 */ /* 0x000fe20000000021 */
[----:B------:R-:W-:Y:S01]  /*be50*/  IMAD.U32 R28, R44, 0x10000, RZ ;  /* 0x000100002c1c7824 */ /* 0x000fe200078e00ff */
[----:B------:R-:W-:Y:S02]  /*be60*/  PRMT R45, R45, 0x5410, R12 ;  /* 0x000054102d2d7816 */ /* 0x000fe4000000000c */
[----:B------:R-:W-:Y:S02]  /*be70*/  PRMT R46, R46, 0x5410, R15 ;  /* 0x000054102e2e7816 */ /* 0x000fe4000000000f */
[----:B------:R-:W-:-:S03]  /*be80*/  PRMT R50, R50, 0x5410, R35 ;  /* 0x0000541032327816 */ /* 0x000fc60000000023 */
[----:B------:R-:W-:Y:S01]  /*be90*/  IMAD.U32 R30, R46, 0x10000, RZ ;  /* 0x000100002e1e7824 */ /* 0x000fe200078e00ff */
[----:B------:R-:W-:Y:S02]  /*bea0*/  LOP3.LUT R47, R47, 0xffff0000, RZ, 0xc0, !PT ;  /* 0xffff00002f2f7812 */ /* 0x000fe400078ec0ff */
[----:B------:R-:W-:Y:S02]  /*beb0*/  LOP3.LUT R44, R44, 0xffff0000, RZ, 0xc0, !PT ;  /* 0xffff00002c2c7812 */ /* 0x000fe400078ec0ff */
[----:B------:R-:W-:Y:S02]  /*bec0*/  LOP3.LUT R46, R46, 0xffff0000, RZ, 0xc0, !PT ;  /* 0xffff00002e2e7812 */ /* 0x000fe400078ec0ff */
[----:B---3--:R-:W-:-:S04]  /*bed0*/  LEA.HI R3, R3, R4, RZ, 0x1d ;  /* 0x0000000403037211 */ /* 0x008fc800078fe8ff */
[----:B------:R-:W-:Y:S01]  /*bee0*/  SHF.R.S32.HI R4, RZ, 0x1f, R3 ;  /* 0x0000001fff047819 */ /* 0x000fe20000011403 */
[----:B------:R-:W-:-:S03]  /*bef0*/  IMAD.SHL.U32 R0, R3, 0x8, RZ ;  /* 0x0000000803007824 */ /* 0x000fc600078e00ff */
[----:B------:R-:W-:Y:S02]  /*bf00*/  LEA.HI R4, R4, R3, RZ, 0x2 ;  /* 0x0000000304047211 */ /* 0x000fe400078f10ff */
[----:B------:R-:W-:Y:S02]  /*bf10*/  LOP3.LUT R0, R75, 0x18, R0, 0xf8, !PT ;  /* 0x000000184b007812 */ /* 0x000fe400078ef800 */
[----:B------:R-:W-:Y:S02]  /*bf20*/  SHF.R.S32.HI R4, RZ, 0x2, R4 ;  /* 0x00000002ff047819 */ /* 0x000fe40000011404 */
[----:B------:R-:W-:-:S03]  /*bf30*/  LOP3.LUT R3, R0, R73, RZ, 0x3c, !PT ;  /* 0x0000004900037212 */ /* 0x000fc600078e3cff */
[----:B------:R-:W-:-:S04]  /*bf40*/  IMAD R4, R4, 0x1800, R71 ;  /* 0x0000180004047824 */ /* 0x000fc800078e0247 */
[----:B------:R-:W-:-:S04]  /*bf50*/  IMAD.IADD R3, R4, 0x1, R3 ;  /* 0x0000000104037824 */ /* 0x000fc800078e0203 */
[----:B------:R-:W-:Y:S01]  /*bf60*/  IMAD R3, R3, 0x2, R2 ;  /* 0x0000000203037824 */ /* 0x000fe200078e0202 */
[----:B------:R-:W-:-:S04]  /*bf70*/  LEA R0, R5, UR40, 0x1 ;  /* 0x0000002805007c11 */ /* 0x000fc8000f8e08ff */
[----:B------:R-:W0:Y:S04]  /*bf80*/  LDS.128 R8, [R3+0xc400] ;  /* 0x00c4000003087984 */ /* 0x000e280000000c00 */
[----:B------:R-:W3:Y:S01]  /*bf90*/  LDS.128 R4, [R0] ;  /* 0x0000000000047984 */ /* 0x000ee20000000c00 */
[----:B0-----:R-:W-:Y:S02]  /*bfa0*/  IMAD.U32 R20, R8, 0x10000, RZ ;  /* 0x0001000008147824 */ /* 0x001fe400078e00ff */
[----:B------:R-:W-:Y:S02]  /*bfb0*/  IMAD.U32 R21, R9, 0x10000, RZ ;  /* 0x0001000009157824 */ /* 0x000fe400078e00ff */
[----:B---3--:R-:W-:Y:S02]  /*bfc0*/  IMAD.U32 R12, R4, 0x10000, RZ ;  /* 0x00010000040c7824 */ /* 0x008fe400078e00ff */
[C---:B------:R-:W-:Y:S01]  /*bfd0*/  FMUL.FTZ R31, R20.reuse, R29 ;  /* 0x0000001d141f7220 */ /* 0x040fe20000410000 */
[----:B------:R-:W-:Y:S01]  /*bfe0*/  FMUL.FTZ R33, R20, R27 ;  /* 0x0000001b14217220 */ /* 0x000fe20000410000 */
[----:B------:R-:W-:-:S02]  /*bff0*/  IMAD.U32 R20, R48, 0x10000, RZ ;  /* 0x0001000030147824 */ /* 0x000fc400078e00ff */
[----:B------:R-:W-:Y:S01]  /*c000*/  FMUL.FTZ R32, R21, R28 ;  /* 0x0000001c15207220 */ /* 0x000fe20000410000 */
[----:B------:R-:W-:Y:S02]  /*c010*/  IMAD.U32 R13, R5, 0x10000, RZ ;  /* 0x00010000050d7824 */ /* 0x000fe400078e00ff */
[C---:B------:R-:W-:Y:S01]  /*c020*/  FFMA.FTZ R31, R12.reuse, R27, -R31 ;  /* 0x0000001b0c1f7223 */ /* 0x040fe2000001081f */
[----:B------:R-:W-:Y:S02]  /*c030*/  IMAD.U32 R25, R11, 0x10000, RZ ;  /* 0x000100000b197824 */ /* 0x000fe400078e00ff */
[----:B------:R-:W-:Y:S01]  /*c040*/  FFMA.FTZ R33, R12, R29, R33 ;  /* 0x0000001d0c217223 */ /* 0x000fe20000010021 */
[----:B------:R-:W-:Y:S02]  /*c050*/  IMAD.U32 R12, R50, 0x10000, RZ ;  /* 0x00010000320c7824 */ /* 0x000fe400078e00ff */
[-C--:B------:R-:W-:Y:S01]  /*c060*/  FMUL.FTZ R34, R21, R20.reuse ;  /* 0x0000001415227220 */ /* 0x080fe20000410000 */
[----:B------:R-:W-:Y:S01]  /*c070*/  LOP3.LUT R8, R8, 0xffff0000, RZ, 0xc0, !PT ;  /* 0xffff000008087812 */ /* 0x000fe200078ec0ff */
[----:B------:R-:W-:Y:S01]  /*c080*/  FFMA.FTZ R32, R13, R20, -R32 ;  /* 0x000000140d207223 */ /* 0x000fe20000010820 */
[----:B------:R-:W-:Y:S01]  /*c090*/  LOP3.LUT R21, R26, 0xffff0000, RZ, 0xc0, !PT ;  /* 0xffff00001a157812 */ /* 0x000fe200078ec0ff */
[----:B------:R-:W-:Y:S01]  /*c0a0*/  FMUL.FTZ R20, R25, R30 ;  /* 0x0000001e19147220 */ /* 0x000fe20000410000 */
[----:B------:R-:W-:-:S02]  /*c0b0*/  IMAD.U32 R15, R7, 0x10000, RZ ;  /* 0x00010000070f7824 */ /* 0x000fc400078e00ff */
[----:B------:R-:W-:Y:S01]  /*c0c0*/  FMUL.FTZ R25, R25, R12 ;  /* 0x0000000c19197220 */ /* 0x000fe20000410000 */
[----:B------:R-:W-:Y:S01]  /*c0d0*/  LOP3.LUT R4, R4, 0xffff0000, RZ, 0xc0, !PT ;  /* 0xffff000004047812 */ /* 0x000fe200078ec0ff */
[----:B------:R-:W-:Y:S01]  /*c0e0*/  FFMA.FTZ R34, R13, R28, R34 ;  /* 0x0000001c0d227223 */ /* 0x000fe20000010022 */
[----:B------:R-:W-:Y:S01]  /*c0f0*/  LOP3.LUT R9, R9, 0xffff0000, RZ, 0xc0, !PT ;  /* 0xffff000009097812 */ /* 0x000fe200078ec0ff */
[----:B------:R-:W-:Y:S01]  /*c100*/  FMUL.FTZ R13, R8, R21 ;  /* 0x00000015080d7220 */ /* 0x000fe20000410000 */
[----:B------:R-:W-:Y:S01]  /*c110*/  LOP3.LUT R48, R48, 0xffff0000, RZ, 0xc0, !PT ;  /* 0xffff000030307812 */ /* 0x000fe200078ec0ff */
[----:B------:R-:W-:Y:S01]  /*c120*/  FFMA.FTZ R30, R15, R30, R25 ;  /* 0x0000001e0f1e7223 */ /* 0x000fe20000010019 */
[----:B------:R-:W-:Y:S01]  /*c130*/  LOP3.LUT R5, R5, 0xffff0000, RZ, 0xc0, !PT ;  /* 0xffff000005057812 */ /* 0x000fe200078ec0ff */
[----:B------:R-:W-:Y:S01]  /*c140*/  FFMA.FTZ R26, R15, R12, -R20 ;  /* 0x0000000c0f1a7223 */ /* 0x000fe20000010814 */
        /* <DEDUP_REMOVED lines=8> */
[----:B------:R-:W-:Y:S02]  /*c1d0*/  IMAD.U32 R14, R6, 0x10000, RZ ;  /* 0x00010000060e7824 */ /* 0x000fe400078e00ff */
[----:B------:R-:W-:Y:S01]  /*c1e0*/  FMUL.FTZ R21, R24, R15 ;  /* 0x0000000f18157220 */ /* 0x000fe20000410000 */
[C---:B------:R-:W-:Y:S01]  /*c1f0*/  FFMA.FTZ R9, R5.reuse, R48, -R20 ;  /* 0x0000003005097223 */ /* 0x040fe20000010814 */
[----:B------:R-:W-:Y:S01]  /*c200*/  FFMA.FTZ R27, R5, R44, R27 ;  /* 0x0000002c051b7223 */ /* 0x000fe2000001001b */
[----:B------:R-:W-:Y:S01]  /*c210*/  LOP3.LUT R10, R10, 0xffff0000, RZ, 0xc0, !PT ;  /* 0xffff00000a0a7812 */ /* 0x000fe200078ec0ff */
[----:B------:R-:W-:Y:S01]  /*c220*/  FMUL.FTZ R5, R24, R13 ;  /* 0x0000000d18057220 */ /* 0x000fe20000410000 */
[----:B------:R-:W-:-:S02]  /*c230*/  LOP3.LUT R11, R11, 0xffff0000, RZ, 0xc0, !PT ;  /* 0xffff00000b0b7812 */ /* 0x000fc400078ec0ff */
[----:B------:R-:W-:Y:S02]  /*c240*/  LOP3.LUT R45, R45, 0xffff0000, RZ, 0xc0, !PT ;  /* 0xffff00002d2d7812 */ /* 0x000fe400078ec0ff */
[----:B------:R-:W-:Y:S02]  /*c250*/  LOP3.LUT R49, R49, 0xffff0000, RZ, 0xc0, !PT ;  /* 0xffff000031317812 */ /* 0x000fe400078ec0ff */
[----:B------:R-:W-:Y:S01]  /*c260*/  LOP3.LUT R50, R50, 0xffff0000, RZ, 0xc0, !PT ;  /* 0xffff000032327812 */ /* 0x000fe200078ec0ff */
[----:B------:R-:W-:Y:S01]  /*c270*/  FFMA.FTZ R21, R14, R13, -R21 ;  /* 0x0000000d0e157223 */ /* 0x000fe20000010815 */
[----:B------:R-:W-:Y:S01]  /*c280*/  LOP3.LUT R6, R6, 0xffff0000, RZ, 0xc0, !PT ;  /* 0xffff000006067812 */ /* 0x000fe200078ec0ff */
[----:B------:R-:W-:Y:S01]  /*c290*/  FFMA.FTZ R14, R14, R15, R5 ;  /* 0x0000000f0e0e7223 */ /* 0x000fe20000010005 */
[----:B------:R-:W-:Y:S01]  /*c2a0*/  LOP3.LUT R7, R7, 0xffff0000, RZ, 0xc0, !PT ;  /* 0xffff000007077812 */ /* 0x000fe200078ec0ff */
[C---:B------:R-:W-:Y:S01]  /*c2b0*/  FMUL.FTZ R5, R10.reuse, R45 ;  /* 0x0000002d0a057220 */ /* 0x040fe20000410000 */
[C---:B------:R-:W-:Y:S01]  /*c2c0*/  FMUL.FTZ R20, R11.reuse, R46 ;  /* 0x0000002e0b147220 */ /* 0x040fe20000410000 */
[-C--:B------:R-:W-:Y:S01]  /*c2d0*/  FMUL.FTZ R4, R10, R49.reuse ;  /* 0x000000310a047220 */ /* 0x080fe20000410000 */
[-C--:B------:R-:W-:Y:S01]  /*c2e0*/  FMUL.FTZ R13, R11, R50.reuse ;  /* 0x000000320b0d7220 */ /* 0x080fe20000410000 */
        /* <DEDUP_REMOVED lines=14> */
.L_x_1461:
[----:B------:R-:W-:Y:S05]  /*c3d0*/  BSYNC B0 ;  /* 0x0000000000007941 */ /* 0x000fea0003800000 */
.L_x_1454:
[----:B------:R-:W-:Y:S01]  /*c3e0*/  @!PT LDS RZ, [RZ] ;  /* 0x00000000fffff984 */ /* 0x000fe20000000800 */
[----:B------:R-:W-:Y:S01]  /*c3f0*/  @!PT LDS RZ, [RZ] ;  /* 0x00000000fffff984 */ /* 0x000fe20000000800 */
[----:B------:R-:W-:Y:S01]  /*c400*/  @!PT LDS RZ, [RZ] ;  /* 0x00000000fffff984 */ /* 0x000fe20000000800 */
[----:B------:R-:W-:Y:S01]  /*c410*/  @!PT LDS RZ, [RZ] ;  /* 0x00000000fffff984 */ /* 0x000fe20000000800 */
[----:B------:R1:W-:Y:S06]  /*c420*/  MEMBAR.ALL.CTA ;  /* 0x0000000000007992 */ /* 0x0003ec0000008000 */
[----:B-1----:R-:W1:Y:S01]  /*c430*/  FENCE.VIEW.ASYNC.S ;  /* 0x00000000000073c6 */ /* 0x002e620000000000 */
[----:B------:R-:W-:Y:S05]  /*c440*/  WARPSYNC.ALL ;  /* 0x0000000000007948 */ /* 0x000fea0003800000 */
[----:B-1----:R-:W-:Y:S06]  /*c450*/  BAR.SYNC.DEFER_BLOCKING 0xd, 0x180 ;  /* 0x0346000000007b1d */ /* 0x002fec0000010000 */
.L_x_1452:
[----:B0--3--:R-:W-:-:S05]  /*c460*/  IMAD.U32 R0, RZ, RZ, UR39 ;  /* 0x00000027ff007e24 */ /* 0x009fca000f8e00ff */
[----:B------:R-:W-:-:S13]  /*c470*/  ISETP.NE.AND P0, PT, R0, 0x3, PT ;  /* 0x000000030000780c */ /* 0x000fda0003f05270 */
[----:B------:R-:W-:Y:S05]  /*c480*/  @!P0 BRA `(.L_x_1481) ;  /* 0x0000000000048947 */ /* 0x000fea0003800000 */
[----:B------:R-:W-:Y:S01]  /*c490*/  BPT.TRAP 0x1 ;  /* 0x000000040000795c */ /* 0x000fe20000300000 */
.L_x_1481:
[----:B------:R-:W-:Y:S01]  /*c4a0*/  IMAD R8, R18, 0x8, R2 ;  /* 0x0000000812087824 */ /* 0x000fe200078e0202 */
[----:B--2-4-:R-:W-:-:S04]  /*c4b0*/  SHF.L.U32 R3, R23, 0x1f, RZ ;  /* 0x0000001f17037819 */ /* 0x014fc800000006ff */
[----:B------:R0:W2:Y:S01]  /*c4c0*/  SYNCS.PHASECHK.TRANS64.TRYWAIT P1, [R8+URZ+0x2d830], R3 ;  /* 0x02d83003080075a7 */ /* 0x0000a2000802017f */
[----:B------:R-:W-:Y:S05]  /*c4d0*/  @!P0 BRA `(.L_x_1482) ;  /* 0x0000000000048947 */ /* 0x000fea0003800000 */
[----:B------:R-:W-:Y:S01]  /*c4e0*/  BPT.TRAP 0x1 ;  /* 0x000000040000795c */ /* 0x000fe20000300000 */
.L_x_1482:
[----:B------:R-:W-:Y:S01]  /*c4f0*/  VIADD R0, R2, 0x15400 ;  /* 0x0001540002007836 */ /* 0x000fe20000000000 */
[----:B------:R-:W-:Y:S01]  /*c500*/  LOP3.LUT R146, R146, 0x10000, RZ, 0xfc, !PT ;  /* 0x0001000092927812 */ /* 0x000fe200078efcff */
[----:B------:R-:W-:-:S03]  /*c510*/  IMAD.MOV.U32 R147, RZ, RZ, -0x7fffffe0 ;  /* 0x80000020ff937424 */ /* 0x000fc600078e00ff */
[----:B------:R-:W-:-:S04]  /*c520*/  SHF.R.U32.HI R0, RZ, 0x4, R0 ;  /* 0x00000004ff007819 */ /* 0x000fc80000011600 */
[----:B------:R-:W-:-:S04]  /*c530*/  LOP3.LUT R0, R0, 0x3fff, RZ, 0xc0, !PT ;  /* 0x00003fff00007812 */ /* 0x000fc800078ec0ff */
[----:B------:R-:W-:-:S05]  /*c540*/  LOP3.LUT R0, R0, 0x10000, RZ, 0xfc, !PT ;  /* 0x0001000000007812 */ /* 0x000fca00078efcff */
[----:B------:R3:W-:Y:S01]  /*c550*/  STL [R1+0x10], R0 ;  /* 0x0000100001007387 */ /* 0x0007e20000100800 */
[----:B--2---:R-:W-:Y:S05]  /*c560*/  @P1 BRA `(.L_x_1483) ;  /* 0x0000000000081947 */ /* 0x004fea0003800000 */
[----:B------:R-:W2:Y:S02]  /*c570*/  SYNCS.PHASECHK.TRANS64.TRYWAIT P1, [R8+URZ+0x2d830], R3 ;  /* 0x02d83003080075a7 */ /* 0x000ea4000802017f */
[----:B--2---:R-:W-:Y:S05]  /*c580*/  @!P1 BRA `(.L_x_1484) ;  /* 0x00000170000c9947 */ /* 0x004fea0003800000 */
.L_x_1483:
[----:B---3--:R-:W3:Y:S01]  /*c590*/  LDL R0, [R1+0x10] ;  /* 0x0000100001007983 */ /* 0x008ee20000100800 */
[----:B------:R-:W-:Y:S01]  /*c5a0*/  IMAD.MOV.U32 R5, RZ, RZ, -0x7fffffe0 ;  /* 0x80000020ff057424 */ /* 0x000fe200078e00ff */
[----:B------:R-:W-:Y:S05]  /*c5b0*/  WARPSYNC.ALL ;  /* 0x0000000000007948 */ /* 0x000fea0003800000 */
[C---:B------:R-:W-:Y:S01]  /*c5c0*/  R2UR UR4, R146.reuse ;  /* 0x00000000920472ca */ /* 0x040fe200000e0000 */
[----:B-1---5:R-:W-:Y:S01]  /*c5d0*/  WARPGROUP.ARRIVE ;  /* 0x00000000000079c5 */ /* 0x022fe20000000000 */
[----:B------:R-:W-:Y:S01]  /*c5e0*/  R2UR UR5, R147 ;  /* 0x00000000930572ca */ /* 0x000fe200000e0000 */
[----:B------:R-:W-:Y:S01]  /*c5f0*/  VIADD R156, R146, 0x2 ;  /* 0x00000002929c7836 */ /* 0x000fe20000000000 */
[----:B------:R-:W-:Y:S01]  /*c600*/  R2UR UR7, R5 ;  /* 0x00000000050772ca */ /* 0x000fe200000e0000 */
[----:B------:R-:W-:-:S02]  /*c610*/  IMAD.MOV.U32 R157, RZ, RZ, -0x7fffffe0 ;  /* 0x80000020ff9d7424 */ /* 0x000fc400078e00ff */
[----:B------:R-:W-:Y:S02]  /*c620*/  IMAD.MOV.U32 R7, RZ, RZ, -0x7fffffe0 ;  /* 0x80000020ff077424 */ /* 0x000fe400078e00ff */
[C---:B------:R-:W-:Y:S02]  /*c630*/  VIADD R154, R146.reuse, 0x300 ;  /* 0x00000300929a7836 */ /* 0x040fe40000000000 */
[----:B------:R-:W-:Y:S02]  /*c640*/  IMAD.MOV.U32 R155, RZ, RZ, -0x7fffffe0 ;  /* 0x80000020ff9b7424 */ /* 0x000fe400078e00ff */
[C---:B------:R-:W-:Y:S02]  /*c650*/  VIADD R152, R146.reuse, 0x302 ;  /* 0x0000030292987836 */ /* 0x040fe40000000000 */
[----:B------:R-:W-:Y:S02]  /*c660*/  IMAD.MOV.U32 R153, RZ, RZ, -0x7fffffe0 ;  /* 0x80000020ff997424 */ /* 0x000fe400078e00ff */
[----:B------:R-:W-:-:S02]  /*c670*/  VIADD R150, R146, 0x600 ;  /* 0x0000060092967836 */ /* 0x000fc40000000000 */
[----:B------:R-:W-:Y:S02]  /*c680*/  IMAD.MOV.U32 R151, RZ, RZ, -0x7fffffe0 ;  /* 0x80000020ff977424 */ /* 0x000fe400078e00ff */
[----:B------:R-:W-:Y:S02]  /*c690*/  VIADD R148, R146, 0x602 ;  /* 0x0000060292947836 */ /* 0x000fe40000000000 */
[----:B------:R-:W-:Y:S02]  /*c6a0*/  IMAD.MOV.U32 R149, RZ, RZ, -0x7fffffe0 ;  /* 0x80000020ff957424 */ /* 0x000fe400078e00ff */
[----:B------:R-:W-:Y:S02]  /*c6b0*/  IMAD.MOV.U32 R5, RZ, RZ, -0x7fffffe0 ;  /* 0x80000020ff057424 */ /* 0x000fe400078e00ff */
[----:B---3--:R-:W-:-:S04]  /*c6c0*/  IMAD R4, R18, 0x600, R0 ;  /* 0x0000060012047824 */ /* 0x008fc800078e0200 */
[C---:B------:R-:W-:Y:S01]  /*c6d0*/  VIADD R6, R4.reuse, 0x2 ;  /* 0x0000000204067836 */ /* 0x040fe20000000000 */
[----:B------:R-:W-:-:S13]  /*c6e0*/  R2UR UR6, R4 ;  /* 0x00000000040672ca */ /* 0x000fda00000e0000 */
[----:B------:R-:W-:Y:S01]  /*c6f0*/  HGMMA.64x128x16.F32.BF16 R24, gdesc[UR4], RZ, !UPT, gsb0 ;  /* 0x01e00000041879f0 */ /* 0x000fe2000c0018ff */
[----:B------:R-:W-:Y:S02]  /*c700*/  R2UR UR4, R156 ;  /* 0x000000009c0472ca */ /* 0x000fe400000e0000 */
[----:B------:R-:W-:Y:S02]  /*c710*/  R2UR UR5, R157 ;  /* 0x000000009d0572ca */ /* 0x000fe400000e0000 */
[----:B------:R-:W-:Y:S01]  /*c720*/  R2UR UR6, R6 ;  /* 0x00000000060672ca */ /* 0x000fe200000e0000 */
[----:B------:R-:W-:Y:S01]  /*c730*/  VIADD R6, R4, 0x200 ;  /* 0x0000020004067836 */ /* 0x000fe20000000000 */
[----:B------:R-:W-:Y:S01]  /*c740*/  R2UR UR7, R7 ;  /* 0x00000000070772ca */ /* 0x000fe200000e0000 */
[----:B------:R-:W-:Y:S01]  /*c750*/  IMAD.MOV.U32 R7, RZ, RZ, -0x7fffffe0 ;  /* 0x80000020ff077424 */ /* 0x000fe200078e00ff */
[----:B------:R-:W-:Y:S02]  /*c760*/  WARPGROUP.DEPBAR.LE gsb0, 0x0 ;  /* 0x00008000000079c5 */ /* 0x000fe40000010000 */
[----:B------:R-:W-:-:S09]  /*c770*/  WARPGROUP.ARRIVE ;  /* 0x00000000000079c5 */ /* 0x000fd20000000000 */
[----:B------:R-:W-:Y:S01]  /*c780*/  HGMMA.64x128x16.F32.BF16 R24, gdesc[UR4], R24, gsb0 ;  /* 0x01e00000041879f0 */ /* 0x000fe20008001818 */
        /* <DEDUP_REMOVED lines=12> */
[C---:B------:R-:W-:Y:S01]  /*c850*/  VIADD R6, R4.reuse, 0x400 ;  /* 0x0000040004067836 */ /* 0x040fe20000000000 */
[----:B------:R-:W-:Y:S01]  /*c860*/  R2UR UR7, R7 ;  /* 0x00000000070772ca */ /* 0x000fe200000e0000 */
[----:B------:R-:W-:Y:S02]  /*c870*/  IMAD.MOV.U32 R7, RZ, RZ, -0x7fffffe0 ;  /* 0x80000020ff077424 */ /* 0x000fe400078e00ff */
[----:B------:R-:W-:Y:S01]  /*c880*/  VIADD R4, R4, 0x402 ;  /* 0x0000040204047836 */ /* 0x000fe20000000000 */
[----:B------:R-:W-:-:S02]  /*c890*/  WARPGROUP.DEPBAR.LE gsb0, 0x0 ;  /* 0x00008000000079c5 */ /* 0x000fc40000010000 */
[----:B------:R-:W-:-:S07]  /*c8a0*/  WARPGROUP.ARRIVE ;  /* 0x00000000000079c5 */ /* 0x000fce0000000000 */
        /* <DEDUP_REMOVED lines=16> */
[----:B------:R-:W-:Y:S05]  /*c9b0*/  @!P0 BRA `(.L_x_1485) ;  /* 0x0000000000048947 */ /* 0x000fea0003800000 */
[----:B------:R-:W-:Y:S01]  /*c9c0*/  BPT.TRAP 0x1 ;  /* 0x000000040000795c */ /* 0x000fe20000300000 */
.L_x_1485:
[----:B------:R-:W3:Y:S01]  /*c9d0*/  LDL R4, [R1+0x64] ;  /* 0x0000640001047983 */ /* 0x000ee20000100800 */
[----:B------:R-:W1:Y:S01]  /*c9e0*/  LDC R90, c[0x0][0x448] ;  /* 0x00011200ff5a7b82 */ /* 0x000e620000000800 */
[----:B------:R-:W-:Y:S02]  /*c9f0*/  ULDC.64 UR6, c[0x0][0x9e0] ;  /* 0x0002780000067ab9 */ /* 0x000fe40000000a00 */
[----:B------:R-:W3:Y:S01]  /*ca00*/  LDL R89, [R1+0x28] ;  /* 0x0000280001597983 */ /* 0x000ee20000100800 */
[----:B------:R-:W-:Y:S01]  /*ca10*/  UISETP.GE.AND UP0, UPT, UR7, 0x1, UPT ;  /* 0x000000010700788c */ /* 0x000fe2000bf06270 */
[----:B------:R-:W-:Y:S01]  /*ca20*/  LOP3.LUT R22, R22, 0xffffffdf, RZ, 0xc0, !PT ;  /* 0xffffffdf16167812 */ /* 0x000fe200078ec0ff */
[----:B------:R-:W-:Y:S01]  /*ca30*/  IMAD.U32 R5, RZ, RZ, UR38 ;  /* 0x00000026ff057e24 */ /* 0x000fe2000f8e00ff */
[----:B------:R-:W-:Y:S02]  /*ca40*/  ULDC UR50, c[0x0][0x9dc] ;  /* 0x0002770000327ab9 */ /* 0x000fe40000000800 */
[----:B------:R-:W-:Y:S01]  /*ca50*/  ULOP3.LUT UR4, URZ, UR50, URZ, 0x33, !UPT ;  /* 0x000000323f047292 */ /* 0x000fe2000f8e333f */
[----:B-1----:R-:W-:-:S13]  /*ca60*/  ISETP.NE.AND P1, PT, R90, 0x1, PT ;  /* 0x000000015a00780c */ /* 0x002fda0003f25270 */
[----:B------:R-:W1:Y:S01]  /*ca70*/  @P1 LDC R0, c[0x0][0x44c] ;  /* 0x00011300ff001b82 */ /* 0x000e620000000800 */
[----:B------:R-:W-:-:S07]  /*ca80*/  @P1 LOP3.LUT R22, R22, 0x20, RZ, 0xfc, !PT ;  /* 0x0000002016161812 */ /* 0x000fce00078efcff */
[----:B0-2---:R-:W0:Y:S01]  /*ca90*/  @P1 LDC R3, c[0x0][0x450] ;  /* 0x00011400ff031b82 */ /* 0x005e220000000800 */
[----:B---3--:R-:W-:Y:S01]  /*caa0*/  IMAD.IADD R9, R4, 0x1, R89 ;  /* 0x0000000104097824 */ /* 0x008fe200078e0259 */
[----:B------:R-:W-:-:S03]  /*cab0*/  LEA R4, R88, 0xffffff80, 0x7 ;  /* 0xffffff8058047811 */ /* 0x000fc600078e38ff */
[----:B-1----:R-:W-:-:S05]  /*cac0*/  @P1 IMAD.HI.U32 R0, R9, R0, RZ ;  /* 0x0000000009001227 */ /* 0x002fca00078e00ff */
[----:B0-----:R-:W-:Y:S01]  /*cad0*/  @P1 SHF.R.U32.HI R9, RZ, R3, R0 ;  /* 0x00000003ff091219 */ /* 0x001fe20000011600 */
[----:B------:R-:W-:Y:S01]  /*cae0*/  IMAD.MOV.U32 R3, RZ, RZ, -0x80 ;  /* 0xffffff80ff037424 */ /* 0x000fe200078e00ff */
[----:B------:R-:W-:Y:S01]  /*caf0*/  PLOP3.LUT P1, PT, PT, PT, UP0, 0x40, 0x0 ;  /* 0x000000000000781c */ /* 0x000fe20003f2e808 */
[----:B------:R-:W-:Y:S02]  /*cb00*/  VIADD R0, R8, 0x2d840 ;  /* 0x0002d84008007836 */ /* 0x000fe40000000000 */
[----:B------:R-:W0:Y:S01]  /*cb10*/  SHFL.IDX PT, R10, R9, RZ, 0x1c1f ;  /* 0x001c1fff090a7589 */ /* 0x000e2200000e0000 */
[----:B------:R-:W-:Y:S02]  /*cb20*/  IMAD R8, R88, R3, 0x80 ;  /* 0x0000008058087424 */ /* 0x000fe400078e0203 */
[----:B------:R-:W-:Y:S02]  /*cb30*/  PRMT R0, R5, 0x654, R0 ;  /* 0x0000065405007816 */ /* 0x000fe40000000000 */
[----:B------:R-:W-:-:S02]  /*cb40*/  VIADD R3, R8, 0x1 ;  /* 0x0000000108037836 */ /* 0x000fc40000000000 */
[----:B------:R-:W-:Y:S01]  /*cb50*/  IMAD.IADD R7, R141, 0x1, R8 ;  /* 0x000000018d077824 */ /* 0x000fe200078e0208 */
[----:B------:R1:W-:Y:S01]  /*cb60*/  SYNCS.ARRIVE.TRANS64.RED.A1T0 RZ, [R0+URZ], RZ ;  /* 0x000000ff00ff79a7 */ /* 0x0003e2000810043f */
[C---:B------:R-:W-:Y:S02]  /*cb70*/  IMAD R3, R142.reuse, -0x2, R3 ;  /* 0xfffffffe8e037824 */ /* 0x040fe400078e0203 */
[----:B------:R-:W-:-:S03]  /*cb80*/  IMAD R7, R142, -0x2, R7 ;  /* 0xfffffffe8e077824 */ /* 0x000fc600078e0207 */
[----:B------:R-:W-:-:S05]  /*cb90*/  IADD3 R3, -R140, R3, R141 ;  /* 0x000000038c037210 */ /* 0x000fca0007ffe18d */
[C---:B------:R-:W-:Y:S02]  /*cba0*/  VIADD R6, R3.reuse, UR6 ;  /* 0x0000000603067c36 */ /* 0x040fe40008000000 */
[----:B------:R-:W-:-:S03]  /*cbb0*/  VIADD R5, R3, UR4 ;  /* 0x0000000403057c36 */ /* 0x000fc60008000000 */
[----:B0-----:R-:W-:Y:S01]  /*cbc0*/  VIADDMNMX R3, R10, R6, R7, PT ;  /* 0x000000060a037246 */ /* 0x001fe20003800107 */
[----:B-1----:R-:W-:Y:S01]  /*cbd0*/  IMAD.IADD R0, R5, 0x1, R10 ;  /* 0x0000000105007824 */ /* 0x002fe200078e020a */
[----:B------:R-:W-:Y:S06]  /*cbe0*/  @P1 BRA `(.L_x_1486) ;  /* 0x0000000000581947 */ /* 0x000fec0003800000 */
[----:B------:R-:W-:Y:S01]  /*cbf0*/  IADD3 R11, -R140, R141, R10 ;  /* 0x0000008d8c0b7210 */ /* 0x000fe20007ffe10a */
[----:B------:R-:W-:Y:S03]  /*cc00*/  BSSY B0, `(.L_x_1487) ;  /* 0x0000010000007945 */ /* 0x000fe60003800000 */
[----:B------:R-:W-:-:S13]  /*cc10*/  ISETP.GT.AND P1, PT, R11, -0x1, PT ;  /* 0xffffffff0b00780c */ /* 0x000fda0003f24270 */
[----:B------:R-:W-:Y:S05]  /*cc20*/  @P1 BRA `(.L_x_1488) ;  /* 0x0000000000201947 */ /* 0x000fea0003800000 */
[----:B------:R-:W-:Y:S01]  /*cc30*/  UISETP.NE.AND UP1, UPT, UR7, 0x1, UPT ;  /* 0x000000010700788c */ /* 0x000fe2000bf25270 */
[----:B------:R-:W-:-:S05]  /*cc40*/  LOP3.LUT R11, RZ, R11, RZ, 0x33, !PT ;  /* 0x0000000bff0b7212 */ /* 0x000fca00078e33ff */
[----:B------:R-:W-:-:S05]  /*cc50*/  PLOP3.LUT P1, PT, PT, PT, UP1, 0x80, 0x0 ;  /* 0x000000000000781c */ /* 0x000fca0003f2f018 */
[----:B------:R-:W-:-:S08]  /*cc60*/  @UP1 ULDC.64 UR4, c[0x0][0x9e8] ;  /* 0x00027a0000041ab9 */ /* 0x000fd00000000a00 */
[----:B------:R-:W-:-:S05]  /*cc70*/  @P1 IMAD.HI.U32 R10, R11, UR4, RZ ;  /* 0x000000040b0a1c27 */ /* 0x000fca000f8e00ff */
[----:B------:R-:W-:-:S04]  /*cc80*/  @P1 SHF.R.U32.HI R11, RZ, UR5, R10 ;  /* 0x00000005ff0b1c19 */ /* 0x000fc8000801160a */
[----:B------:R-:W-:Y:S01]  /*cc90*/  LOP3.LUT R11, RZ, R11, RZ, 0x33, !PT ;  /* 0x0000000bff0b7212 */ /* 0x000fe200078e33ff */
[----:B------:R-:W-:Y:S06]  /*cca0*/  BRA `(.L_x_1489) ;  /* 0x0000000000147947 */ /* 0x000fec0003800000 */
.L_x_1488:
[----:B------:R-:W-:-:S06]  /*ccb0*/  UISETP.NE.AND UP1, UPT, UR7, 0x1, UPT ;  /* 0x000000010700788c */ /* 0x000fcc000bf25270 */
[----:B------:R-:W-:-:S05]  /*ccc0*/  PLOP3.LUT P1, PT, PT, PT, UP1, 0x80, 0x0 ;  /* 0x000000000000781c */ /* 0x000fca0003f2f018 */
[----:B------:R-:W-:-:S08]  /*ccd0*/  @UP1 ULDC.64 UR4, c[0x0][0x9e8] ;  /* 0x00027a0000041ab9 */ /* 0x000fd00000000a00 */
[----:B------:R-:W-:-:S05]  /*cce0*/  @P1 IMAD.HI.U32 R10, R11, UR4, RZ ;  /* 0x000000040b0a1c27 */ /* 0x000fca000f8e00ff */
[----:B------:R-:W-:-:S07]  /*ccf0*/  @P1 SHF.R.U32.HI R11, RZ, UR5, R10 ;  /* 0x00000005ff0b1c19 */ /* 0x000fce000801160a */
.L_x_1489:
[----:B------:R-:W-:Y:S05]  /*cd00*/  BSYNC B0 ;  /* 0x0000000000007941 */ /* 0x000fea0003800000 */
.L_x_1487:
[----:B------:R-:W-:-:S04]  /*cd10*/  IMAD R11, R11, UR7, -R4 ;  /* 0x000000070b0b7c24 */ /* 0x000fc8000f8e0a04 */
[----:B------:R-:W-:-:S05]  /*cd20*/  IMAD R11, R142, -0x2, R11 ;  /* 0xfffffffe8e0b7824 */ /* 0x000fca00078e020b */
[----:B------:R-:W-:Y:S02]  /*cd30*/  VIMNMX R0, R0, R11, !PT ;  /* 0x0000000b00007248 */ /* 0x000fe40007fe0100 */
[----:B------:R-:W-:-:S07]  /*cd40*/  VIADDMNMX R3, R11, UR7, R3, PT ;  /* 0x000000070b037c46 */ /* 0x000fce000b800103 */
.L_x_1486:
[C---:B------:R-:W-:Y:S02]  /*cd50*/  ISETP.GE.AND P2, PT, R8.reuse, 0x9, PT ;  /* 0x000000090800780c */ /* 0x040fe40003f46270 */
[----:B------:R-:W-:Y:S02]  /*cd60*/  ISETP.GE.AND P1, PT, R8, 0x2, PT ;  /* 0x000000020800780c */ /* 0x000fe40003f26270 */
[----:B------:R-:W-:Y:S02]  /*cd70*/  LOP3.LUT R22, R22, 0xfffffffe, RZ, 0xc0, !PT ;  /* 0xfffffffe16167812 */ /* 0x000fe400078ec0ff */
[----:B------:R-:W-:Y:S02]  /*cd80*/  ISETP.GT.AND P3, PT, R0, 0x1, !P1 ;  /* 0x000000010000780c */ /* 0x000fe40004f64270 */
[----:B------:R-:W-:Y:S02]  /*cd90*/  ISETP.GE.AND P4, PT, R8, 0xa, PT ;  /* 0x0000000a0800780c */ /* 0x000fe40003f86270 */
[----:B------:R-:W-:-:S02]  /*cda0*/  ISETP.LT.OR P3, PT, R3, 0x2, P3 ;  /* 0x000000020300780c */ /* 0x000fc40001f61670 */
[----:B------:R-:W-:Y:S02]  /*cdb0*/  ISETP.GE.AND P6, PT, R8, 0x1, PT ;  /* 0x000000010800780c */ /* 0x000fe40003fc6270 */
[----:B------:R-:W-:Y:S02]  /*cdc0*/  @P2 LOP3.LUT R22, R22, 0x1, RZ, 0xfc, !PT ;  /* 0x0000000116162812 */ /* 0x000fe400078efcff */
[----:B------:R-:W-:Y:S02]  /*cdd0*/  ISETP.GT.AND P2, PT, R0, 0x8, !P2 ;  /* 0x000000080000780c */ /* 0x000fe40005744270 */
[----:B------:R-:W-:Y:S02]  /*cde0*/  FSEL R25, R25, -INF , !P3 ;  /* 0xff80000019197808 */ /* 0x000fe40005800000 */
[----:B------:R-:W-:Y:S02]  /*cdf0*/  ISETP.LT.OR P2, PT, R3, 0x9, P2 ;  /* 0x000000090300780c */ /* 0x000fe40001741670 */
[----:B------:R-:W-:-:S02]  /*ce00*/  ISETP.GE.AND P3, PT, R8, 0x11, PT ;  /* 0x000000110800780c */ /* 0x000fc40003f66270 */
[----:B------:R-:W-:Y:S02]  /*ce10*/  LOP3.LUT R22, R22, 0xfffffffd, RZ, 0xc0, !PT ;  /* 0xfffffffd16167812 */ /* 0x000fe400078ec0ff */
[----:B------:R-:W-:Y:S02]  /*ce20*/  FSEL R28, R28, -INF , !P2 ;  /* 0xff8000001c1c7808 */ /* 0x000fe40005000000 */
[----:B------:R-:W-:Y:S02]  /*ce30*/  ISETP.GT.AND P2, PT, R0, 0x9, !P4 ;  /* 0x000000090000780c */ /* 0x000fe40006744270 */
[----:B------:R-:W-:Y:S02]  /*ce40*/  @P4 LOP3.LUT R22, R22, 0x2, RZ, 0xfc, !PT ;  /* 0x0000000216164812 */ /* 0x000fe400078efcff */
[----:B------:R-:W-:Y:S02]  /*ce50*/  ISETP.LT.OR P2, PT, R3, 0xa, P2 ;  /* 0x0000000a0300780c */ /* 0x000fe40001741670 */
[----:B------:R-:W-:-:S02]  /*ce60*/  LOP3.LUT R22, R22, 0xfffffffb, RZ, 0xc0, !PT ;  /* 0xfffffffb16167812 */ /* 0x000fc400078ec0ff */
[----:B------:R-:W-:Y:S02]  /*ce70*/  FSEL R29, R29, -INF , !P2 ;  /* 0xff8000001d1d7808 */ /* 0x000fe40005000000 */
[----:B------:R-:W-:Y:S02]  /*ce80*/  @P3 LOP3.LUT R22, R22, 0x4, RZ, 0xfc, !PT ;  /* 0x0000000416163812 */ /* 0x000fe400078efcff */
[----:B------:R-:W-:Y:S02]  /*ce90*/  ISETP.GT.AND P2, PT, R0, 0x10, !P3 ;  /* 0x000000100000780c */ /* 0x000fe40005f44270 */
[----:B------:R-:W-:Y:S02]  /*cea0*/  ISETP.GE.AND P3, PT, R8, 0x12, PT ;  /* 0x000000120800780c */ /* 0x000fe40003f66270 */
[----:B------:R-:W-:Y:S02]  /*ceb0*/  ISETP.LT.OR P2, PT, R3, 0x11, P2 ;  /* 0x000000110300780c */ /* 0x000fe40001741670 */
[----:B------:R-:W-:-:S02]  /*cec0*/  LOP3.LUT R22, R22, 0xfbffffff, RZ, 0xc0, !PT ;  /* 0xfbffffff16167812 */ /* 0x000fc400078ec0ff */
        /* <DEDUP_REMOVED lines=150> */
[----:B------:R-:W-:-:S04]  /*d830*/  ISETP.GT.AND P5, PT, R0, RZ, !P6 ;  /* 0x000000ff0000720c */ /* 0x000fc800077a4270 */
        /* <DEDUP_REMOVED lines=20> */
[----:B------:R-:W-:Y:S01]  /*d980*/  @P5 IMAD.HI.U32 R0, R3, UR4, RZ ;  /* 0x0000000403005c27 */ /* 0x000fe2000f8e00ff */
[----:B------:R-:W-:-:S13]  /*d990*/  PLOP3.LUT P5, PT, PT, PT, UP1, 0x80, 0x0 ;  /* 0x000000000000781c */ /* 0x000fda0003faf018 */
[----:B------:R-:W-:-:S04]  /*d9a0*/  @P5 SHF.R.U32.HI R3, RZ, UR5, R0 ;  /* 0x00000005ff035c19 */ /* 0x000fc80008011600 */
[----:B------:R-:W-:Y:S01]  /*d9b0*/  LOP3.LUT R3, RZ, R3, RZ, 0x33, !PT ;  /* 0x00000003ff037212 */ /* 0x000fe200078e33ff */
[----:B------:R-:W-:Y:S06]  /*d9c0*/  BRA `(.L_x_1493) ;  /* 0x0000000000187947 */ /* 0x000fec0003800000 */
.L_x_1492:
[----:B------:R-:W-:-:S06]  /*d9d0*/  UISETP.NE.AND UP1, UPT, UR7, 0x1, UPT ;  /* 0x000000010700788c */ /* 0x000fcc000bf25270 */
[----:B------:R-:W-:-:S05]  /*d9e0*/  PLOP3.LUT P5, PT, PT, PT, UP1, 0x80, 0x0 ;  /* 0x000000000000781c */ /* 0x000fca0003faf018 */
[----:B------:R-:W-:-:S08]  /*d9f0*/  @UP1 ULDC.64 UR4, c[0x0][0x9e8] ;  /* 0x00027a0000041ab9 */ /* 0x000fd00000000a00 */
[----:B------:R-:W-:Y:S01]  /*da00*/  @P5 IMAD.HI.U32 R0, R3, UR4, RZ ;  /* 0x0000000403005c27 */ /* 0x000fe2000f8e00ff */
[----:B------:R-:W-:-:S13]  /*da10*/  PLOP3.LUT P5, PT, PT, PT, UP1, 0x80, 0x0 ;  /* 0x000000000000781c */ /* 0x000fda0003faf018 */
[----:B------:R-:W-:-:S07]  /*da20*/  @P5 SHF.R.U32.HI R3, RZ, UR5, R0 ;  /* 0x00000005ff035c19 */ /* 0x000fce0008011600 */
.L_x_1493:
[----:B------:R-:W-:Y:S05]  /*da30*/  BSYNC B0 ;  /* 0x0000000000007941 */ /* 0x000fea0003800000 */
.L_x_1491:
[----:B------:R-:W-:-:S04]  /*da40*/  IMAD R3, R3, UR7, -R4 ;  /* 0x0000000703037c24 */ /* 0x000fc8000f8e0a04 */
[----:B------:R-:W-:-:S05]  /*da50*/  IMAD R3, R142, -0x2, R3 ;  /* 0xfffffffe8e037824 */ /* 0x000fca00078e0203 */
[----:B------:R-:W-:Y:S02]  /*da60*/  VIMNMX R5, R5, R3, !PT ;  /* 0x0000000305057248 */ /* 0x000fe40007fe0100 */
[----:B------:R-:W-:-:S07]  /*da70*/  VIADDMNMX R6, R3, UR7, R6, PT ;  /* 0x0000000703067c46 */ /* 0x000fce000b800106 */
.L_x_1490:
[----:B------:R-:W-:Y:S01]  /*da80*/  ISETP.GT.AND P1, PT, R5, 0x1, !P1 ;  /* 0x000000010500780c */ /* 0x000fe20004f24270 */
[----:B------:R-:W-:Y:S01]  /*da90*/  ULDC UR51, c[0x0][0x988] ;  /* 0x0002620000337ab9 */ /* 0x000fe20000000800 */
[----:B------:R-:W2:Y:S01]  /*daa0*/  LDL R91, [R1+0x38] ;  /* 0x00003800015b7983 */ /* 0x000ea20000100800 */
[----:B------:R-:W-:Y:S02]  /*dab0*/  LOP3.LUT P5, RZ, R22, 0x4000000, RZ, 0xc0, !PT ;  /* 0x0400000016ff7812 */ /* 0x000fe400078ac0ff */
        /* <DEDUP_REMOVED lines=17> */
[----:B------:R-:W-:Y:S02]  /*dbd0*/  LOP3.LUT P1, RZ, R22, 0x4, RZ, 0xc0, !PT ;  /* 0x0000000416ff7812 */ /* 0x000fe4000782c0ff */
[----:B------:R-:W-:Y:S02]  /*dbe0*/  FMNMX.FTZ R0, R40, R3, !PT ;  /* 0x0000000328007209 */ /* 0x000fe40007810000 */
[----:B------:R-:W-:Y:S02]  /*dbf0*/  ISETP.GT.AND P1, PT, R5, 0x10, !P1 ;  /* 0x000000100500780c */ /* 0x000fe40004f24270 */
[----:B------:R-:W-:Y:S02]  /*dc00*/  FMNMX.FTZ R3, R41, R0, !PT ;  /* 0x0000000029037209 */ /* 0x000fe40007810000 */
[----:B------:R-:W-:-:S02]  /*dc10*/  ISETP.LT.OR P1, PT, R6, 0x11, P1 ;  /* 0x000000110600780c */ /* 0x000fc40000f21670 */
[----:B------:R-:W-:Y:S02]  /*dc20*/  FMNMX.FTZ R0, R44, R3, !PT ;  /* 0x000000032c007209 */ /* 0x000fe40007810000 */
[----:B------:R-:W-:Y:S02]  /*dc30*/  FSEL R34, R34, -INF , !P1 ;  /* 0xff80000022227808 */ /* 0x000fe40004800000 */
        /* <DEDUP_REMOVED lines=12> */
[----:B------:R-:W-:Y:S02]  /*dd00*/  LOP3.LUT P1, RZ, R22, 0x1000000, RZ, 0xc0, !PT ;  /* 0x0100000016ff7812 */ /* 0x000fe4000782c0ff */
[----:B------:R-:W-:Y:S02]  /*dd10*/  FMNMX.FTZ R0, R56, R3, !PT ;  /* 0x0000000338007209 */ /* 0x000fe40007810000 */
[----:B------:R-:W-:Y:S02]  /*dd20*/  ISETP.GT.AND P1, PT, R5, 0x19, !P1 ;  /* 0x000000190500780c */ /* 0x000fe40004f24270 */
[----:B------:R-:W-:-:S02]  /*dd30*/  LOP3.LUT P5, RZ, R22, 0x8000, RZ, 0xc0, !PT ;  /* 0x0000800016ff7812 */ /* 0x000fc400078ac0ff */
        /* <DEDUP_REMOVED lines=36> */
[C---:B------:R-:W-:Y:S01]  /*df80*/  ISETP.GT.AND P6, PT, R5.reuse, RZ, !P6 ;  /* 0x000000ff0500720c */ /* 0x040fe200077c4270 */
[----:B------:R-:W0:Y:S01]  /*df90*/  SHFL.BFLY PT, R3, R0, 0x2, 0x1f ;  /* 0x0c401f0000037f89 */ /* 0x000e2200000e0000 */
[----:B------:R-:W-:Y:S02]  /*dfa0*/  FSEL R50, R50, -INF , !P1 ;  /* 0xff80000032327808 */ /* 0x000fe40004800000 */
[----:B------:R-:W-:Y:S02]  /*dfb0*/  LOP3.LUT P1, RZ, R22, 0x40000, RZ, 0xc0, !PT ;  /* 0x0004000016ff7812 */ /* 0x000fe4000782c0ff */
[----:B------:R-:W-:Y:S02]  /*dfc0*/  ISETP.LT.OR P6, PT, R6, 0x1, P6 ;  /* 0x000000010600780c */ /* 0x000fe400037c1670 */
[----:B------:R-:W-:Y:S02]  /*dfd0*/  ISETP.GT.AND P1, PT, R5, 0x31, !P1 ;  /* 0x000000310500780c */ /* 0x000fe40004f24270 */
[----:B------:R-:W-:-:S02]  /*dfe0*/  FSEL R26, R26, -INF , !P6 ;  /* 0xff8000001a1a7808 */ /* 0x000fc40007000000 */
[----:B------:R-:W-:Y:S02]  /*dff0*/  ISETP.LT.OR P1, PT, R6, 0x32, P1 ;  /* 0x000000320600780c */ /* 0x000fe40000f21670 */
[----:B------:R-:W-:Y:S02]  /*e000*/  FMNMX.FTZ R11, R26, R27, !PT ;  /* 0x0000001b1a0b7209 */ /* 0x000fe40007810000 */
[----:B------:R-:W-:Y:S02]  /*e010*/  FSEL R51, R51, -INF , !P1 ;  /* 0xff80000033337808 */ /* 0x000fe40004800000 */
[----:B------:R-:W-:Y:S02]  /*e020*/  LOP3.LUT P1, RZ, R22, 0x20000, RZ, 0xc0, !PT ;  /* 0x0002000016ff7812 */ /* 0x000fe4000782c0ff */
[C---:B------:R-:W-:Y:S02]  /*e030*/  ISETP.GT.AND P2, PT, R5.reuse, 0x70, !P2 ;  /* 0x000000700500780c */ /* 0x040fe40005744270 */
[----:B------:R-:W-:-:S02]  /*e040*/  ISETP.GT.AND P1, PT, R5, 0x38, !P1 ;  /* 0x000000380500780c */ /* 0x000fc40004f24270 */
[----:B------:R-:W-:Y:S02]  /*e050*/  ISETP.GT.AND P3, PT, R5, 0x71, !P3 ;  /* 0x000000710500780c */ /* 0x000fe40005f64270 */
[----:B------:R-:W-:Y:S02]  /*e060*/  ISETP.LT.OR P1, PT, R6, 0x39, P1 ;  /* 0x000000390600780c */ /* 0x000fe40000f21670 */
[----:B0-----:R-:W-:Y:S02]  /*e070*/  FMNMX.FTZ R8, R0, R3, !PT ;  /* 0x0000000300087209 */ /* 0x001fe40007810000 */
[----:B------:R-:W-:Y:S02]  /*e080*/  FSEL R54, R54, -INF , !P1 ;  /* 0xff80000036367808 */ /* 0x000fe40004800000 */
[----:B------:R-:W-:Y:S01]  /*e090*/  LOP3.LUT P1, RZ, R22, 0x10000, RZ, 0xc0, !PT ;  /* 0x0001000016ff7812 */ /* 0x000fe2000782c0ff */
[----:B------:R-:W0:Y:S01]  /*e0a0*/  SHFL.BFLY PT, R3, R8, 0x1, 0x1f ;  /* 0x0c201f0008037f89 */ /* 0x000e2200000e0000 */
[----:B------:R-:W-:-:S02]  /*e0b0*/  FMNMX.FTZ R0, R30, R11, !PT ;  /* 0x0000000b1e007209 */ /* 0x000fc40007810000 */
[----:B------:R-:W-:Y:S02]  /*e0c0*/  ISETP.GT.AND P1, PT, R5, 0x39, !P1 ;  /* 0x000000390500780c */ /* 0x000fe40004f24270 */
[----:B------:R-:W-:Y:S02]  /*e0d0*/  FMNMX.FTZ R13, R31, R0, !PT ;  /* 0x000000001f0d7209 */ /* 0x000fe40007810000 */
[----:B------:R-:W-:Y:S02]  /*e0e0*/  ISETP.LT.OR P1, PT, R6, 0x3a, P1 ;  /* 0x0000003a0600780c */ /* 0x000fe40000f21670 */
[----:B------:R-:W-:Y:S02]  /*e0f0*/  FMNMX.FTZ R0, R34, R13, !PT ;  /* 0x0000000d22007209 */ /* 0x000fe40007810000 */
[----:B------:R-:W-:Y:S02]  /*e100*/  FSEL R55, R55, -INF , !P1 ;  /* 0xff80000037377808 */ /* 0x000fe40004800000 */
        /* <DEDUP_REMOVED lines=26> */
[C---:B------:R-:W-:Y:S02]  /*e2b0*/  LOP3.LUT P1, RZ, R22.reuse, 0x800, RZ, 0xc0, !PT ;  /* 0x0000080016ff7812 */ /* 0x040fe4000782c0ff */
[----:B------:R-:W-:Y:S02]  /*e2c0*/  LOP3.LUT P5, RZ, R22, 0x8, RZ, 0xc0, !PT ;  /* 0x0000000816ff7812 */ /* 0x000fe400078ac0ff */
[----:B------:R-:W-:Y:S02]  /*e2d0*/  ISETP.GT.AND P1, PT, R5, 0x50, !P1 ;  /* 0x000000500500780c */ /* 0x000fe40004f24270 */
[----:B------:R-:W-:Y:S02]  /*e2e0*/  FMNMX.FTZ R0, R58, R21, !PT ;  /* 0x000000153a007209 */ /* 0x000fe40007810000 */
[----:B------:R-:W-:-:S02]  /*e2f0*/  ISETP.LT.OR P1, PT, R6, 0x51, P1 ;  /* 0x000000510600780c */ /* 0x000fc40000f21670 */
[----:B0-----:R-:W-:Y:S02]  /*e300*/  FMNMX.FTZ R3, R8, R3, !PT ;  /* 0x0000000308037209 */ /* 0x001fe40007810000 */
[----:B------:R-:W-:Y:S02]  /*e310*/  FSEL R66, R66, -INF , !P1 ;  /* 0xff80000042427808 */ /* 0x000fe40004800000 */
[----:B------:R-:W-:Y:S01]  /*e320*/  LOP3.LUT P1, RZ, R22, 0x400, RZ, 0xc0, !PT ;  /* 0x0000040016ff7812 */ /* 0x000fe2000782c0ff */
[----:B------:R-:W-:Y:S01]  /*e330*/  FMUL.FTZ R4, R3, UR51 ;  /* 0x0000003303047c20 */ /* 0x000fe20008410000 */
        /* <DEDUP_REMOVED lines=9> */
[C---:B------:R-:W-:Y:S02]  /*e3d0*/  ISETP.LT.OR P2, PT, R6.reuse, 0x71, P2 ;  /* 0x000000710600780c */ /* 0x040fe40001741670 */
[----:B------:R-:W-:Y:S02]  /*e3e0*/  ISETP.LT.OR P1, PT, R6, 0x59, P1 ;  /* 0x000000590600780c */ /* 0x000fe40000f21670 */
[----:B------:R-:W-:Y:S02]  /*e3f0*/  ISETP.GT.AND P4, PT, R5, 0x78, !P4 ;  /* 0x000000780500780c */ /* 0x000fe40006784270 */
[----:B------:R-:W-:Y:S02]  /*e400*/  FSEL R70, R70, -INF , !P1 ;  /* 0xff80000046467808 */ /* 0x000fe40004800000 */
[----:B------:R-:W-:Y:S02]  /*e410*/  LOP3.LUT P1, RZ, R22, 0x100, RZ, 0xc0, !PT ;  /* 0x0000010016ff7812 */ /* 0x000fe4000782c0ff */
[----:B------:R-:W-:-:S02]  /*e420*/  ISETP.LT.OR P3, PT, R6, 0x72, P3 ;  /* 0x000000720600780c */ /* 0x000fc40001f61670 */
[----:B------:R-:W-:Y:S02]  /*e430*/  ISETP.GT.AND P1, PT, R5, 0x59, !P1 ;  /* 0x000000590500780c */ /* 0x000fe40004f24270 */
[----:B------:R-:W-:Y:S02]  /*e440*/  FSEL R82, R82, -INF , !P2 ;  /* 0xff80000052527808 */ /* 0x000fe40005000000 */
[C---:B------:R-:W-:Y:S02]  /*e450*/  ISETP.LT.OR P1, PT, R6.reuse, 0x5a, P1 ;  /* 0x0000005a0600780c */ /* 0x040fe40000f21670 */
[----:B------:R-:W-:Y:S02]  /*e460*/  ISETP.LT.OR P4, PT, R6, 0x79, P4 ;  /* 0x000000790600780c */ /* 0x000fe40002781670 */
[----:B------:R-:W-:Y:S02]  /*e470*/  FSEL R71, R71, -INF , !P1 ;  /* 0xff80000047477808 */ /* 0x000fe40004800000 */
[----:B------:R-:W-:-:S02]  /*e480*/  LOP3.LUT P1, RZ, R22, 0x80, RZ, 0xc0, !PT ;  /* 0x0000008016ff7812 */ /* 0x000fc4000782c0ff */
[----:B------:R-:W-:Y:S02]  /*e490*/  FSEL R83, R83, -INF , !P3 ;  /* 0xff80000053537808 */ /* 0x000fe40005800000 */
[----:B------:R-:W-:Y:S02]  /*e4a0*/  ISETP.GT.AND P1, PT, R5, 0x60, !P1 ;  /* 0x000000600500780c */ /* 0x000fe40004f24270 */
[----:B------:R-:W-:Y:S02]  /*e4b0*/  FSEL R86, R86, -INF , !P4 ;  /* 0xff80000056567808 */ /* 0x000fe40006000000 */
        /* <DEDUP_REMOVED lines=12> */
[----:B------:R-:W-:-:S04]  /*e580*/  ISETP.LT.OR P1, PT, R6, 0x6a, P1 ;  /* 0x0000006a0600780c */ /* 0x000fc80000f21670 */
[----:B------:R-:W-:Y:S02]  /*e590*/  FSEL R79, R79, -INF , !P1 ;  /* 0xff8000004f4f7808 */ /* 0x000fe40004800000 */
[----:B------:R-:W-:-:S04]  /*e5a0*/  FSETP.NEU.FTZ.AND P1, PT, R3, -INF , PT ;  /* 0xff8000000300780b */ /* 0x000fc80003f3d000 */
[----:B------:R-:W-:Y:S02]  /*e5b0*/  FSEL R4, R4, RZ, P1 ;  /* 0x000000ff04047208 */ /* 0x000fe40000800000 */
[----:B------:R-:W-:-:S03]  /*e5c0*/  ISETP.GT.AND P1, PT, R5, 0x79, !P5 ;  /* 0x000000790500780c */ /* 0x000fc60006f24270 */
        /* <DEDUP_REMOVED lines=15> */
[----:B------:R-:W-:Y:S01]  /*e6c0*/  MUFU.EX2 R7, R7 ;  /* 0x0000000700077308 */ /* 0x000fe20000000800 */
[--C-:B------:R-:W-:Y:S01]  /*e6d0*/  FFMA.FTZ R45, R45, UR51, -R4.reuse ;  /* 0x000000332d2d7c23 */ /* 0x100fe20008010804 */
[----:B------:R-:W-:Y:S01]  /*e6e0*/  FMNMX.FTZ R29, R75, R0, !PT ;  /* 0x000000004b1d7209 */ /* 0x000fe20007810000 */
[--C-:B------:R-:W-:Y:S01]  /*e6f0*/  FFMA.FTZ R53, R53, UR51, -R4.reuse ;  /* 0x0000003335357c23 */ /* 0x100fe20008010804 */
[--C-:B------:R-:W-:Y:S01]  /*e700*/  FFMA.FTZ R14, R37, UR51, -R4.reuse ;  /* 0x00000033250e7c23 */ /* 0x100fe20008010804 */
[--C-:B------:R-:W-:Y:S01]  /*e710*/  FFMA.FTZ R12, R33, UR51, -R4.reuse ;  /* 0x00000033210c7c23 */ /* 0x100fe20008010804 */
[----:B------:R-:W-:Y:S01]  /*e720*/  FMNMX.FTZ R0, R78, R29, !PT ;  /* 0x0000001d4e007209 */ /* 0x000fe20007810000 */
[--C-:B------:R-:W-:Y:S01]  /*e730*/  FFMA.FTZ R37, R44, UR51, -R4.reuse ;  /* 0x000000332c257c23 */ /* 0x100fe20008010804 */
[----:B------:R-:W0:Y:S01]  /*e740*/  MUFU.EX2 R8, R8 ;  /* 0x0000000800087308 */ /* 0x000e220000000800 */
        /* <DEDUP_REMOVED lines=14> */
[----:B------:R-:W-:Y:S01]  /*e830*/  FFMA.FTZ R44, R85, UR51, -R4 ;  /* 0x00000033552c7c23 */ /* 0x000fe20008010804 */
[----:B------:R1:W-:Y:S01]  /*e840*/  MUFU.EX2 R11, R32 ;  /* 0x00000020000b7308 */ /* 0x0003e20000000800 */
[----:B0-----:R-:W-:Y:S01]  /*e850*/  FADD.FTZ R6, R7, R8 ;  /* 0x0000000807067221 */ /* 0x001fe20000010000 */
[----:B------:R-:W-:-:S05]  /*e860*/  FMNMX.FTZ R0, R87, R0, !PT ;  /* 0x0000000057007209 */ /* 0x000fca0007810000 */
[----:B------:R-:W0:Y:S01]  /*e870*/  SHFL.BFLY PT, R5, R0, 0x2, 0x1f ;  /* 0x0c401f0000057f89 */ /* 0x000e2200000e0000 */
[----:B------:R-:W-:Y:S01]  /*e880*/  MUFU.EX2 R15, R40 ;  /* 0x00000028000f7308 */ /* 0x000fe20000000800 */
[--C-:B-1----:R-:W-:Y:S01]  /*e890*/  FFMA.FTZ R32, R56, UR51, -R4.reuse ;  /* 0x0000003338207c23 */ /* 0x102fe20008010804 */
[----:B------:R-:W-:-:S06]  /*e8a0*/  FFMA.FTZ R56, R73, UR51, -R4 ;  /* 0x0000003349387c23 */ /* 0x000fcc0008010804 */
[----:B------:R1:W-:Y:S08]  /*e8b0*/  MUFU.EX2 R36, R41 ;  /* 0x0000002900247308 */ /* 0x0003f00000000800 */
[----:B------:R3:W-:Y:S01]  /*e8c0*/  MUFU.EX2 R21, R49 ;  /* 0x0000003100157308 */ /* 0x0007e20000000800 */
[--C-:B-1----:R-:W-:Y:S01]  /*e8d0*/  FFMA.FTZ R41, R64, UR51, -R4.reuse ;  /* 0x0000003340297c23 */ /* 0x102fe20008010804 */
[----:B------:R-:W-:Y:S01]  /*e8e0*/  FFMA.FTZ R64, R77, UR51, -R4 ;  /* 0x000000334d407c23 */ /* 0x000fe20008010804 */
[----:B0-----:R-:W-:-:S05]  /*e8f0*/  FMNMX.FTZ R5, R0, R5, !PT ;  /* 0x0000000500057209 */ /* 0x001fca0007810000 */
[----:B------:R-:W0:Y:S01]  /*e900*/  MUFU.EX2 R9, R9 ;  /* 0x0000000900097308 */ /* 0x000e220000000800 */
[--C-:B---3--:R-:W-:Y:S01]  /*e910*/  FFMA.FTZ R49, R57, UR51, -R4.reuse ;  /* 0x0000003339317c23 */ /* 0x108fe20008010804 */
[--C-:B------:R-:W-:Y:S01]  /*e920*/  FFMA.FTZ R57, R76, UR51, -R4.reuse ;  /* 0x000000334c397c23 */ /* 0x100fe20008010804 */
[----:B------:R-:W1:Y:S05]  /*e930*/  SHFL.BFLY PT, R0, R5, 0x1, 0x1f ;  /* 0x0c201f0005007f89 */ /* 0x000e6a00000e0000 */
[----:B------:R3:W-:Y:S08]  /*e940*/  MUFU.EX2 R40, R45 ;  /* 0x0000002d00287308 */ /* 0x0007f00000000800 */
[----:B------:R4:W-:Y:S01]  /*e950*/  MUFU.EX2 R25, R53 ;  /* 0x0000003500197308 */ /* 0x0009e20000000800 */
[----:B---3--:R-:W-:-:S07]  /*e960*/  FFMA.FTZ R45, R68, UR51, -R4 ;  /* 0x00000033442d7c23 */ /* 0x008fce0008010804 */
[----:B------:R-:W3:Y:S01]  /*e970*/  MUFU.EX2 R10, R10 ;  /* 0x0000000a000a7308 */ /* 0x000ee20000000800 */
[----:B----4-:R-:W-:Y:S01]  /*e980*/  FFMA.FTZ R53, R72, UR51, -R4 ;  /* 0x0000003348357c23 */ /* 0x010fe20008010804 */
[----:B-1----:R-:W-:-:S04]  /*e990*/  FMNMX.FTZ R0, R5, R0, !PT ;  /* 0x0000000005007209 */ /* 0x002fc80007810000 */
[C---:B------:R-:W-:Y:S01]  /*e9a0*/  FSETP.NEU.FTZ.AND P1, PT, R0.reuse, -INF , PT ;  /* 0xff8000000000780b */ /* 0x040fe20003f3d000 */
[----:B------:R-:W-:Y:S01]  /*e9b0*/  FMUL.FTZ R5, R0, UR51 ;  /* 0x0000003300057c20 */ /* 0x000fe20008410000 */
[----:B------:R-:W1:Y:S04]  /*e9c0*/  MUFU.EX2 R12, R12 ;  /* 0x0000000c000c7308 */ /* 0x000e680000000800 */
[----:B------:R-:W-:-:S04]  /*e9d0*/  FSEL R4, R5, RZ, P1 ;  /* 0x000000ff05047208 */ /* 0x000fc80000800000 */
[----:B------:R-:W4:Y:S01]  /*e9e0*/  MUFU.EX2 R14, R14 ;  /* 0x0000000e000e7308 */ /* 0x000f220000000800 */
[--C-:B------:R-:W-:Y:S01]  /*e9f0*/  FFMA.FTZ R5, R26, UR51, -R4.reuse ;  /* 0x000000331a057c23 */ /* 0x100fe20008010804 */
[--C-:B------:R-:W-:Y:S01]  /*ea00*/  FFMA.FTZ R26, R27, UR51, -R4.reuse ;  /* 0x000000331b1a7c23 */ /* 0x100fe20008010804 */
[--C-:B------:R-:W-:Y:S01]  /*ea10*/  FFMA.FTZ R27, R30, UR51, -R4.reuse ;  /* 0x000000331e1b7c23 */ /* 0x100fe20008010804 */
[--C-:B------:R-:W-:Y:S01]  /*ea20*/  FFMA.FTZ R76, R43, UR51, -R4.reuse ;  /* 0x000000332b4c7c23 */ /* 0x100fe20008010804 */
[--C-:B------:R-:W-:Y:S01]  /*ea30*/  FFMA.FTZ R30, R31, UR51, -R4.reuse ;  /* 0x000000331f1e7c23 */ /* 0x100fe20008010804 */
[----:B------:R-:W-:Y:S01]  /*ea40*/  FFMA.FTZ R43, R59, UR51, -R4 ;  /* 0x000000333b2b7c23 */ /* 0x000fe20008010804 */
[----:B0-----:R-:W-:Y:S01]  /*ea50*/  FADD.FTZ R59, R9, R6 ;  /* 0x00000006093b7221 */ /* 0x001fe20000010000 */
[----:B------:R-:W-:Y:S01]  /*ea60*/  MUFU.EX2 R5, R5 ;  /* 0x0000000500057308 */ /* 0x000fe20000000800 */
[--C-:B------:R-:W-:Y:S01]  /*ea70*/  FFMA.FTZ R31, R34, UR51, -R4.reuse ;  /* 0x00000033221f7c23 */ /* 0x100fe20008010804 */
[--C-:B------:R-:W-:Y:S01]  /*ea80*/  FFMA.FTZ R69, R42, UR51, -R4.reuse ;  /* 0x000000332a457c23 */ /* 0x100fe20008010804 */
[----:B---3--:R-:W-:Y:S01]  /*ea90*/  FADD.FTZ R6, R10, R59 ;  /* 0x0000003b0a067221 */ /* 0x008fe20000010000 */
[--C-:B------:R-:W-:Y:S01]  /*eaa0*/  FFMA.FTZ R42, R58, UR51, -R4.reuse ;  /* 0x000000333a2a7c23 */ /* 0x100fe20008010804 */
[--C-:B------:R-:W-:Y:S01]  /*eab0*/  FFMA.FTZ R80, R47, UR51, -R4.reuse ;  /* 0x000000332f507c23 */ /* 0x100fe20008010804 */
[----:B------:R-:W-:Y:S01]  /*eac0*/  FFMA.FTZ R47, R63, UR51, -R4 ;  /* 0x000000333f2f7c23 */ /* 0x000fe20008010804 */
[----:B------:R-:W-:Y:S01]  /*ead0*/  FADD.FTZ R59, R11, R6 ;  /* 0x000000060b3b7221 */ /* 0x000fe20000010000 */
[----:B------:R-:W0:Y:S01]  /*eae0*/  MUFU.EX2 R26, R26 ;  /* 0x0000001a001a7308 */ /* 0x000e220000000800 */
[--C-:B------:R-:W-:Y:S01]  /*eaf0*/  FFMA.FTZ R68, R35, UR51, -R4.reuse ;  /* 0x0000003323447c23 */ /* 0x100fe20008010804 */
[--C-:B------:R-:W-:Y:S01]  /*eb00*/  FFMA.FTZ R65, R38, UR51, -R4.reuse ;  /* 0x0000003326417c23 */ /* 0x100fe20008010804 */
[----:B-1----:R-:W-:Y:S01]  /*eb10*/  FADD.FTZ R58, R12, R59 ;  /* 0x0000003b0c3a7221 */ /* 0x002fe20000010000 */
[--C-:B------:R-:W-:Y:S01]  /*eb20*/  FFMA.FTZ R72, R39, UR51, -R4.reuse ;  /* 0x0000003327487c23 */ /* 0x100fe20008010804 */
[--C-:B------:R-:W-:Y:S01]  /*eb30*/  FFMA.FTZ R73, R46, UR51, -R4.reuse ;  /* 0x000000332e497c23 */ /* 0x100fe20008010804 */
[----:B------:R-:W-:Y:S01]  /*eb40*/  FFMA.FTZ R34, R50, UR51, -R4 ;  /* 0x0000003332227c23 */ /* 0x000fe20008010804 */
[----:B------:R-:W-:Y:S01]  /*eb50*/  FADD.FTZ R63, R13, R58 ;  /* 0x0000003a0d3f7221 */ /* 0x000fe20000010000 */
[----:B------:R-:W1:Y:S01]  /*eb60*/  MUFU.EX2 R27, R27 ;  /* 0x0000001b001b7308 */ /* 0x000e620000000800 */
[--C-:B------:R-:W-:Y:S01]  /*eb70*/  FFMA.FTZ R35, R51, UR51, -R4.reuse ;  /* 0x0000003333237c23 */ /* 0x100fe20008010804 */
[--C-:B------:R-:W-:Y:S01]  /*eb80*/  FFMA.FTZ R38, R54, UR51, -R4.reuse ;  /* 0x0000003336267c23 */ /* 0x100fe20008010804 */
[----:B----4-:R-:W-:Y:S01]  /*eb90*/  FADD.FTZ R58, R14, R63 ;  /* 0x0000003f0e3a7221 */ /* 0x010fe20000010000 */
[--C-:B------:R-:W-:Y:S01]  /*eba0*/  FFMA.FTZ R39, R55, UR51, -R4.reuse ;  /* 0x0000003337277c23 */ /* 0x100fe20008010804 */
[--C-:B------:R-:W-:Y:S01]  /*ebb0*/  FFMA.FTZ R46, R62, UR51, -R4.reuse ;  /* 0x000000333e2e7c23 */ /* 0x100fe20008010804 */
[----:B------:R-:W-:Y:S01]  /*ebc0*/  FFMA.FTZ R50, R66, UR51, -R4 ;  /* 0x0000003342327c23 */ /* 0x000fe20008010804 */
[----:B------:R-:W-:Y:S01]  /*ebd0*/  FADD.FTZ R63, R15, R58 ;  /* 0x0000003a0f3f7221 */ /* 0x000fe20000010000 */
[----:B------:R-:W3:Y:S01]  /*ebe0*/  MUFU.EX2 R30, R30 ;  /* 0x0000001e001e7308 */ /* 0x000ee20000000800 */
[----:B0-----:R-:W-:Y:S01]  /*ebf0*/  FADD.FTZ R6, R5, R26 ;  /* 0x0000001a05067221 */ /* 0x001fe20000010000 */
[--C-:B------:R-:W-:Y:S01]  /*ec00*/  FFMA.FTZ R51, R67, UR51, -R4.reuse ;  /* 0x0000003343337c23 */ /* 0x100fe20008010804 */
[--C-:B------:R-:W-:Y:S01]  /*ec10*/  FFMA.FTZ R54, R70, UR51, -R4.reuse ;  /* 0x0000003346367c23 */ /* 0x100fe20008010804 */
[--C-:B------:R-:W-:Y:S01]  /*ec20*/  FFMA.FTZ R55, R71, UR51, -R4.reuse ;  /* 0x0000003347377c23 */ /* 0x100fe20008010804 */
[--C-:B------:R-:W-:Y:S01]  /*ec30*/  FFMA.FTZ R74, R74, UR51, -R4.reuse ;  /* 0x000000334a4a7c23 */ /* 0x100fe20008010804 */
[--C-:B------:R-:W-:Y:S01]  /*ec40*/  FFMA.FTZ R75, R75, UR51, -R4.reuse ;  /* 0x000000334b4b7c23 */ /* 0x100fe20008010804 */
[----:B------:R-:W-:Y:S01]  /*ec50*/  FFMA.FTZ R78, R78, UR51, -R4 ;  /* 0x000000334e4e7c23 */ /* 0x000fe20008010804 */
[----:B------:R-:W0:Y:S01]  /*ec60*/  MUFU.EX2 R31, R31 ;  /* 0x0000001f001f7308 */ /* 0x000e220000000800 */
[----:B-1----:R-:W-:Y:S01]  /*ec70*/  FADD.FTZ R59, R27, R6 ;  /* 0x000000061b3b7221 */ /* 0x002fe20000010000 */
[--C-:B------:R-:W-:Y:S01]  /*ec80*/  FFMA.FTZ R79, R79, UR51, -R4.reuse ;  /* 0x000000334f4f7c23 */ /* 0x100fe20008010804 */
[--C-:B------:R-:W-:Y:S01]  /*ec90*/  FFMA.FTZ R82, R82, UR51, -R4.reuse ;  /* 0x0000003352527c23 */ /* 0x100fe20008010804 */
[--C-:B------:R-:W-:Y:S01]  /*eca0*/  FFMA.FTZ R83, R83, UR51, -R4.reuse ;  /* 0x0000003353537c23 */ /* 0x100fe20008010804 */
[--C-:B------:R-:W-:Y:S01]  /*ecb0*/  FFMA.FTZ R86, R86, UR51, -R4.reuse ;  /* 0x0000003356567c23 */ /* 0x100fe20008010804 */
[----:B------:R-:W-:Y:S01]  /*ecc0*/  FFMA.FTZ R87, R87, UR51, -R4 ;  /* 0x0000003357577c23 */ /* 0x000fe20008010804 */
[----:B------:R-:W-:Y:S01]  /*ecd0*/  F2FP.BF16.F32.PACK_AB R4, R8, R7 ;  /* 0x000000070804723e */ /* 0x000fe200000010ff */
[----:B------:R-:W1:Y:S01]  /*ece0*/  MUFU.EX2 R37, R37 ;  /* 0x0000002500257308 */ /* 0x000e620000000800 */
[----:B---3--:R-:W-:Y:S01]  /*ecf0*/  FADD.FTZ R6, R30, R59 ;  /* 0x0000003b1e067221 */ /* 0x008fe20000010000 */
[----:B------:R-:W-:-:S02]  /*ed00*/  F2FP.BF16.F32.PACK_AB R8, R12, R11 ;  /* 0x0000000b0c08723e */ /* 0x000fc400000010ff */
[----:B------:R-:W-:Y:S02]  /*ed10*/  F2FP.BF16.F32.PACK_AB R12, R36, R15 ;  /* 0x0000000f240c723e */ /* 0x000fe400000010ff */
[----:B------:R-:W-:Y:S02]  /*ed20*/  F2FP.BF16.F32.PACK_AB R5, R26, R5 ;  /* 0x000000051a05723e */ /* 0x000fe400000010ff */
[----:B------:R-:W3:Y:S01]  /*ed30*/  MUFU.EX2 R24, R24 ;  /* 0x0000001800187308 */ /* 0x000ee20000000800 */
[----:B0-----:R-:W-:Y:S01]  /*ed40*/  FADD.FTZ R59, R31, R6 ;  /* 0x000000061f3b7221 */ /* 0x001fe20000010000 */
[----:B------:R-:W-:Y:S01]  /*ed50*/  F2FP.BF16.F32.PACK_AB R6, R10, R9 ;  /* 0x000000090a06723e */ /* 0x000fe200000010ff */
[----:B------:R-:W-:-:S05]  /*ed60*/  FADD.FTZ R10, R36, R63 ;  /* 0x0000003f240a7221 */ /* 0x000fca0000010000 */
[----:B------:R-:W0:Y:S01]  /*ed70*/  MUFU.EX2 R68, R68 ;  /* 0x0000004400447308 */ /* 0x000e220000000800 */
[----:B-1----:R-:W-:Y:S01]  /*ed80*/  FADD.FTZ R9, R37, R10 ;  /* 0x0000000a25097221 */ /* 0x002fe20000010000 */
[----:B------:R-:W-:Y:S02]  /*ed90*/  F2FP.BF16.F32.PACK_AB R10, R14, R13 ;  /* 0x0000000d0e0a723e */ /* 0x000fe400000010ff */
[----:B------:R-:W-:Y:S01]  /*eda0*/  ISETP.NE.AND P5, PT, R90, 0x1, PT ;  /* 0x000000015a00780c */ /* 0x000fe20003fa5270 */
[C---:B------:R-:W-:Y:S01]  /*edb0*/  FADD.FTZ R9, R40.reuse, R9 ;  /* 0x0000000928097221 */ /* 0x040fe20000010000 */
[----:B------:R-:W-:Y:S02]  /*edc0*/  F2FP.BF16.F32.PACK_AB R14, R40, R37 ;  /* 0x00000025280e723e */ /* 0x000fe400000010ff */
[----:B------:R-:W1:Y:S01]  /*edd0*/  MUFU.EX2 R65, R65 ;  /* 0x0000004100417308 */ /* 0x000e620000000800 */
[----:B---3--:R-:W-:-:S04]  /*ede0*/  FADD.FTZ R36, R24, R9 ;  /* 0x0000000918247221 */ /* 0x008fc80000010000 */
[----:B------:R-:W-:Y:S02]  /*edf0*/  FADD.FTZ R11, R21, R36 ;  /* 0x00000024150b7221 */ /* 0x000fe40000010000 */
[----:B------:R-:W3:Y:S01]  /*ee00*/  LDL R36, [R1+0x3c] ;  /* 0x00003c0001247983 */ /* 0x000ee20000100800 */
[----:B------:R-:W4:Y:S01]  /*ee10*/  MUFU.EX2 R72, R72 ;  /* 0x0000004800487308 */ /* 0x000f220000000800 */
[C---:B0-----:R-:W-:Y:S01]  /*ee20*/  FADD.FTZ R58, R68.reuse, R59 ;  /* 0x0000003b443a7221 */ /* 0x041fe20000010000 */
[----:B------:R-:W-:-:S06]  /*ee30*/  F2FP.BF16.F32.PACK_AB R9, R68, R31 ;  /* 0x0000001f4409723e */ /* 0x000fcc00000010ff */
[----:B------:R-:W0:Y:S01]  /*ee40*/  MUFU.EX2 R69, R69 ;  /* 0x0000004500457308 */ /* 0x000e220000000800 */
[----:B-1----:R-:W-:-:S07]  /*ee50*/  FADD.FTZ R7, R65, R58 ;  /* 0x0000003a41077221 */ /* 0x002fce0000010000 */
[----:B------:R-:W1:Y:S01]  /*ee60*/  MUFU.EX2 R76, R76 ;  /* 0x0000004c004c7308 */ /* 0x000e620000000800 */
[----:B----4-:R-:W-:-:S07]  /*ee70*/  FADD.FTZ R58, R72, R7 ;  /* 0x00000007483a7221 */ /* 0x010fce0000010000 */
[----:B------:R-:W4:Y:S01]  /*ee80*/  MUFU.EX2 R73, R73 ;  /* 0x0000004900497308 */ /* 0x000f220000000800 */
[----:B0-----:R-:W-:-:S07]  /*ee90*/  FADD.FTZ R7, R69, R58 ;  /* 0x0000003a45077221 */ /* 0x001fce0000010000 */
[----:B------:R-:W0:Y:S01]  /*eea0*/  MUFU.EX2 R20, R20 ;  /* 0x0000001400147308 */ /* 0x000e220000000800 */
[----:B-1----:R-:W-:Y:S01]  /*eeb0*/  FADD.FTZ R26, R76, R7 ;  /* 0x000000074c1a7221 */ /* 0x002fe20000010000 */
[----:B------:R-:W-:-:S06]  /*eec0*/  F2FP.BF16.F32.PACK_AB R7, R30, R27 ;  /* 0x0000001b1e07723e */ /* 0x000fcc00000010ff */
[----:B------:R-:W1:Y:S01]  /*eed0*/  MUFU.EX2 R80, R80 ;  /* 0x0000005000507308 */ /* 0x000e620000000800 */
[----:B----4-:R-:W-:-:S07]  /*eee0*/  FADD.FTZ R13, R73, R26 ;  /* 0x0000001a490d7221 */ /* 0x010fce0000010000 */
[----:B------:R-:W4:Y:S01]  /*eef0*/  MUFU.EX2 R34, R34 ;  /* 0x0000002200227308 */ /* 0x000f220000000800 */
[----:B0-----:R-:W-:Y:S01]  /*ef00*/  FADD.FTZ R26, R20, R11 ;  /* 0x0000000b141a7221 */ /* 0x001fe20000010000 */
[----:B------:R-:W-:Y:S01]  /*ef10*/  F2FP.BF16.F32.PACK_AB R11, R72, R65 ;  /* 0x00000041480b723e */ /* 0x000fe200000010ff */
[----:B------:R-:W-:Y:S02]  /*ef20*/  STSM.16.M88.4 [R143+0x21800], R4 ;  /* 0x021800048f007844 */ /* 0x000fe40000000200 */
[----:B------:R-:W-:-:S03]  /*ef30*/  FADD.FTZ R31, R25, R26 ;  /* 0x0000001a191f7221 */ /* 0x000fc60000010000 */
[----:B------:R-:W0:Y:S01]  /*ef40*/  MUFU.EX2 R35, R35 ;  /* 0x0000002300237308 */ /* 0x000e220000000800 */
[----:B-1----:R-:W-:-:S07]  /*ef50*/  FADD.FTZ R27, R80, R13 ;  /* 0x0000000d501b7221 */ /* 0x002fce0000010000 */
[----:B------:R-:W1:Y:S01]  /*ef60*/  MUFU.EX2 R32, R32 ;  /* 0x0000002000207308 */ /* 0x000e620000000800 */
[----:B----4-:R-:W-:-:S07]  /*ef70*/  FADD.FTZ R26, R34, R27 ;  /* 0x0000001b221a7221 */ /* 0x010fce0000010000 */
[----:B------:R-:W4:Y:S01]  /*ef80*/  MUFU.EX2 R38, R38 ;  /* 0x0000002600267308 */ /* 0x000f220000000800 */
[----:B0-----:R-:W-:-:S07]  /*ef90*/  FADD.FTZ R27, R35, R26 ;  /* 0x0000001a231b7221 */ /* 0x001fce0000010000 */
[----:B------:R-:W0:Y:S01]  /*efa0*/  MUFU.EX2 R49, R49 ;  /* 0x0000003100317308 */ /* 0x000e220000000800 */
[----:B-1----:R-:W-:-:S07]  /*efb0*/  FADD.FTZ R30, R32, R31 ;  /* 0x0000001f201e7221 */ /* 0x002fce0000010000 */
[----:B------:R-:W1:Y:S08]  /*efc0*/  MUFU.EX2 R39, R39 ;  /* 0x0000002700277308 */ /* 0x000e700000000800 */
[----:B------:R-:W5:Y:S08]  /*efd0*/  MUFU.EX2 R60, R60 ;  /* 0x0000003c003c7308 */ /* 0x000f700000000800 */
[----:B------:R-:W5:Y:S01]  /*efe0*/  MUFU.EX2 R42, R42 ;  /* 0x0000002a002a7308 */ /* 0x000f620000000800 */
[----:B----4-:R-:W-:-:S07]  /*eff0*/  FADD.FTZ R26, R38, R27 ;  /* 0x0000001b261a7221 */ /* 0x010fce0000010000 */
[----:B------:R-:W4:Y:S08]  /*f000*/  MUFU.EX2 R61, R61 ;  /* 0x0000003d003d7308 */ /* 0x000f300000000800 */
[----:B------:R-:W4:Y:S01]  /*f010*/  MUFU.EX2 R43, R43 ;  /* 0x0000002b002b7308 */ /* 0x000f220000000800 */
[----:B0-----:R-:W-:Y:S01]  /*f020*/  FADD.FTZ R31, R49, R30 ;  /* 0x0000001e311f7221 */ /* 0x001fe20000010000 */
[----:B------:R-:W-:-:S06]  /*f030*/  F2FP.BF16.F32.PACK_AB R24, R21, R24 ;  /* 0x000000181518723e */ /* 0x000fcc00000010ff */
[----:B------:R-:W0:Y:S01]  /*f040*/  MUFU.EX2 R41, R41 ;  /* 0x0000002900297308 */ /* 0x000e220000000800 */
[----:B-1----:R-:W-:Y:S01]  /*f050*/  FADD.FTZ R21, R39, R26 ;  /* 0x0000001a27157221 */ /* 0x002fe20000010000 */
[----:B--2---:R1:W-:Y:S06]  /*f060*/  STSM.16.M88.4 [R91], R8 ;  /* 0x000000085b007844 */ /* 0x0043ec0000000200 */
[----:B------:R-:W2:Y:S01]  /*f070*/  MUFU.EX2 R46, R46 ;  /* 0x0000002e002e7308 */ /* 0x000ea20000000800 */
[----:B-----5:R-:W-:Y:S01]  /*f080*/  FADD.FTZ R30, R60, R31 ;  /* 0x0000001f3c1e7221 */ /* 0x020fe20000010000 */
[----:B------:R-:W-:-:S02]  /*f090*/  F2FP.BF16.F32.PACK_AB R13, R76, R69 ;  /* 0x000000454c0d723e */ /* 0x000fc400000010ff */
[----:B------:R-:W-:-:S04]  /*f0a0*/  F2FP.BF16.F32.PACK_AB R15, R80, R73 ;  /* 0x00000049500f723e */ /* 0x000fc800000010ff */
[----:B------:R-:W5:Y:S01]  /*f0b0*/  MUFU.EX2 R48, R48 ;  /* 0x0000003000307308 */ /* 0x000f620000000800 */
[----:B-1----:R-:W-:-:S07]  /*f0c0*/  FADD.FTZ R8, R42, R21 ;  /* 0x000000152a087221 */ /* 0x002fce0000010000 */
[----:B------:R-:W1:Y:S01]  /*f0d0*/  MUFU.EX2 R47, R47 ;  /* 0x0000002f002f7308 */ /* 0x000e620000000800 */
[----:B----4-:R-:W-:Y:S01]  /*f0e0*/  FADD.FTZ R30, R61, R30 ;  /* 0x0000001e3d1e7221 */ /* 0x010fe20000010000 */
[----:B------:R-:W-:-:S06]  /*f0f0*/  FADD.FTZ R5, R43, R8 ;  /* 0x000000082b057221 */ /* 0x000fcc0000010000 */
[----:B------:R-:W4:Y:S08]  /*f100*/  MUFU.EX2 R45, R45 ;  /* 0x0000002d002d7308 */ /* 0x000f300000000800 */
[----:B------:R-:W4:Y:S01]  /*f110*/  MUFU.EX2 R50, R50 ;  /* 0x0000003200327308 */ /* 0x000f220000000800 */
[----:B0-----:R-:W-:Y:S01]  /*f120*/  FADD.FTZ R7, R41, R30 ;  /* 0x0000001e29077221 */ /* 0x001fe20000010000 */
[----:B--2---:R-:W-:-:S06]  /*f130*/  FADD.FTZ R8, R46, R5 ;  /* 0x000000052e087221 */ /* 0x004fcc0000010000 */
[----:B------:R-:W0:Y:S08]  /*f140*/  MUFU.EX2 R52, R52 ;  /* 0x0000003400347308 */ /* 0x000e300000000800 */
[----:B------:R-:W2:Y:S01]  /*f150*/  MUFU.EX2 R51, R51 ;  /* 0x0000003300337308 */ /* 0x000ea20000000800 */
[----:B-----5:R-:W-:Y:S01]  /*f160*/  FADD.FTZ R10, R48, R7 ;  /* 0x00000007300a7221 */ /* 0x020fe20000010000 */
[----:B-1----:R-:W-:-:S06]  /*f170*/  FADD.FTZ R9, R47, R8 ;  /* 0x000000082f097221 */ /* 0x002fcc0000010000 */
[----:B------:R-:W1:Y:S08]  /*f180*/  MUFU.EX2 R53, R53 ;  /* 0x0000003500357308 */ /* 0x000e700000000800 */
[----:B------:R-:W5:Y:S01]  /*f190*/  MUFU.EX2 R54, R54 ;  /* 0x0000003600367308 */ /* 0x000f620000000800 */
        /* <DEDUP_REMOVED lines=8> */
[----:B-1----:R-:W-:Y:S01]  /*f220*/  FADD.FTZ R11, R53, R10 ;  /* 0x0000000a350b7221 */ /* 0x002fe20000010000 */
[----:B-----5:R-:W-:-:S06]  /*f230*/  FADD.FTZ R8, R54, R9 ;  /* 0x0000000936087221 */ /* 0x020fcc0000010000 */
[----:B------:R-:W1:Y:S08]  /*f240*/  MUFU.EX2 R64, R64 ;  /* 0x0000004000407308 */ /* 0x000e700000000800 */
[----:B------:R-:W5:Y:S01]  /*f250*/  MUFU.EX2 R75, R75 ;  /* 0x0000004b004b7308 */ /* 0x000f620000000800 */
[----:B----4-:R-:W-:Y:S01]  /*f260*/  FADD.FTZ R10, R56, R11 ;  /* 0x0000000b380a7221 */ /* 0x010fe20000010000 */
[----:B------:R-:W-:-:S06]  /*f270*/  FADD.FTZ R9, R55, R8 ;  /* 0x0000000837097221 */ /* 0x000fcc0000010000 */
[----:B------:R-:W4:Y:S01]  /*f280*/  MUFU.EX2 R78, R78 ;  /* 0x0000004e004e7308 */ /* 0x000f220000000800 */
[----:B------:R-:W-:-:S07]  /*f290*/  F2FP.BF16.F32.PACK_AB R26, R25, R20 ;  /* 0x00000014191a723e */ /* 0x000fce00000010ff */
[----:B------:R-:W4:Y:S01]  /*f2a0*/  MUFU.EX2 R79, R79 ;  /* 0x0000004f004f7308 */ /* 0x000f220000000800 */
[----:B------:R2:W-:Y:S01]  /*f2b0*/  STSM.16.M88.4 [R145], R12 ;  /* 0x0000000c91007844 */ /* 0x0005e20000000200 */
[----:B------:R-:W-:-:S06]  /*f2c0*/  F2FP.BF16.F32.PACK_AB R25, R35, R34 ;  /* 0x000000222319723e */ /* 0x000fcc00000010ff */
[----:B------:R-:W-:Y:S01]  /*f2d0*/  MUFU.EX2 R28, R28 ;  /* 0x0000001c001c7308 */ /* 0x000fe20000000800 */
[----:B------:R-:W-:Y:S01]  /*f2e0*/  F2FP.BF16.F32.PACK_AB R27, R39, R38 ;  /* 0x00000026271b723e */ /* 0x000fe200000010ff */
[----:B0-----:R-:W-:-:S06]  /*f2f0*/  FADD.FTZ R11, R57, R10 ;  /* 0x0000000a390b7221 */ /* 0x001fcc0000010000 */
[----:B------:R-:W0:Y:S01]  /*f300*/  MUFU.EX2 R29, R29 ;  /* 0x0000001d001d7308 */ /* 0x000e220000000800 */
[----:B--2---:R-:W-:-:S07]  /*f310*/  FADD.FTZ R12, R74, R9 ;  /* 0x000000094a0c7221 */ /* 0x004fce0000010000 */
[----:B------:R-:W-:Y:S08]  /*f320*/  MUFU.EX2 R33, R33 ;  /* 0x0000002100217308 */ /* 0x000ff00000000800 */
[----:B------:R-:W2:Y:S08]  /*f330*/  MUFU.EX2 R44, R44 ;  /* 0x0000002c002c7308 */ /* 0x000eb00000000800 */
[----:B------:R-:W-:Y:S08]  /*f340*/  MUFU.EX2 R82, R82 ;  /* 0x0000005200527308 */ /* 0x000ff00000000800 */
[----:B------:R-:W3:Y:S08]  /*f350*/  MUFU.EX2 R83, R83 ;  /* 0x0000005300537308 */ /* 0x000ef00000000800 */
[----:B------:R-:W-:Y:S08]  /*f360*/  MUFU.EX2 R86, R86 ;  /* 0x0000005600567308 */ /* 0x000ff00000000800 */
[----:B------:R-:W3:Y:S01]  /*f370*/  MUFU.EX2 R87, R87 ;  /* 0x0000005700577308 */ /* 0x000ee20000000800 */
[----:B------:R-:W-:Y:S01]  /*f380*/  F2FP.BF16.F32.PACK_AB R4, R49, R32 ;  /* 0x000000203104723e */ /* 0x000fe200000010ff */
[----:B-1----:R-:W-:Y:S01]  /*f390*/  FADD.FTZ R21, R64, R11 ;  /* 0x0000000b40157221 */ /* 0x002fe20000010000 */
[----:B------:R-:W-:-:S02]  /*f3a0*/  F2FP.BF16.F32.PACK_AB R6, R61, R60 ;  /* 0x0000003c3d06723e */ /* 0x000fc400000010ff */
[----:B------:R-:W-:Y:S02]  /*f3b0*/  F2FP.BF16.F32.PACK_AB R5, R43, R42 ;  /* 0x0000002a2b05723e */ /* 0x000fe400000010ff */
[----:B------:R-:W-:Y:S01]  /*f3c0*/  F2FP.BF16.F32.PACK_AB R7, R47, R46 ;  /* 0x0000002e2f07723e */ /* 0x000fe200000010ff */
[----:B------:R1:W-:Y:S01]  /*f3d0*/  STSM.16.M88.4 [R144], R24 ;  /* 0x0000001890007844 */ /* 0x0003e20000000200 */
[C---:B-----5:R-:W-:Y:S01]  /*f3e0*/  FADD.FTZ R11, R75.reuse, R12 ;  /* 0x0000000c4b0b7221 */ /* 0x060fe20000010000 */
[----:B------:R-:W-:Y:S02]  /*f3f0*/  F2FP.BF16.F32.PACK_AB R8, R56, R53 ;  /* 0x000000353808723e */ /* 0x000fe400000010ff */
[----:B------:R5:W-:Y:S01]  /*f400*/  STSM.16.M88.4 [R143+0x27800], R4 ;  /* 0x027800048f007844 */ /* 0x000be20000000200 */
[----:B----4-:R-:W-:Y:S01]  /*f410*/  FADD.FTZ R20, R78, R11 ;  /* 0x0000000b4e147221 */ /* 0x010fe20000010000 */
[----:B------:R-:W-:Y:S02]  /*f420*/  F2FP.BF16.F32.PACK_AB R10, R64, R57 ;  /* 0x00000039400a723e */ /* 0x000fe400000010ff */
[----:B------:R-:W-:-:S02]  /*f430*/  F2FP.BF16.F32.PACK_AB R9, R75, R74 ;  /* 0x0000004a4b09723e */ /* 0x000fc400000010ff */
[----:B------:R-:W-:Y:S01]  /*f440*/  F2FP.BF16.F32.PACK_AB R11, R79, R78 ;  /* 0x0000004e4f0b723e */ /* 0x000fe200000010ff */
[----:B-1----:R-:W1:Y:S01]  /*f450*/  @P5 LDC R24, c[0x0][0x44c] ;  /* 0x00011300ff185b82 */ /* 0x002e620000000800 */
[----:B0-----:R-:W-:Y:S02]  /*f460*/  F2FP.BF16.F32.PACK_AB R12, R29, R28 ;  /* 0x0000001c1d0c723e */ /* 0x001fe400000010ff */
[----:B-----5:R-:W-:Y:S02]  /*f470*/  F2FP.BF16.F32.PACK_AB R4, R48, R41 ;  /* 0x000000293004723e */ /* 0x020fe400000010ff */
[----:B------:R-:W-:Y:S02]  /*f480*/  F2FP.BF16.F32.PACK_AB R6, R52, R45 ;  /* 0x0000002d3406723e */ /* 0x000fe400000010ff */
[----:B------:R-:W-:Y:S01]  /*f490*/  F2FP.BF16.F32.PACK_AB R5, R51, R50 ;  /* 0x000000323305723e */ /* 0x000fe200000010ff */
[----:B------:R-:W0:Y:S01]  /*f4a0*/  @P5 LDC R25, c[0x0][0x450] ;  /* 0x00011400ff195b82 */ /* 0x000e220000000800 */
[----:B------:R-:W-:-:S02]  /*f4b0*/  F2FP.BF16.F32.PACK_AB R7, R55, R54 ;  /* 0x000000363707723e */ /* 0x000fc400000010ff */
[----:B--2---:R-:W-:Y:S02]  /*f4c0*/  F2FP.BF16.F32.PACK_AB R14, R44, R33 ;  /* 0x000000212c0e723e */ /* 0x004fe400000010ff */
[----:B---3--:R-:W-:Y:S02]  /*f4d0*/  F2FP.BF16.F32.PACK_AB R13, R83, R82 ;  /* 0x00000052530d723e */ /* 0x008fe400000010ff */
[----:B------:R-:W-:Y:S01]  /*f4e0*/  F2FP.BF16.F32.PACK_AB R15, R87, R86 ;  /* 0x00000056570f723e */ /* 0x000fe200000010ff */
[----:B------:R2:W-:Y:S04]  /*f4f0*/  STSM.16.M88.4 [R36], R4 ;  /* 0x0000000424007844 */ /* 0x0005e80000000200 */
[----:B------:R3:W-:Y:S04]  /*f500*/  STSM.16.M88.4 [R145+0x6000], R8 ;  /* 0x0060000891007844 */ /* 0x0007e80000000200 */
[----:B------:R3:W-:Y:S01]  /*f510*/  STSM.16.M88.4 [R144+0x6000], R12 ;  /* 0x0060000c90007844 */ /* 0x0007e20000000200 */
[----:B------:R4:W-:Y:S06]  /*f520*/  MEMBAR.ALL.CTA ;  /* 0x0000000000007992 */ /* 0x0009ec0000008000 */
[----:B----4-:R-:W4:Y:S01]  /*f530*/  FENCE.VIEW.ASYNC.S ;  /* 0x00000000000073c6 */ /* 0x010f220000000000 */
[----:B------:R-:W-:Y:S01]  /*f540*/  FADD.FTZ R79, R79, R20 ;  /* 0x000000144f4f7221 */ /* 0x000fe20000010000 */
[----:B------:R-:W-:Y:S01]  /*f550*/  PLOP3.LUT P1, PT, PT, PT, UP0, 0x40, 0x0 ;  /* 0x000000000000781c */ /* 0x000fe20003f2e808 */
[----:B-1----:R-:W-:-:S04]  /*f560*/  @P5 IMAD.HI.U32 R24, R89, R24, RZ ;  /* 0x0000001859185227 */ /* 0x002fc800078e00ff */
[----:B------:R-:W-:Y:S01]  /*f570*/  FADD.FTZ R28, R28, R21 ;  /* 0x000000151c1c7221 */ /* 0x000fe20000010000 */
[----:B------:R-:W-:Y:S01]  /*f580*/  FADD.FTZ R82, R82, R79 ;  /* 0x0000004f52527221 */ /* 0x000fe20000010000 */
[----:B------:R-:W-:Y:S01]  /*f590*/  IMAD.MOV.U32 R20, RZ, RZ, R89 ;  /* 0x000000ffff147224 */ /* 0x000fe200078e0059 */
[----:B0-----:R-:W-:Y:S01]  /*f5a0*/  @P5 SHF.R.U32.HI R20, RZ, R25, R24 ;  /* 0x00000019ff145219 */ /* 0x001fe20000011618 */
[----:B------:R-:W-:Y:S01]  /*f5b0*/  FADD.FTZ R28, R29, R28 ;  /* 0x0000001c1d1c7221 */ /* 0x000fe20000010000 */
[----:B------:R-:W-:-:S03]  /*f5c0*/  FADD.FTZ R83, R83, R82 ;  /* 0x0000005253537221 */ /* 0x000fc60000010000 */
[----:B------:R-:W-:Y:S01]  /*f5d0*/  FADD.FTZ R33, R33, R28 ;  /* 0x0000001c21217221 */ /* 0x000fe20000010000 */
[----:B------:R-:W-:Y:S01]  /*f5e0*/  FADD.FTZ R86, R86, R83 ;  /* 0x0000005356567221 */ /* 0x000fe20000010000 */
[----:B------:R-:W-:Y:S02]  /*f5f0*/  IMAD.IADD R103, R103, 0x1, R20 ;  /* 0x0000000167677824 */ /* 0x000fe400078e0214 */
[----:B------:R-:W-:Y:S01]  /*f600*/  FADD.FTZ R139, R44, R33 ;  /* 0x000000212c8b7221 */ /* 0x000fe20000010000 */
[----:B--2---:R-:W-:Y:S01]  /*f610*/  FADD.FTZ R5, R87, R86 ;  /* 0x0000005657057221 */ /* 0x004fe20000010000 */
[----:B------:R-:W-:Y:S02]  /*f620*/  VIADD R4, R88, 0xfffffffe ;  /* 0xfffffffe58047836 */ /* 0x000fe40000000000 */
[----:B------:R-:W-:Y:S01]  /*f630*/  VIADD R6, R103, UR6 ;  /* 0x0000000667067c36 */ /* 0x000fe20008000000 */
[----:B----4-:R-:W-:Y:S01]  /*f640*/  NOP ;  /* 0x0000000000007918 */ /* 0x010fe20000000000 */
[----:B---3--:R-:W-:Y:S05]  /*f650*/  @P1 BRA `(.L_x_1494) ;  /* 0x0000000000541947 */ /* 0x008fea0003800000 */
[C---:B------:R-:W-:Y:S01]  /*f660*/  ISETP.GT.AND P1, PT, R103.reuse, RZ, PT ;  /* 0x000000ff6700720c */ /* 0x040fe20003f24270 */
[----:B------:R-:W-:Y:S01]  /*f670*/  BSSY B0, `(.L_x_1495) ;  /* 0x0000010000007945 */ /* 0x000fe20003800000 */
[----:B------:R-:W-:-:S11]  /*f680*/  VIADD R7, R103, 0xffffffff ;  /* 0xffffffff67077836 */ /* 0x000fd60000000000 */
[----:B------:R-:W-:Y:S05]  /*f690*/  @P1 BRA `(.L_x_1496) ;  /* 0x0000000000201947 */ /* 0x000fea0003800000 */
[----:B------:R-:W-:Y:S01]  /*f6a0*/  UISETP.NE.AND UP1, UPT, UR7, 0x1, UPT ;  /* 0x000000010700788c */ /* 0x000fe2000bf25270 */
[----:B------:R-:W-:-:S05]  /*f6b0*/  IMAD.MOV R7, RZ, RZ, -R103 ;  /* 0x000000ffff077224 */ /* 0x000fca00078e0a67 */
[----:B------:R-:W-:-:S05]  /*f6c0*/  PLOP3.LUT P1, PT, PT, PT, UP1, 0x80, 0x0 ;  /* 0x000000000000781c */ /* 0x000fca0003f2f018 */
[----:B------:R-:W-:-:S08]  /*f6d0*/  @UP1 ULDC.64 UR4, c[0x0][0x9e8] ;  /* 0x00027a0000041ab9 */ /* 0x000fd00000000a00 */
[----:B------:R-:W-:-:S05]  /*f6e0*/  @P1 IMAD.HI.U32 R8, R7, UR4, RZ ;  /* 0x0000000407081c27 */ /* 0x000fca000f8e00ff */
[----:B------:R-:W-:-:S04]  /*f6f0*/  @P1 SHF.R.U32.HI R7, RZ, UR5, R8 ;  /* 0x00000005ff071c19 */ /* 0x000fc80008011608 */
[----:B------:R-:W-:Y:S01]  /*f700*/  LOP3.LUT R7, RZ, R7, RZ, 0x33, !PT ;  /* 0x00000007ff077212 */ /* 0x000fe200078e33ff */
[----:B------:R-:W-:Y:S06]  /*f710*/  BRA `(.L_x_1497) ;  /* 0x0000000000147947 */ /* 0x000fec0003800000 */
.L_x_1496:
[----:B------:R-:W-:-:S06]  /*f720*/  UISETP.NE.AND UP1, UPT, UR7, 0x1, UPT ;  /* 0x000000010700788c */ /* 0x000fcc000bf25270 */
[----:B------:R-:W-:-:S05]  /*f730*/  PLOP3.LUT P1, PT, PT, PT, UP1, 0x80, 0x0 ;  /* 0x000000000000781c */ /* 0x000fca0003f2f018 */
[----:B------:R-:W-:-:S08]  /*f740*/  @UP1 ULDC.64 UR4, c[0x0][0x9e8] ;  /* 0x00027a0000041ab9 */ /* 0x000fd00000000a00 */
[----:B------:R-:W-:-:S05]  /*f750*/  @P1 IMAD.HI.U32 R8, R7, UR4, RZ ;  /* 0x0000000407081c27 */ /* 0x000fca000f8e00ff */
[----:B------:R-:W-:-:S07]  /*f760*/  @P1 SHF.R.U32.HI R7, RZ, UR5, R8 ;  /* 0x00000005ff071c19 */ /* 0x000fce0008011608 */
.L_x_1497:
[----:B------:R-:W-:Y:S05]  /*f770*/  BSYNC B0 ;  /* 0x0000000000007941 */ /* 0x000fea0003800000 */
.L_x_1495:
[----:B------:R-:W-:-:S04]  /*f780*/  IMAD.U32 R8, RZ, RZ, UR7 ;  /* 0x00000007ff087e24 */ /* 0x000fc8000f8e00ff */
[----:B------:R-:W-:-:S05]  /*f790*/  IMAD R7, R7, R8, UR7 ;  /* 0x0000000707077e24 */ /* 0x000fca000f8e0208 */
[----:B------:R-:W-:-:S07]  /*f7a0*/  VIMNMX R6, R6, R7, PT ;  /* 0x0000000706067248 */ /* 0x000fce0003fe0100 */
.L_x_1494:
[----:B------:R-:W2:Y:S01]  /*f7b0*/  LDL R8, [R1+0x68] ;  /* 0x0000680001087983 */ /* 0x000ea20000100800 */
[----:B------:R-:W-:Y:S01]  /*f7c0*/  SHF.R.S32.HI R7, RZ, 0x1f, R6 ;  /* 0x0000001fff077819 */ /* 0x000fe20000011406 */
[----:B------:R-:W-:Y:S01]  /*f7d0*/  ULDC UR41, c[0x0][0x9e4] ;  /* 0x0002790000297ab9 */ /* 0x000fe20000000800 */
[----:B------:R-:W-:Y:S01]  /*f7e0*/  ULDC UR5, c[0x0][0x9e4] ;  /* 0x0002790000057ab9 */ /* 0x000fe20000000800 */
[----:B------:R-:W-:Y:S01]  /*f7f0*/  ULDC UR42, c[0x0][0x9dc] ;  /* 0x00027700002a7ab9 */ /* 0x000fe20000000800 */
[----:B------:R-:W-:Y:S01]  /*f800*/  LEA.HI R7, R7, R6, RZ, 0x7 ;  /* 0x0000000607077211 */ /* 0x000fe200078f38ff */
[----:B------:R-:W-:Y:S01]  /*f810*/  ULDC UR48, c[0x0][0x9dc] ;  /* 0x0002770000307ab9 */ /* 0x000fe20000000800 */
[----:B------:R-:W-:Y:S01]  /*f820*/  ULDC UR4, c[0x0][0x988] ;  /* 0x0002620000047ab9 */ /* 0x000fe20000000800 */
[----:B------:R-:W-:Y:S01]  /*f830*/  ULDC UR7, c[0x0][0x988] ;  /* 0x0002620000077ab9 */ /* 0x000fe20000000800 */
[----:B------:R-:W-:Y:S01]  /*f840*/  SHF.R.S32.HI R7, RZ, 0x7, R7 ;  /* 0x00000007ff077819 */ /* 0x000fe20000011407 */
[----:B------:R-:W-:Y:S01]  /*f850*/  ULDC UR6, c[0x0][0x988] ;  /* 0x0002620000067ab9 */ /* 0x000fe20000000800 */
[----:B------:R-:W-:Y:S01]  /*f860*/  ULDC UR49, c[0x0][0x9e0] ;  /* 0x0002780000317ab9 */ /* 0x000fe20000000800 */
[----:B------:R-:W-:Y:S01]  /*f870*/  ULDC UR43, c[0x0][0x9e0] ;  /* 0x00027800002b7ab9 */ /* 0x000fe20000000800 */
        /* <DEDUP_REMOVED lines=24> */
[----:B--2---:R-:W-:-:S04]  /*fa00*/  VIMNMX R8, R8, R7, !PT ;  /* 0x0000000708087248 */ /* 0x004fc80007fe0100 */
[----:B------:R-:W-:Y:S01]  /*fa10*/  ISETP.GE.AND P1, PT, R4, R8, PT ;  /* 0x000000080400720c */ /* 0x000fe20003f26270 */
[----:B------:R0:W-:-:S12]  /*fa20*/  STL [R1+0x8], R8 ;  /* 0x0000080801007387 */ /* 0x0001d80000100800 */
[----:B0-----:R-:W-:Y:S05]  /*fa30*/  @!P1 BRA `(.L_x_1498) ;  /* 0x0000003400749947 */ /* 0x001fea0003800000 */
[----:B------:R-:W-:-:S07]  /*fa40*/  IMAD.MOV.U32 R135, RZ, RZ, RZ ;  /* 0x000000ffff877224 */ /* 0x000fce00078e00ff */
.L_x_1518:
[----:B------:R-:W2:Y:S01]  /*fa50*/  LDL R7, [R1+0xc] ;  /* 0x00000c0001077983 */ /* 0x000ea20000100800 */
[----:B------:R-:W-:Y:S01]  /*fa60*/  VIADD R6, R18, 0x1 ;  /* 0x0000000112067836 */ /* 0x000fe20000000000 */
[----:B------:R-:W-:Y:S05]  /*fa70*/  YIELD ;  /* 0x0000000000007946 */ /* 0x000fea0003800000 */
[----:B------:R-:W-:-:S04]  /*fa80*/  ISETP.NE.AND P2, PT, R6, 0x2, PT ;  /* 0x000000020600780c */ /* 0x000fc80003f45270 */
[----:B------:R-:W-:Y:S02]  /*fa90*/  SEL R8, RZ, 0x1, P2 ;  /* 0x00000001ff087807 */ /* 0x000fe40001000000 */
[----:B------:R-:W-:Y:S02]  /*faa0*/  SEL R6, R6, RZ, P2 ;  /* 0x000000ff06067207 */ /* 0x000fe40001000000 */
[----:B--2---:R-:W-:Y:S02]  /*fab0*/  ISETP.NE.AND P1, PT, R7, RZ, PT ;  /* 0x000000ff0700720c */ /* 0x004fe40003f25270 */
[----:B------:R-:W-:-:S11]  /*fac0*/  LOP3.LUT R7, R23, R8, RZ, 0x3c, !PT ;  /* 0x0000000817077212 */ /* 0x000fd600078e3cff */
[----:B------:R-:W-:Y:S05]  /*fad0*/  @P1 BRA `(.L_x_1499) ;  /* 0x0000000000301947 */ /* 0x000fea0003800000 */
[----:B------:R-:W-:Y:S05]  /*fae0*/  @!P0 BRA `(.L_x_1500) ;  /* 0x0000000000048947 */ /* 0x000fea0003800000 */
[----:B------:R-:W-:Y:S01]  /*faf0*/  BPT.TRAP 0x1 ;  /* 0x000000040000795c */ /* 0x000fe20000300000 */
.L_x_1500:
[----:B------:R-:W-:Y:S01]  /*fb00*/  IMAD R9, R6, 0x8, R2 ;  /* 0x0000000806097824 */ /* 0x000fe200078e0202 */
[----:B------:R-:W-:-:S04]  /*fb10*/  SHF.L.U32 R8, R7, 0x1f, RZ ;  /* 0x0000001f07087819 */ /* 0x000fc800000006ff */
[----:B------:R0:W1:Y:S01]  /*fb20*/  SYNCS.PHASECHK.TRANS64.TRYWAIT P2, [R9+URZ+0x2d830], R8 ;  /* 0x02d83008090075a7 */ /* 0x000062000804017f */
[----:B------:R-:W-:Y:S05]  /*fb30*/  @!P0 BRA `(.L_x_1501) ;  /* 0x0000000000048947 */ /* 0x000fea0003800000 */
[----:B------:R-:W-:Y:S01]  /*fb40*/  BPT.TRAP 0x1 ;  /* 0x000000040000795c */ /* 0x000fe20000300000 */
.L_x_1501:
[----:B------:R-:W-:Y:S04]  /*fb50*/  BSSY B0, `(.L_x_1499) ;  /* 0x0000004000007945 */ /* 0x000fe80003800000 */
[----:B-1----:R-:W-:Y:S05]  /*fb60*/  @P2 BRA `(.L_x_1502) ;  /* 0x0000000000082947 */ /* 0x002fea0003800000 */
[----:B------:R-:W1:Y:S02]  /*fb70*/  SYNCS.PHASECHK.TRANS64.TRYWAIT P2, [R9+URZ+0x2d830], R8 ;  /* 0x02d83008090075a7 */ /* 0x000e64000804017f */
[----:B-1----:R-:W-:Y:S05]  /*fb80*/  @!P2 BRA `(.L_x_1503) ;  /* 0x0000013800a0a947 */ /* 0x002fea0003800000 */
.L_x_1502:
[----:B------:R-:W-:Y:S05]  /*fb90*/  BSYNC B0 ;  /* 0x0000000000007941 */ /* 0x000fea0003800000 */
.L_x_1499:
[----:B01----:R-:W2:Y:S01]  /*fba0*/  LDL R8, [R1+0x10] ;  /* 0x0000100001087983 */ /* 0x003ea20000100800 */
[----:B------:R-:W0:Y:S01]  /*fbb0*/  S2R R10, SR_TID.X ;  /* 0x00000000000a7919 */ /* 0x000e220000002100 */
[----:B------:R-:W-:Y:S05]  /*fbc0*/  WARPSYNC.ALL ;  /* 0x0000000000007948 */ /* 0x000fea0003800000 */
[----:B------:R-:W-:Y:S01]  /*fbd0*/  IMAD.MOV.U32 R9, RZ, RZ, -0x7fffffe0 ;  /* 0x80000020ff097424 */ /* 0x000fe200078e00ff */
[----:B0-----:R-:W-:-:S05]  /*fbe0*/  SHF.R.U32.HI R10, RZ, 0x7, R10 ;  /* 0x00000007ff0a7819 */ /* 0x001fca000001160a */
[----:B------:R-:W-:-:S05]  /*fbf0*/  VIADD R20, R10, 0x8 ;  /* 0x000000080a147836 */ /* 0x000fca0000000000 */
[----:B------:R0:W-:Y:S01]  /*fc00*/  BAR.SYNC.DEFER_BLOCKING R20, 0x100 ;  /* 0x000400140000751d */ /* 0x0001e20000010000 */
[----:B------:R-:W-:Y:S02]  /*fc10*/  R2UR UR11, R9 ;  /* 0x00000000090b72ca */ /* 0x000fe400000e0000 */
[----:B------:R-:W-:Y:S02]  /*fc20*/  R2UR UR8, R146 ;  /* 0x00000000920872ca */ /* 0x000fe400000e0000 */
[----:B------:R-:W-:Y:S01]  /*fc30*/  R2UR UR9, R147 ;  /* 0x00000000930972ca */ /* 0x000fe200000e0000 */
[----:B------:R-:W-:Y:S01]  /*fc40*/  WARPGROUP.ARRIVE ;  /* 0x00000000000079c5 */ /* 0x000fe20000000000 */
[----:B------:R-:W-:Y:S01]  /*fc50*/  IMAD.MOV.U32 R13, RZ, RZ, -0x7fffffe0 ;  /* 0x80000020ff0d7424 */ /* 0x000fe200078e00ff */
[----:B------:R-:W-:Y:S02]  /*fc60*/  R2UR UR12, R156 ;  /* 0x000000009c0c72ca */ /* 0x000fe400000e0000 */
[----:B------:R-:W-:-:S02]  /*fc70*/  R2UR UR13, R157 ;  /* 0x000000009d0d72ca */ /* 0x000fc400000e0000 */
[----:B------:R-:W-:Y:S01]  /*fc80*/  R2UR UR15, R13 ;  /* 0x000000000d0f72ca */ /* 0x000fe200000e0000 */
[----:B--2---:R-:W-:-:S05]  /*fc90*/  IMAD R8, R6, 0x600, R8 ;  /* 0x0000060006087824 */ /* 0x004fca00078e0208 */
[----:B------:R-:W-:-:S13]  /*fca0*/  R2UR UR10, R8 ;  /* 0x00000000080a72ca */ /* 0x000fda00000e0000 */
[----:B------:R-:W-:Y:S01]  /*fcb0*/  HGMMA.64x128x16.F32.BF16 R24, gdesc[UR8], RZ, !UPT, gsb0 ;  /* 0x01e00000081879f0 */ /* 0x000fe2000c0018ff */
[----:B------:R-:W-:-:S05]  /*fcc0*/  VIADD R12, R8, 0x2 ;  /* 0x00000002080c7836 */ /* 0x000fca0000000000 */
[----:B------:R-:W-:Y:S01]  /*fcd0*/  R2UR UR14, R12 ;  /* 0x000000000c0e72ca */ /* 0x000fe200000e0000 */
[----:B------:R-:W-:Y:S02]  /*fce0*/  VIADD R10, R8, 0x200 ;  /* 0x00000200080a7836 */ /* 0x000fe40000000000 */
[----:B------:R-:W-:Y:S01]  /*fcf0*/  IMAD.MOV.U32 R11, RZ, RZ, -0x7fffffe0 ;  /* 0x80000020ff0b7424 */ /* 0x000fe200078e00ff */
[----:B------:R-:W-:Y:S02]  /*fd00*/  R2UR UR16, R154 ;  /* 0x000000009a1072ca */ /* 0x000fe400000e0000 */
[----:B------:R-:W-:Y:S02]  /*fd10*/  R2UR UR18, R10 ;  /* 0x000000000a1272ca */ /* 0x000fe400000e0000 */
[----:B------:R-:W-:Y:S02]  /*fd20*/  R2UR UR19, R11 ;  /* 0x000000000b1372ca */ /* 0x000fe400000e0000 */
[----:B------:R-:W-:Y:S01]  /*fd30*/  R2UR UR17, R155 ;  /* 0x000000009b1172ca */ /* 0x000fe200000e0000 */
[----:B------:R-:W-:-:S02]  /*fd40*/  WARPGROUP.DEPBAR.LE gsb0, 0x0 ;  /* 0x00008000000079c5 */ /* 0x000fc40000010000 */
[----:B------:R-:W-:-:S06]  /*fd50*/  WARPGROUP.ARRIVE ;  /* 0x00000000000079c5 */ /* 0x000fcc0000000000 */
[----:B------:R-:W-:Y:S01]  /*fd60*/  HGMMA.64x128x16.F32.BF16 R24, gdesc[UR12], R24, gsb0 ;  /* 0x01e000000c1879f0 */ /* 0x000fe20008001818 */
[----:B------:R-:W-:Y:S01]  /*fd70*/  VIADD R12, R8, 0x202 ;  /* 0x00000202080c7836 */ /* 0x000fe20000000000 */
[----:B------:R-:W-:Y:S02]  /*fd80*/  R2UR UR23, R13 ;  /* 0x000000000d1772ca */ /* 0x000fe400000e0000 */
[----:B------:R-:W-:Y:S02]  /*fd90*/  R2UR UR20, R152 ;  /* 0x00000000981472ca */ /* 0x000fe400000e0000 */
[----:B------:R-:W-:Y:S02]  /*fda0*/  R2UR UR22, R12 ;  /* 0x000000000c1672ca */ /* 0x000fe400000e0000 */
[----:B------:R-:W-:Y:S01]  /*fdb0*/  R2UR UR21, R153 ;  /* 0x00000000991572ca */ /* 0x000fe200000e0000 */
[----:B------:R-:W-:Y:S02]  /*fdc0*/  WARPGROUP.DEPBAR.LE gsb0, 0x0 ;  /* 0x00008000000079c5 */ /* 0x000fe40000010000 */
[----:B------:R-:W-:-:S06]  /*fdd0*/  WARPGROUP.ARRIVE ;  /* 0x00000000000079c5 */ /* 0x000fcc0000000000 */
[----:B------:R-:W-:Y:S01]  /*fde0*/  HGMMA.64x128x16.F32.BF16 R24, gdesc[UR16], R24, gsb0 ;  /* 0x01e00000101879f0 */ /* 0x000fe20008001818 */
        /* <DEDUP_REMOVED lines=24> */
.L_x_1505:
[----:B------:R-:W-:Y:S01]  /*ff70*/  SHF.L.U32 R8, R23, 0x1f, RZ ;  /* 0x0000001f17087819 */ /* 0x000fe200000006ff */
[----:B------:R-:W-:-:S04]  /*ff80*/  IMAD R9, R18, 0x8, R2 ;  /* 0x0000000812097824 */ /* 0x000fc800078e0202 */
[----:B------:R0:W1:Y:S01]  /*ff90*/  SYNCS.PHASECHK.TRANS64.TRYWAIT P1, [R9+URZ+0x2d850], R8 ;  /* 0x02d85008090075a7 */ /* 0x000062000802017f */
[----:B------:R-:W-:Y:S05]  /*ffa0*/  @!P0 BRA `(.L_x_1506) ;  /* 0x0000000000048947 */ /* 0x000fea0003800000 */
[----:B------:R-:W-:Y:S01]  /*ffb0*/  BPT.TRAP 0x1 ;  /* 0x000000040000795c */ /* 0x000fe20000300000 */
.L_x_1506:
[----:B-1----:R-:W-:Y:S05]  /*ffc0*/  @P1 BRA `(.L_x_1504) ;  /* 0x0000000000081947 */ /* 0x002fea0003800000 */
[----:B------:R-:W1:Y:S02]  /*ffd0*/  SYNCS.PHASECHK.TRANS64.TRYWAIT P1, [R9+URZ+0x2d850], R8 ;  /* 0x02d85008090075a7 */ /* 0x000e64000802017f */
[----:B-1----:R-:W-:Y:S05]  /*ffe0*/  @!P1 BRA `(.L_x_1507) ;  /* 0x00000134009c9947 */ /* 0x002fea0003800000 */
.L_x_1504:
[----:B------:R-:W2:Y:S01]  /*fff0*/  LDL R12, [R1+0x2c] ;  /* 0x00002c00010c7983 */ /* 0x000ea20000100800 */
[----:B01----:R-:W-:Y:S01]  /*10000*/  VIADD R8, R2, 0x400 ;  /* 0x0000040002087836 */ /* 0x003fe20000000000 */
[----:B------:R-:W-:Y:S05]  /*10010*/  WARPSYNC.ALL ;  /* 0x0000000000007948 */ /* 0x000fea0003800000 */
[----:B------:R-:W-:Y:S01]  /*10020*/  SHF.R.U32.HI R8, RZ, 0x4, R8 ;  /* 0x00000004ff087819 */ /* 0x000fe20000011608 */
[----:B------:R-:W-:Y:S01]  /*10030*/  IMAD.MOV.U32 R9, RZ, RZ, -0x7fffffe0 ;  /* 0x80000020ff097424 */ /* 0x000fe200078e00ff */
[----:B------:R-:W-:Y:S01]  /*10040*/  WARPGROUP.ARRIVE ;  /* 0x00000000000079c5 */ /* 0x000fe20000000000 */
[----:B------:R-:W-:Y:S01]  /*10050*/  UMOV UR9, 0x40000040 ;  /* 0x4000004000097882 */ /* 0x000fe20000000000 */
[----:B------:R-:W-:Y:S01]  /*10060*/  LOP3.LUT R8, R8, 0x3fff, RZ, 0xc0, !PT ;  /* 0x00003fff08087812 */ /* 0x000fe200078ec0ff */
[----:B------:R-:W-:Y:S01]  /*10070*/  IMAD.MOV.U32 R11, RZ, RZ, -0x7fffffe0 ;  /* 0x80000020ff0b7424 */ /* 0x000fe200078e00ff */
[----:B------:R-:W-:Y:S01]  /*10080*/  R2UR UR11, R9 ;  /* 0x00000000090b72ca */ /* 0x000fe200000e0000 */
[----:B------:R-:W-:Y:S01]  /*10090*/  UMOV UR13, 0x40000040 ;  /* 0x40000040000d7882 */ /* 0x000fe20000000000 */
[----:B------:R-:W-:Y:S01]  /*100a0*/  LOP3.LUT R8, R8, 0x2000000, RZ, 0xfc, !PT ;  /* 0x0200000008087812 */ /* 0x000fe200078efcff */
[----:B------:R-:W-:Y:S01]  /*100b0*/  UMOV UR17, 0x40000040 ;  /* 0x4000004000117882 */ /* 0x000fe20000000000 */
[C---:B------:R-:W-:Y:S01]  /*100c0*/  R2UR UR15, R11.reuse ;  /* 0x000000000b0f72ca */ /* 0x040fe200000e0000 */
[----:B------:R-:W-:Y:S01]  /*100d0*/  UMOV UR21, 0x40000040 ;  /* 0x4000004000157882 */ /* 0x000fe20000000000 */
[C---:B------:R-:W-:Y:S01]  /*100e0*/  R2UR UR19, R11.reuse ;  /* 0x000000000b1372ca */ /* 0x040fe200000e0000 */
[----:B------:R-:W-:Y:S01]  /*100f0*/  IMAD R8, R18, 0x600, R8 ;  /* 0x0000060012087824 */ /* 0x000fe200078e0208 */
[C---:B------:R-:W-:Y:S01]  /*10100*/  R2UR UR23, R11.reuse ;  /* 0x000000000b1772ca */ /* 0x040fe200000e0000 */
[----:B------:R-:W-:Y:S01]  /*10110*/  UMOV UR25, 0x40000040 ;  /* 0x4000004000197882 */ /* 0x000fe20000000000 */
[C---:B------:R-:W-:Y:S01]  /*10120*/  R2UR UR27, R11.reuse ;  /* 0x000000000b1b72ca */ /* 0x040fe200000e0000 */
[C---:B------:R-:W-:Y:S01]  /*10130*/  VIADD R10, R8.reuse, 0x40 ;  /* 0x00000040080a7836 */ /* 0x040fe20000000000 */
[----:B------:R-:W-:Y:S01]  /*10140*/  R2UR UR10, R8 ;  /* 0x00000000080a72ca */ /* 0x000fe200000e0000 */
[----:B------:R-:W-:Y:S01]  /*10150*/  UMOV UR29, 0x40000040 ;  /* 0x40000040001d7882 */ /* 0x000fe20000000000 */
[C---:B------:R-:W-:Y:S01]  /*10160*/  R2UR UR31, R11.reuse ;  /* 0x000000000b1f72ca */ /* 0x040fe200000e0000 */
[----:B------:R-:W-:Y:S01]  /*10170*/  UMOV UR33, 0x40000040 ;  /* 0x4000004000217882 */ /* 0x000fe20000000000 */
[----:B------:R-:W-:Y:S01]  /*10180*/  R2UR UR14, R10 ;  /* 0x000000000a0e72ca */ /* 0x000fe200000e0000 */
[----:B------:R-:W-:Y:S01]  /*10190*/  VIADD R10, R8, 0x80 ;  /* 0x00000080080a7836 */ /* 0x000fe20000000000 */
[----:B------:R-:W-:Y:S01]  /*101a0*/  R2UR UR35, R11 ;  /* 0x000000000b2372ca */ /* 0x000fe200000e0000 */
[----:B------:R-:W-:Y:S01]  /*101b0*/  UMOV UR45, 0x40000040 ;  /* 0x40000040002d7882 */ /* 0x000fe20000000000 */
[----:B------:R-:W-:Y:S01]  /*101c0*/  R2UR UR47, R9 ;  /* 0x00000000092f72ca */ /* 0x000fe200000e0000 */
[----:B------:R-:W0:Y:S01]  /*101d0*/  S2R R13, SR_TID.X ;  /* 0x00000000000d7919 */ /* 0x000e220000002100 */
[----:B------:R-:W-:Y:S01]  /*101e0*/  R2UR UR18, R10 ;  /* 0x000000000a1272ca */ /* 0x000fe200000e0000 */
[----:B------:R-:W-:-:S05]  /*101f0*/  VIADD R10, R8, 0xc0 ;  /* 0x000000c0080a7836 */ /* 0x000fca0000000000 */
[----:B------:R-:W-:Y:S01]  /*10200*/  R2UR UR22, R10 ;  /* 0x000000000a1672ca */ /* 0x000fe200000e0000 */
[----:B------:R-:W-:-:S05]  /*10210*/  VIADD R10, R8, 0x100 ;  /* 0x00000100080a7836 */ /* 0x000fca0000000000 */
[----:B------:R-:W-:Y:S01]  /*10220*/  R2UR UR26, R10 ;  /* 0x000000000a1a72ca */ /* 0x000fe200000e0000 */
[----:B------:R-:W-:-:S05]  /*10230*/  VIADD R10, R8, 0x140 ;  /* 0x00000140080a7836 */ /* 0x000fca0000000000 */
[----:B------:R-:W-:Y:S01]  /*10240*/  R2UR UR30, R10 ;  /* 0x000000000a1e72ca */ /* 0x000fe200000e0000 */
[C---:B------:R-:W-:Y:S02]  /*10250*/  VIADD R10, R8.reuse, 0x180 ;  /* 0x00000180080a7836 */ /* 0x040fe40000000000 */
[----:B------:R-:W-:-:S03]  /*10260*/  VIADD R8, R8, 0x1c0 ;  /* 0x000001c008087836 */ /* 0x000fc60000000000 */
[----:B------:R-:W-:Y:S02]  /*10270*/  R2UR UR34, R10 ;  /* 0x000000000a2272ca */ /* 0x000fe400000e0000 */
[----:B------:R-:W-:Y:S02]  /*10280*/  R2UR UR46, R8 ;  /* 0x00000000082e72ca */ /* 0x000fe400000e0000 */
[----:B0-----:R-:W-:Y:S01]  /*10290*/  ISETP.GE.U32.AND P1, PT, R13, 0x180, PT ;  /* 0x000001800d00780c */ /* 0x001fe20003f26070 */
[----:B--2---:R-:W-:Y:S01]  /*102a0*/  IMAD R8, R12, 0x2000, R2 ;  /* 0x000020000c087824 */ /* 0x004fe200078e0202 */
[----:B------:R-:W-:-:S04]  /*102b0*/  SHF.R.U32.HI R12, RZ, 0x7, R13 ;  /* 0x00000007ff0c7819 */ /* 0x000fc8000001160d */
[----:B------:R-:W-:Y:S01]  /*102c0*/  R2UR UR8, R8 ;  /* 0x00000000080872ca */ /* 0x000fe200000e0000 */
[----:B------:R-:W-:-:S05]  /*102d0*/  VIADD R8, R12, 0x9 ;  /* 0x000000090c087836 */ /* 0x000fca0000000000 */
[----:B------:R-:W-:-:S07]  /*102e0*/  SEL R8, R8, 0x9, !P1 ;  /* 0x0000000908087807 */ /* 0x000fce0004800000 */
[----:B------:R-:W-:-:S04]  /*102f0*/  UIADD3 UR8, UR8, 0x21800, URZ ;  /* 0x0002180008087890 */ /* 0x000fc8000fffe03f */
[----:B------:R-:W-:-:S04]  /*10300*/  USHF.R.U32.HI UR8, URZ, 0x4, UR8 ;  /* 0x000000043f087899 */ /* 0x000fc80008011608 */
[----:B------:R-:W-:-:S04]  /*10310*/  ULOP3.LUT UR8, UR8, 0x3fff, URZ, 0xc0, !UPT ;  /* 0x00003fff08087892 */ /* 0x000fc8000f8ec03f */
[----:B------:R-:W-:-:S04]  /*10320*/  ULOP3.LUT UR8, UR8, 0x10000, URZ, 0xfc, !UPT ;  /* 0x0001000008087892 */ /* 0x000fc8000f8efc3f */
[----:B------:R-:W-:Y:S02]  /*10330*/  UIADD3 UR12, UR8, 0x2, URZ ;  /* 0x00000002080c7890 */ /* 0x000fe4000fffe03f */
[----:B------:R-:W-:Y:S02]  /*10340*/  UIADD3 UR16, UR8, 0x4, URZ ;  /* 0x0000000408107890 */ /* 0x000fe4000fffe03f */
[----:B------:R-:W-:Y:S02]  /*10350*/  UIADD3 UR20, UR8, 0x6, URZ ;  /* 0x0000000608147890 */ /* 0x000fe4000fffe03f */
[----:B------:R-:W-:Y:S01]  /*10360*/  HGMMA.64x96x16.F32.BF16 R88, gdesc[UR8].tnspB, R88, gsb0 ;  /* 0x41600000085879f0 */ /* 0x000fe20008001858 */
[----:B------:R-:W-:Y:S02]  /*10370*/  UIADD3 UR24, UR8, 0x600, URZ ;  /* 0x0000060008187890 */ /* 0x000fe4000fffe03f */
[----:B------:R-:W-:Y:S02]  /*10380*/  UIADD3 UR28, UR8, 0x602, URZ ;  /* 0x00000602081c7890 */ /* 0x000fe4000fffe03f */
[----:B------:R-:W-:-:S02]  /*10390*/  UIADD3 UR32, UR8, 0x604, URZ ;  /* 0x0000060408207890 */ /* 0x000fc4000fffe03f */
[----:B------:R-:W-:Y:S01]  /*103a0*/  UIADD3 UR44, UR8, 0x606, URZ ;  /* 0x00000606082c7890 */ /* 0x000fe2000fffe03f */
        /* <DEDUP_REMOVED lines=25> */
.L_x_1508:
[----:B------:R-:W2:Y:S01]  /*10540*/  LDL R11, [R1+0x28] ;  /* 0x00002800010b7983 */ /* 0x000ea20000100800 */
[----:B0-----:R-:W0:Y:S03]  /*10550*/  LDC R8, c[0x0][0x448] ;  /* 0x00011200ff087b82 */ /* 0x001e260000000800 */
[----:B------:R-:W2:Y:S01]  /*10560*/  LDL R10, [R1+0x64] ;  /* 0x00006400010a7983 */ /* 0x000ea20000100800 */
[----:B0-----:R-:W-:-:S13]  /*10570*/  ISETP.NE.AND P1, PT, R8, 0x1, PT ;  /* 0x000000010800780c */ /* 0x001fda0003f25270 */
[----:B------:R-:W0:Y:S08]  /*10580*/  @P1 LDC R9, c[0x0][0x44c] ;  /* 0x00011300ff091b82 */ /* 0x000e300000000800 */
[----:B------:R-:W1:Y:S01]  /*10590*/  @P1 LDC R8, c[0x0][0x450] ;  /* 0x00011400ff081b82 */ /* 0x000e620000000800 */
[----:B------:R-:W-:Y:S02]  /*105a0*/  UMOV UR50, UR42 ;  /* 0x0000002a00327c82 */ /* 0x000fe40008000000 */
[----:B------:R-:W-:Y:S01]  /*105b0*/  ULOP3.LUT UR8, URZ, UR50, URZ, 0x33, !UPT ;  /* 0x000000323f087292 */ /* 0x000fe2000f8e333f */
[----:B--2---:R-:W-:-:S04]  /*105c0*/  IMAD.IADD R13, R10, 0x1, R11 ;  /* 0x000000010a0d7824 */ /* 0x004fc800078e020b */
[----:B0-----:R-:W-:-:S05]  /*105d0*/  @P1 IMAD.HI.U32 R9, R13, R9, RZ ;  /* 0x000000090d091227 */ /* 0x001fca00078e00ff */
[----:B-1----:R-:W-:Y:S01]  /*105e0*/  @P1 SHF.R.U32.HI R13, RZ, R8, R9 ;  /* 0x00000008ff0d1219 */ /* 0x002fe20000011609 */
[----:B------:R-:W-:Y:S02]  /*105f0*/  IMAD R8, R6, 0x8, R2 ;  /* 0x0000000806087824 */ /* 0x000fe400078e0202 */
[----:B------:R-:W-:Y:S02]  /*10600*/  IMAD.U32 R9, RZ, RZ, UR38 ;  /* 0x00000026ff097e24 */ /* 0x000fe4000f8e00ff */
[----:B------:R-:W-:-:S05]  /*10610*/  VIADD R8, R8, 0x2d840 ;  /* 0x0002d84008087836 */ /* 0x000fca0000000000 */
[----:B------:R-:W-:Y:S01]  /*10620*/  PRMT R8, R9, 0x654, R8 ;  /* 0x0000065409087816 */ /* 0x000fe20000000008 */
[----:B------:R-:W0:Y:S03]  /*10630*/  SHFL.IDX PT, R20, R13, RZ, 0x1c1f ;  /* 0x001c1fff0d147589 */ /* 0x000e2600000e0000 */
[----:B------:R1:W-:Y:S02]  /*10640*/  SYNCS.ARRIVE.TRANS64.RED.A1T0 RZ, [R8+URZ], RZ ;  /* 0x000000ff08ff79a7 */ /* 0x0003e4000810043f */
[----:B-1----:R-:W-:-:S05]  /*10650*/  IMAD.SHL.U32 R8, R4, 0x80, RZ ;  /* 0x0000008004087824 */ /* 0x002fca00078e00ff */
[----:B------:R-:W-:Y:S02]  /*10660*/  IADD3 R9, -R8, 0x1, RZ ;  /* 0x0000000108097810 */ /* 0x000fe40007ffe1ff */
[----:B------:R-:W-:-:S03]  /*10670*/  PLOP3.LUT P1, PT, PT, PT, UP0, 0x40, 0x0 ;  /* 0x000000000000781c */ /* 0x000fc60003f2e808 */
[----:B------:R-:W-:-:S05]  /*10680*/  IMAD R9, R142, -0x2, R9 ;  /* 0xfffffffe8e097824 */ /* 0x000fca00078e0209 */
[----:B------:R-:W-:-:S05]  /*10690*/  IADD3 R11, -R140, R9, R141 ;  /* 0x000000098c0b7210 */ /* 0x000fca0007ffe18d */
[C---:B------:R-:W-:Y:S02]  /*106a0*/  VIADD R12, R11.reuse, UR49 ;  /* 0x000000310b0c7c36 */ /* 0x040fe40008000000 */
[----:B------:R-:W-:Y:S02]  /*106b0*/  VIADD R11, R11, UR8 ;  /* 0x000000080b0b7c36 */ /* 0x000fe40008000000 */
[C---:B0-----:R-:W-:Y:S02]  /*106c0*/  IMAD.IADD R10, R20.reuse, 0x1, R12 ;  /* 0x00000001140a7824 */ /* 0x041fe400078e020c */
[----:B------:R-:W-:Y:S01]  /*106d0*/  IMAD.IADD R9, R20, 0x1, R11 ;  /* 0x0000000114097824 */ /* 0x000fe200078e020b */
[----:B------:R-:W-:Y:S06]  /*106e0*/  @P1 BRA `(.L_x_1509) ;  /* 0x0000000000581947 */ /* 0x000fec0003800000 */
[----:B------:R-:W-:Y:S01]  /*106f0*/  IADD3 R20, -R140, R141, R20 ;  /* 0x0000008d8c147210 */ /* 0x000fe20007ffe114 */
[----:B------:R-:W-:Y:S03]  /*10700*/  BSSY B0, `(.L_x_1510) ;  /* 0x0000010000007945 */ /* 0x000fe60003800000 */
        /* <DEDUP_REMOVED lines=10> */
.L_x_1511:
[----:B------:R-:W-:-:S05]  /*107b0*/  IMAD.U32 R21, RZ, RZ, UR41 ;  /* 0x00000029ff157e24 */ /* 0x000fca000f8e00ff */
[----:B------:R-:W-:-:S13]  /*107c0*/  ISETP.NE.AND P1, PT, R21, 0x1, PT ;  /* 0x000000011500780c */ /* 0x000fda0003f25270 */
[----:B------:R-:W0:Y:S02]  /*107d0*/  @P1 LDC.64 R14, c[0x0][0x9e8] ;  /* 0x00027a00ff0e1b82 */ /* 0x000e240000000a00 */
[----:B0-----:R-:W-:-:S05]  /*107e0*/  @P1 IMAD.HI.U32 R14, R20, R14, RZ ;  /* 0x0000000e140e1227 */ /* 0x001fca00078e00ff */
[----:B------:R-:W-:-:S07]  /*107f0*/  @P1 SHF.R.U32.HI R20, RZ, R15, R14 ;  /* 0x0000000fff141219 */ /* 0x000fce000001160e */
.L_x_1512:
[----:B------:R-:W-:Y:S05]  /*10800*/  BSYNC B0 ;  /* 0x0000000000007941 */ /* 0x000fea0003800000 */
.L_x_1510:
[----:B------:R-:W-:-:S04]  /*10810*/  IMAD R20, R20, R21, -R8 ;  /* 0x0000001514147224 */ /* 0x000fc800078e0a08 */
[----:B------:R-:W-:-:S05]  /*10820*/  IMAD R20, R142, -0x2, R20 ;  /* 0xfffffffe8e147824 */ /* 0x000fca00078e0214 */
[----:B------:R-:W-:Y:S02]  /*10830*/  VIMNMX R9, R9, R20, !PT ;  /* 0x0000001409097248 */ /* 0x000fe40007fe0100 */
[----:B------:R-:W-:-:S07]  /*10840*/  VIADDMNMX R10, R20, R21, R10, PT ;  /* 0x00000015140a7246 */ /* 0x000fce000380010a */
.L_x_1509:
[----:B------:R-:W-:Y:S01]  /*10850*/  ISETP.GT.AND P1, PT, R4, -0x1, PT ;  /* 0xffffffff0400780c */ /* 0x000fe20003f24270 */
[----:B------:R-:W0:Y:S03]  /*10860*/  SHFL.IDX PT, R13, R13, 0x1, 0x1c1f ;  /* 0x003c1f000d0d7f89 */ /* 0x000e2600000e0000 */
        /* <DEDUP_REMOVED lines=11> */
[----:B0-----:R-:W-:Y:S01]  /*10920*/  IMAD.IADD R12, R12, 0x1, R13 ;  /* 0x000000010c0c7824 */ /* 0x001fe200078e020d */
[C---:B------:R-:W-:Y:S02]  /*10930*/  ISETP.GT.AND P3, PT, R9.reuse, 0x9, P1 ;  /* 0x000000090900780c */ /* 0x040fe40000f64270 */
[----:B------:R-:W-:Y:S02]  /*10940*/  ISETP.GT.AND P2, PT, R9, 0x10, P1 ;  /* 0x000000100900780c */ /* 0x000fe40000f44270 */
[----:B------:R-:W-:Y:S02]  /*10950*/  FSEL R33, R33, -INF , !P4 ;  /* 0xff80000021217808 */ /* 0x000fe40006000000 */
[----:B------:R-:W-:Y:S02]  /*10960*/  ISETP.GT.AND P4, PT, R9, 0x20, P1 ;  /* 0x000000200900780c */ /* 0x000fe40000f84270 */
[----:B------:R-:W-:-:S02]  /*10970*/  ISETP.LT.OR P3, PT, R10, 0xa, P3 ;  /* 0x0000000a0a00780c */ /* 0x000fc40001f61670 */
[C---:B------:R-:W-:Y:S02]  /*10980*/  ISETP.LT.OR P2, PT, R10.reuse, 0x11, P2 ;  /* 0x000000110a00780c */ /* 0x040fe40001741670 */
[----:B------:R-:W-:Y:S02]  /*10990*/  ISETP.LT.OR P4, PT, R10, 0x21, P4 ;  /* 0x000000210a00780c */ /* 0x000fe40002781670 */
[----:B------:R-:W-:Y:S02]  /*109a0*/  FSEL R29, R29, -INF , !P3 ;  /* 0xff8000001d1d7808 */ /* 0x000fe40005800000 */
[----:B------:R-:W-:Y:S02]  /*109b0*/  FSEL R32, R32, -INF , !P2 ;  /* 0xff80000020207808 */ /* 0x000fe40005000000 */
[C---:B------:R-:W-:Y:S02]  /*109c0*/  ISETP.GT.AND P3, PT, R9.reuse, 0x18, P1 ;  /* 0x000000180900780c */ /* 0x040fe40000f64270 */
[----:B------:R-:W-:-:S02]  /*109d0*/  ISETP.GT.AND P2, PT, R9, 0x19, P1 ;  /* 0x000000190900780c */ /* 0x000fc40000f44270 */
[----:B------:R-:W-:Y:S02]  /*109e0*/  FSEL R40, R40, -INF , !P4 ;  /* 0xff80000028287808 */ /* 0x000fe40006000000 */
[----:B------:R-:W-:Y:S02]  /*109f0*/  ISETP.GT.AND P4, PT, R9, 0x29, P1 ;  /* 0x000000290900780c */ /* 0x000fe40000f84270 */
[C---:B------:R-:W-:Y:S02]  /*10a00*/  ISETP.LT.OR P3, PT, R10.reuse, 0x19, P3 ;  /* 0x000000190a00780c */ /* 0x040fe40001f61670 */
[C---:B------:R-:W-:Y:S02]  /*10a10*/  ISETP.LT.OR P2, PT, R10.reuse, 0x1a, P2 ;  /* 0x0000001a0a00780c */ /* 0x040fe40001741670 */
[----:B------:R-:W-:Y:S02]  /*10a20*/  ISETP.LT.OR P4, PT, R10, 0x2a, P4 ;  /* 0x0000002a0a00780c */ /* 0x000fe40002781670 */
[----:B------:R-:W-:-:S02]  /*10a30*/  FSEL R36, R36, -INF , !P3 ;  /* 0xff80000024247808 */ /* 0x000fc40005800000 */
[----:B------:R-:W-:Y:S02]  /*10a40*/  FSEL R37, R37, -INF , !P2 ;  /* 0xff80000025257808 */ /* 0x000fe40005000000 */
        /* <DEDUP_REMOVED lines=57> */
[----:B------:R-:W-:Y:S02]  /*10de0*/  PLOP3.LUT P4, PT, PT, PT, UP0, 0x40, 0x0 ;  /* 0x000000000000781c */ /* 0x000fe40003f8e808 */
[----:B------:R-:W-:-:S02]  /*10df0*/  ISETP.LT.OR P3, PT, R10, 0x6a, P3 ;  /* 0x0000006a0a00780c */ /* 0x000fc40001f61670 */
[----:B------:R-:W-:Y:S02]  /*10e00*/  ISETP.LT.OR P2, PT, R10, 0x71, P2 ;  /* 0x000000710a00780c */ /* 0x000fe40001741670 */
[----:B------:R-:W-:Y:S02]  /*10e10*/  FSEL R77, R77, -INF , !P3 ;  /* 0xff8000004d4d7808 */ /* 0x000fe40005800000 */
[----:B------:R-:W-:Y:S02]  /*10e20*/  FSEL R80, R80, -INF , !P2 ;  /* 0xff80000050507808 */ /* 0x000fe40005000000 */
[C---:B------:R-:W-:Y:S02]  /*10e30*/  ISETP.GT.AND P3, PT, R9.reuse, 0x78, P1 ;  /* 0x000000780900780c */ /* 0x040fe40000f64270 */
[----:B------:R-:W-:Y:S01]  /*10e40*/  ISETP.GT.AND P2, PT, R9, 0x79, P1 ;  /* 0x000000790900780c */ /* 0x000fe20000f44270 */
[----:B------:R-:W-:Y:S01]  /*10e50*/  IMAD.IADD R9, R11, 0x1, R13 ;  /* 0x000000010b097824 */ /* 0x000fe200078e020d */
[----:B------:R-:W-:-:S02]  /*10e60*/  ISETP.LT.OR P3, PT, R10, 0x79, P3 ;  /* 0x000000790a00780c */ /* 0x000fc40001f61670 */
[----:B------:R-:W-:Y:S02]  /*10e70*/  ISETP.LT.OR P2, PT, R10, 0x7a, P2 ;  /* 0x0000007a0a00780c */ /* 0x000fe40001741670 */
[----:B------:R-:W-:Y:S02]  /*10e80*/  FSEL R84, R84, -INF , !P3 ;  /* 0xff80000054547808 */ /* 0x000fe40005800000 */
[----:B------:R-:W-:Y:S01]  /*10e90*/  FSEL R85, R85, -INF , !P2 ;  /* 0xff80000055557808 */ /* 0x000fe20005000000 */
[----:B------:R-:W-:Y:S08]  /*10ea0*/  @P4 BRA `(.L_x_1513) ;  /* 0x0000000000584947 */ /* 0x000ff00003800000 */
        /* <DEDUP_REMOVED lines=12> */
.L_x_1515:
[----:B------:R-:W-:-:S05]  /*10f70*/  IMAD.U32 R14, RZ, RZ, UR41 ;  /* 0x00000029ff0e7e24 */ /* 0x000fca000f8e00ff */
[----:B------:R-:W-:-:S13]  /*10f80*/  ISETP.NE.AND P2, PT, R14, 0x1, PT ;  /* 0x000000010e00780c */ /* 0x000fda0003f45270 */
[----:B------:R-:W0:Y:S02]  /*10f90*/  @P2 LDC.64 R10, c[0x0][0x9e8] ;  /* 0x00027a00ff0a2b82 */ /* 0x000e240000000a00 */
[----:B0-----:R-:W-:-:S05]  /*10fa0*/  @P2 IMAD.HI.U32 R10, R13, R10, RZ ;  /* 0x0000000a0d0a2227 */ /* 0x001fca00078e00ff */
[----:B------:R-:W-:-:S07]  /*10fb0*/  @P2 SHF.R.U32.HI R13, RZ, R11, R10 ;  /* 0x0000000bff0d2219 */ /* 0x000fce000001160a */
.L_x_1516:
[----:B------:R-:W-:Y:S05]  /*10fc0*/  BSYNC B0 ;  /* 0x0000000000007941 */ /* 0x000fea0003800000 */
.L_x_1514:
[----:B------:R-:W-:-:S04]  /*10fd0*/  IMAD R8, R13, R14, -R8 ;  /* 0x0000000e0d087224 */ /* 0x000fc800078e0a08 */
[----:B------:R-:W-:-:S05]  /*10fe0*/  IMAD R8, R142, -0x2, R8 ;  /* 0xfffffffe8e087824 */ /* 0x000fca00078e0208 */
[----:B------:R-:W-:Y:S02]  /*10ff0*/  VIMNMX R9, R9, R8, !PT ;  /* 0x0000000809097248 */ /* 0x000fe40007fe0100 */
[----:B------:R-:W-:-:S07]  /*11000*/  VIADDMNMX R12, R8, R14, R12, PT ;  /* 0x0000000e080c7246 */ /* 0x000fce000380010c */
.L_x_1513:
[----:B------:R-:W-:Y:S01]  /*11010*/  FMNMX.FTZ R8, R24, R3, !PT ;  /* 0x0000000318087209 */ /* 0x000fe20007810000 */
[----:B------:R-:W-:Y:S01]  /*11020*/  UMOV UR51, UR7 ;  /* 0x0000000700337c82 */ /* 0x000fe20008000000 */
[C---:B------:R-:W-:Y:S02]  /*11030*/  ISETP.GT.AND P4, PT, R9.reuse, 0x1, P1 ;  /* 0x000000010900780c */ /* 0x040fe40000f84270 */
[C---:B------:R-:W-:Y:S02]  /*11040*/  ISETP.GT.AND P2, PT, R9.reuse, 0x8, P1 ;  /* 0x000000080900780c */ /* 0x040fe40000f44270 */
[----:B------:R-:W-:Y:S02]  /*11050*/  ISETP.GT.AND P3, PT, R9, 0x9, P1 ;  /* 0x000000090900780c */ /* 0x000fe40000f64270 */
[----:B------:R-:W-:Y:S02]  /*11060*/  FMNMX.FTZ R8, R25, R8, !PT ;  /* 0x0000000819087209 */ /* 0x000fe40007810000 */
[----:B------:R-:W-:-:S02]  /*11070*/  ISETP.LT.OR P4, PT, R12, 0x2, P4 ;  /* 0x000000020c00780c */ /* 0x000fc40002781670 */
[C---:B------:R-:W-:Y:S02]  /*11080*/  ISETP.LT.OR P2, PT, R12.reuse, 0x9, P2 ;  /* 0x000000090c00780c */ /* 0x040fe40001741670 */
[----:B------:R-:W-:Y:S02]  /*11090*/  ISETP.LT.OR P3, PT, R12, 0xa, P3 ;  /* 0x0000000a0c00780c */ /* 0x000fe40001f61670 */
[----:B------:R-:W-:Y:S02]  /*110a0*/  FMNMX.FTZ R8, R28, R8, !PT ;  /* 0x000000081c087209 */ /* 0x000fe40007810000 */
[----:B------:R-:W-:Y:S02]  /*110b0*/  FSEL R27, R27, -INF , !P4 ;  /* 0xff8000001b1b7808 */ /* 0x000fe40006000000 */
[----:B------:R-:W-:Y:S02]  /*110c0*/  FSEL R30, R30, -INF , !P2 ;  /* 0xff8000001e1e7808 */ /* 0x000fe40005000000 */
[----:B------:R-:W-:-:S02]  /*110d0*/  FSEL R31, R31, -INF , !P3 ;  /* 0xff8000001f1f7808 */ /* 0x000fc40005800000 */
[----:B------:R-:W-:Y:S02]  /*110e0*/  FMNMX.FTZ R8, R29, R8, !PT ;  /* 0x000000081d087209 */ /* 0x000fe40007810000 */
        /* <DEDUP_REMOVED lines=11> */
[C---:B------:R-:W-:Y:S02]  /*111a0*/  ISETP.GT.AND P4, PT, R9.reuse, 0x19, P1 ;  /* 0x000000190900780c */ /* 0x040fe40000f84270 */
[C---:B------:R-:W-:Y:S02]  /*111b0*/  ISETP.GT.AND P2, PT, R9.reuse, 0x20, P1 ;  /* 0x000000200900780c */ /* 0x040fe40000f44270 */
[----:B------:R-:W-:Y:S02]  /*111c0*/  ISETP.GT.AND P3, PT, R9, 0x21, P1 ;  /* 0x000000210900780c */ /* 0x000fe40000f64270 */
[----:B------:R-:W-:Y:S02]  /*111d0*/  FMNMX.FTZ R8, R36, R8, !PT ;  /* 0x0000000824087209 */ /* 0x000fe40007810000 */
[C---:B------:R-:W-:Y:S02]  /*111e0*/  ISETP.LT.OR P4, PT, R12.reuse, 0x1a, P4 ;  /* 0x0000001a0c00780c */ /* 0x040fe40002781670 */
[----:B------:R-:W-:-:S02]  /*111f0*/  ISETP.LT.OR P2, PT, R12, 0x21, P2 ;  /* 0x000000210c00780c */ /* 0x000fc40001741670 */
[----:B------:R-:W-:Y:S02]  /*11200*/  ISETP.LT.OR P3, PT, R12, 0x22, P3 ;  /* 0x000000220c00780c */ /* 0x000fe40001f61670 */
[----:B------:R-:W-:Y:S02]  /*11210*/  FMNMX.FTZ R8, R37, R8, !PT ;  /* 0x0000000825087209 */ /* 0x000fe40007810000 */
[----:B------:R-:W-:Y:S02]  /*11220*/  FSEL R39, R39, -INF , !P4 ;  /* 0xff80000027277808 */ /* 0x000fe40006000000 */
[----:B------:R-:W-:Y:S02]  /*11230*/  FSEL R42, R42, -INF , !P2 ;  /* 0xff8000002a2a7808 */ /* 0x000fe40005000000 */
[----:B------:R-:W-:Y:S02]  /*11240*/  FSEL R43, R43, -INF , !P3 ;  /* 0xff8000002b2b7808 */ /* 0x000fe40005800000 */
[----:B------:R-:W-:-:S02]  /*11250*/  ISETP.GT.AND P4, PT, R9, 0x28, P1 ;  /* 0x000000280900780c */ /* 0x000fc40000f84270 */
[C---:B------:R-:W-:Y:S02]  /*11260*/  ISETP.GT.AND P2, PT, R9.reuse, 0x29, P1 ;  /* 0x000000290900780c */ /* 0x040fe40000f44270 */
[----:B------:R-:W-:Y:S02]  /*11270*/  ISETP.GT.AND P3, PT, R9, 0x30, P1 ;  /* 0x000000300900780c */ /* 0x000fe40000f64270 */
[----:B------:R-:W-:Y:S02]  /*11280*/  FMNMX.FTZ R8, R40, R8, !PT ;  /* 0x0000000828087209 */ /* 0x000fe40007810000 */
[C---:B------:R-:W-:Y:S02]  /*11290*/  ISETP.LT.OR P4, PT, R12.reuse, 0x29, P4 ;  /* 0x000000290c00780c */ /* 0x040fe40002781670 */
[C---:B------:R-:W-:Y:S02]  /*112a0*/  ISETP.LT.OR P2, PT, R12.reuse, 0x2a, P2 ;  /* 0x0000002a0c00780c */ /* 0x040fe40001741670 */
[----:B------:R-:W-:-:S02]  /*112b0*/  ISETP.LT.OR P3, PT, R12, 0x31, P3 ;  /* 0x000000310c00780c */ /* 0x000fc40001f61670 */
[----:B------:R-:W-:Y:S02]  /*112c0*/  FMNMX.FTZ R8, R41, R8, !PT ;  /* 0x0000000829087209 */ /* 0x000fe40007810000 */
[----:B------:R-:W-:Y:S02]  /*112d0*/  FSEL R46, R46, -INF , !P4 ;  /* 0xff8000002e2e7808 */ /* 0x000fe40006000000 */
[----:B------:R-:W-:Y:S02]  /*112e0*/  FSEL R47, R47, -INF , !P2 ;  /* 0xff8000002f2f7808 */ /* 0x000fe40005000000 */
[----:B------:R-:W-:Y:S02]  /*112f0*/  FSEL R50, R50, -INF , !P3 ;  /* 0xff80000032327808 */ /* 0x000fe40005800000 */
[C---:B------:R-:W-:Y:S02]  /*11300*/  ISETP.GT.AND P4, PT, R9.reuse, 0x31, P1 ;  /* 0x000000310900780c */ /* 0x040fe40000f84270 */
[----:B------:R-:W-:-:S02]  /*11310*/  ISETP.GT.AND P2, PT, R9, 0x38, P1 ;  /* 0x000000380900780c */ /* 0x000fc40000f44270 */
[----:B------:R-:W-:Y:S02]  /*11320*/  ISETP.GT.AND P3, PT, R9, 0x39, P1 ;  /* 0x000000390900780c */ /* 0x000fe40000f64270 */
[----:B------:R-:W-:Y:S02]  /*11330*/  FMNMX.FTZ R8, R44, R8, !PT ;  /* 0x000000082c087209 */ /* 0x000fe40007810000 */
[C---:B------:R-:W-:Y:S02]  /*11340*/  ISETP.LT.OR P4, PT, R12.reuse, 0x32, P4 ;  /* 0x000000320c00780c */ /* 0x040fe40002781670 */
[C---:B------:R-:W-:Y:S02]  /*11350*/  ISETP.LT.OR P2, PT, R12.reuse, 0x39, P2 ;  /* 0x000000390c00780c */ /* 0x040fe40001741670 */
[----:B------:R-:W-:Y:S02]  /*11360*/  ISETP.LT.OR P3, PT, R12, 0x3a, P3 ;  /* 0x0000003a0c00780c */ /* 0x000fe40001f61670 */
[----:B------:R-:W-:-:S02]  /*11370*/  FMNMX.FTZ R8, R45, R8, !PT ;  /* 0x000000082d087209 */ /* 0x000fc40007810000 */
[----:B------:R-:W-:Y:S02]  /*11380*/  FSEL R51, R51, -INF , !P4 ;  /* 0xff80000033337808 */ /* 0x000fe40006000000 */
[----:B------:R-:W-:Y:S02]  /*11390*/  FSEL R54, R54, -INF , !P2 ;  /* 0xff80000036367808 */ /* 0x000fe40005000000 */
[----:B------:R-:W-:Y:S02]  /*113a0*/  FSEL R55, R55, -INF , !P3 ;  /* 0xff80000037377808 */ /* 0x000fe40005800000 */
[----:B------:R-:W-:Y:S02]  /*113b0*/  FMNMX.FTZ R8, R48, R8, !PT ;  /* 0x0000000830087209 */ /* 0x000fe40007810000 */
[----:B------:R-:W-:Y:S02]  /*113c0*/  LOP3.LUT R22, R22, 0xdfffffff, RZ, 0xc0, !PT ;  /* 0xdfffffff16167812 */ /* 0x000fe400078ec0ff */
[----:B------:R-:W-:-:S02]  /*113d0*/  ISETP.GT.AND P4, PT, R9, 0x40, P1 ;  /* 0x000000400900780c */ /* 0x000fc40000f84270 */
[C---:B------:R-:W-:Y:S02]  /*113e0*/  ISETP.GT.AND P2, PT, R9.reuse, 0x41, P1 ;  /* 0x000000410900780c */ /* 0x040fe40000f44270 */
[----:B------:R-:W-:Y:S02]  /*113f0*/  ISETP.GT.AND P3, PT, R9, 0x48, P1 ;  /* 0x000000480900780c */ /* 0x000fe40000f64270 */
[----:B------:R-:W-:Y:S02]  /*11400*/  FMNMX.FTZ R8, R49, R8, !PT ;  /* 0x0000000831087209 */ /* 0x000fe40007810000 */
[----:B------:R-:W-:Y:S02]  /*11410*/  @P0 LOP3.LUT R22, R22, 0x20000000, RZ, 0xfc, !PT ;  /* 0x2000000016160812 */ /* 0x000fe400078efcff */
[C---:B------:R-:W-:Y:S02]  /*11420*/  ISETP.LT.OR P4, PT, R12.reuse, 0x41, P4 ;  /* 0x000000410c00780c */ /* 0x040fe40002781670 */
[----:B------:R-:W-:-:S02]  /*11430*/  ISETP.LT.OR P2, PT, R12, 0x42, P2 ;  /* 0x000000420c00780c */ /* 0x000fc40001741670 */
[----:B------:R-:W-:Y:S02]  /*11440*/  ISETP.LT.OR P3, PT, R12, 0x49, P3 ;  /* 0x000000490c00780c */ /* 0x000fe40001f61670 */
[----:B------:R-:W-:Y:S02]  /*11450*/  ISETP.GT.AND P0, PT, R9, 0x61, P1 ;  /* 0x000000610900780c */ /* 0x000fe40000f04270 */
        /* <DEDUP_REMOVED lines=11> */
[----:B------:R-:W-:Y:S02]  /*11510*/  LOP3.LUT R22, R22, 0x7fffffff, RZ, 0xc0, !PT ;  /* 0x7fffffff16167812 */ /* 0x000fe400078ec0ff */
[----:B------:R-:W-:Y:S02]  /*11520*/  FMNMX.FTZ R8, R56, R8, !PT ;  /* 0x0000000838087209 */ /* 0x000fe40007810000 */
[----:B------:R-:W-:Y:S02]  /*11530*/  FSEL R63, R63, -INF , !P4 ;  /* 0xff8000003f3f7808 */ /* 0x000fe40006000000 */
[----:B------:R-:W-:Y:S02]  /*11540*/  FSEL R66, R66, -INF , !P2 ;  /* 0xff80000042427808 */ /* 0x000fe40005000000 */
[----:B------:R-:W-:-:S02]  /*11550*/  FSEL R67, R67, -INF , !P3 ;  /* 0xff80000043437808 */ /* 0x000fc40005800000 */
[C---:B------:R-:W-:Y:S02]  /*11560*/  ISETP.GT.AND P4, PT, R9.reuse, 0x58, P1 ;  /* 0x000000580900780c */ /* 0x040fe40000f84270 */
[C---:B------:R-:W-:Y:S02]  /*11570*/  ISETP.GT.AND P2, PT, R9.reuse, 0x59, P1 ;  /* 0x000000590900780c */ /* 0x040fe40000f44270 */
[C---:B------:R-:W-:Y:S02]  /*11580*/  ISETP.GT.AND P3, PT, R9.reuse, 0x60, P1 ;  /* 0x000000600900780c */ /* 0x040fe40000f64270 */
[----:B------:R-:W-:Y:S02]  /*11590*/  @P0 LOP3.LUT R22, R22, 0x80000000, RZ, 0xfc, !PT ;  /* 0x8000000016160812 */ /* 0x000fe400078efcff */
[----:B------:R-:W-:Y:S02]  /*115a0*/  ISETP.GT.AND P0, PT, R9, RZ, P1 ;  /* 0x000000ff0900720c */ /* 0x000fe40000f04270 */
[----:B------:R-:W-:-:S02]  /*115b0*/  FMNMX.FTZ R8, R57, R8, !PT ;  /* 0x0000000839087209 */ /* 0x000fc40007810000 */
[C---:B------:R-:W-:Y:S02]  /*115c0*/  ISETP.LT.OR P4, PT, R12.reuse, 0x59, P4 ;  /* 0x000000590c00780c */ /* 0x040fe40002781670 */
[C---:B------:R-:W-:Y:S02]  /*115d0*/  ISETP.LT.OR P2, PT, R12.reuse, 0x5a, P2 ;  /* 0x0000005a0c00780c */ /* 0x040fe40001741670 */
[----:B------:R-:W-:Y:S02]  /*115e0*/  ISETP.LT.OR P3, PT, R12, 0x61, P3 ;  /* 0x000000610c00780c */ /* 0x000fe40001f61670 */
[----:B------:R-:W-:Y:S02]  /*115f0*/  FMNMX.FTZ R8, R60, R8, !PT ;  /* 0x000000083c087209 */ /* 0x000fe40007810000 */
[----:B------:R-:W-:Y:S02]  /*11600*/  FSEL R70, R70, -INF , !P4 ;  /* 0xff80000046467808 */ /* 0x000fe40006000000 */
[----:B------:R-:W-:-:S02]  /*11610*/  FSEL R71, R71, -INF , !P2 ;  /* 0xff80000047477808 */ /* 0x000fc40005000000 */
[----:B------:R-:W-:Y:S02]  /*11620*/  FSEL R74, R74, -INF , !P3 ;  /* 0xff8000004a4a7808 */ /* 0x000fe40005800000 */
[C---:B------:R-:W-:Y:S02]  /*11630*/  ISETP.GT.AND P2, PT, R9.reuse, 0x68, P1 ;  /* 0x000000680900780c */ /* 0x040fe40000f44270 */
[C---:B------:R-:W-:Y:S02]  /*11640*/  ISETP.GT.AND P3, PT, R9.reuse, 0x69, P1 ;  /* 0x000000690900780c */ /* 0x040fe40000f64270 */
[C---:B------:R-:W-:Y:S02]  /*11650*/  ISETP.GT.AND P4, PT, R9.reuse, 0x70, P1 ;  /* 0x000000700900780c */ /* 0x040fe40000f84270 */
[C---:B------:R-:W-:Y:S02]  /*11660*/  ISETP.GT.AND P5, PT, R9.reuse, 0x71, P1 ;  /* 0x000000710900780c */ /* 0x040fe40000fa4270 */
[----:B------:R-:W-:-:S02]  /*11670*/  ISETP.GT.AND P6, PT, R9, 0x78, P1 ;  /* 0x000000780900780c */ /* 0x000fc40000fc4270 */
[----:B------:R-:W-:Y:S02]  /*11680*/  FMNMX.FTZ R8, R61, R8, !PT ;  /* 0x000000083d087209 */ /* 0x000fe40007810000 */
[----:B------:R-:W-:Y:S02]  /*11690*/  LOP3.LUT R22, R22, 0xfffffff7, RZ, 0xc0, !PT ;  /* 0xfffffff716167812 */ /* 0x000fe400078ec0ff */
[----:B------:R-:W-:Y:S02]  /*116a0*/  ISETP.GT.AND P1, PT, R9, 0x79, P1 ;  /* 0x000000790900780c */ /* 0x000fe40000f24270 */
[----:B------:R-:W-:Y:S02]  /*116b0*/  FMNMX.FTZ R8, R64, R8, !PT ;  /* 0x0000000840087209 */ /* 0x000fe40007810000 */
[----:B------:R-:W-:Y:S02]  /*116c0*/  @P0 LOP3.LUT R22, R22, 0x8, RZ, 0xfc, !PT ;  /* 0x0000000816160812 */ /* 0x000fe400078efcff */
[----:B------:R-:W-:-:S02]  /*116d0*/  FMNMX.FTZ R8, R65, R8, !PT ;  /* 0x0000000841087209 */ /* 0x000fc40007810000 */
[C---:B------:R-:W-:Y:S02]  /*116e0*/  LOP3.LUT P0, RZ, R22.reuse, 0x80000000, RZ, 0xc0, !PT ;  /* 0x8000000016ff7812 */ /* 0x040fe4000780c0ff */
[----:B------:R-:W-:Y:S02]  /*116f0*/  LOP3.LUT R22, R22, 0xfffffffd, RZ, 0xc0, !PT ;  /* 0xfffffffd16167812 */ /* 0x000fe400078ec0ff */
[----:B------:R-:W-:Y:S02]  /*11700*/  FMNMX.FTZ R8, R68, R8, !PT ;  /* 0x0000000844087209 */ /* 0x000fe40007810000 */
[----:B------:R-:W-:Y:S02]  /*11710*/  @P1 LOP3.LUT R22, R22, 0x2, RZ, 0xfc, !PT ;  /* 0x0000000216161812 */ /* 0x000fe400078efcff */
[----:B------:R-:W-:Y:S02]  /*11720*/  FMNMX.FTZ R8, R69, R8, !PT ;  /* 0x0000000845087209 */ /* 0x000fe40007810000 */
[----:B------:R-:W-:-:S02]  /*11730*/  LOP3.LUT P1, RZ, R22, 0x8, RZ, 0xc0, !PT ;  /* 0x0000000816ff7812 */ /* 0x000fc4000782c0ff */
[----:B------:R-:W-:Y:S02]  /*11740*/  FMNMX.FTZ R8, R72, R8, !PT ;  /* 0x0000000848087209 */ /* 0x000fe40007810000 */
[----:B------:R-:W-:Y:S02]  /*11750*/  ISETP.LT.OR P1, PT, R12, 0x1, P1 ;  /* 0x000000010c00780c */ /* 0x000fe40000f21670 */
[----:B------:R-:W-:Y:S02]  /*11760*/  FMNMX.FTZ R8, R73, R8, !PT ;  /* 0x0000000849087209 */ /* 0x000fe40007810000 */
[----:B------:R-:W-:Y:S02]  /*11770*/  FSEL R26, R26, -INF , !P1 ;  /* 0xff8000001a1a7808 */ /* 0x000fe40004800000 */
        /* <DEDUP_REMOVED lines=12> */
[----:B------:R-:W-:Y:S01]  /*11840*/  ISETP.LT.OR P0, PT, R12, 0x62, P0 ;  /* 0x000000620c00780c */ /* 0x000fe20000701670 */
[----:B------:R-:W0:Y:S01]  /*11850*/  SHFL.BFLY PT, R9, R8, 0x2, 0x1f ;  /* 0x0c401f0008097f89 */ /* 0x000e2200000e0000 */
[----:B------:R-:W-:-:S02]  /*11860*/  FMNMX.FTZ R10, R38, R10, !PT ;  /* 0x0000000a260a7209 */ /* 0x000fc40007810000 */
[----:B------:R-:W-:Y:S02]  /*11870*/  LOP3.LUT R22, R22, 0xffffffef, RZ, 0xc0, !PT ;  /* 0xffffffef16167812 */ /* 0x000fe400078ec0ff */
[----:B------:R-:W-:Y:S02]  /*11880*/  FMNMX.FTZ R10, R39, R10, !PT ;  /* 0x0000000a270a7209 */ /* 0x000fe40007810000 */
[----:B------:R-:W-:Y:S02]  /*11890*/  ISETP.LT.OR P4, PT, R12, 0x71, P4 ;  /* 0x000000710c00780c */ /* 0x000fe40002781670 */
[----:B------:R-:W-:Y:S02]  /*118a0*/  FMNMX.FTZ R10, R42, R10, !PT ;  /* 0x0000000a2a0a7209 */ /* 0x000fe40007810000 */
[----:B------:R-:W-:Y:S02]  /*118b0*/  ISETP.LT.OR P5, PT, R12, 0x72, P5 ;  /* 0x000000720c00780c */ /* 0x000fe40002fa1670 */
[----:B------:R-:W-:-:S02]  /*118c0*/  FMNMX.FTZ R10, R43, R10, !PT ;  /* 0x0000000a2b0a7209 */ /* 0x000fc40007810000 */
[----:B------:R-:W-:Y:S02]  /*118d0*/  @P0 LOP3.LUT R22, R22, 0x10, RZ, 0xfc, !PT ;  /* 0x0000001016160812 */ /* 0x000fe400078efcff */
[----:B------:R-:W-:Y:S02]  /*118e0*/  FMNMX.FTZ R10, R46, R10, !PT ;  /* 0x0000000a2e0a7209 */ /* 0x000fe40007810000 */
[----:B------:R-:W-:Y:S02]  /*118f0*/  ISETP.LT.OR P0, PT, R12, 0x69, P2 ;  /* 0x000000690c00780c */ /* 0x000fe40001701670 */
[----:B------:R-:W-:Y:S02]  /*11900*/  FMNMX.FTZ R10, R47, R10, !PT ;  /* 0x0000000a2f0a7209 */ /* 0x000fe40007810000 */
[----:B------:R-:W-:Y:S02]  /*11910*/  LOP3.LUT P2, RZ, R22, 0x2, RZ, 0xc0, !PT ;  /* 0x0000000216ff7812 */ /* 0x000fe4000784c0ff */
[----:B0-----:R-:W-:-:S02]  /*11920*/  FMNMX.FTZ R8, R8, R9, !PT ;  /* 0x0000000908087209 */ /* 0x001fc40007810000 */
[----:B------:R-:W-:Y:S02]  /*11930*/  FMNMX.FTZ R10, R50, R10, !PT ;  /* 0x0000000a320a7209 */ /* 0x000fe40007810000 */
[----:B------:R-:W-:Y:S01]  /*11940*/  LOP3.LUT R22, R22, 0xfffffffb, RZ, 0xc0, !PT ;  /* 0xfffffffb16167812 */ /* 0x000fe200078ec0ff */
[----:B------:R-:W0:Y:S01]  /*11950*/  SHFL.BFLY PT, R9, R8, 0x1, 0x1f ;  /* 0x0c201f0008097f89 */ /* 0x000e2200000e0000 */
[----:B------:R-:W-:Y:S02]  /*11960*/  FMNMX.FTZ R10, R51, R10, !PT ;  /* 0x0000000a330a7209 */ /* 0x000fe40007810000 */
[----:B------:R-:W-:Y:S02]  /*11970*/  @P0 LOP3.LUT R22, R22, 0x4, RZ, 0xfc, !PT ;  /* 0x0000000416160812 */ /* 0x000fe400078efcff */
[----:B------:R-:W-:Y:S02]  /*11980*/  FMNMX.FTZ R10, R54, R10, !PT ;  /* 0x0000000a360a7209 */ /* 0x000fe40007810000 */
[----:B------:R-:W-:-:S02]  /*11990*/  ISETP.LT.OR P0, PT, R12, 0x6a, P3 ;  /* 0x0000006a0c00780c */ /* 0x000fc40001f01670 */
[----:B------:R-:W-:Y:S02]  /*119a0*/  FMNMX.FTZ R10, R55, R10, !PT ;  /* 0x0000000a370a7209 */ /* 0x000fe40007810000 */
[----:B------:R-:W-:Y:S02]  /*119b0*/  LOP3.LUT R22, R22, 0xbfffffff, RZ, 0xc0, !PT ;  /* 0xbfffffff16167812 */ /* 0x000fe400078ec0ff */
[----:B------:R-:W-:Y:S02]  /*119c0*/  FMNMX.FTZ R10, R58, R10, !PT ;  /* 0x0000000a3a0a7209 */ /* 0x000fe40007810000 */
[----:B------:R-:W-:Y:S02]  /*119d0*/  FSEL R82, R82, -INF , !P4 ;  /* 0xff80000052527808 */ /* 0x000fe40006000000 */
[----:B------:R-:W-:Y:S02]  /*119e0*/  FMNMX.FTZ R10, R59, R10, !PT ;  /* 0x0000000a3b0a7209 */ /* 0x000fe40007810000 */
[----:B------:R-:W-:-:S02]  /*119f0*/  ISETP.LT.OR P6, PT, R12, 0x79, P6 ;  /* 0x000000790c00780c */ /* 0x000fc400037c1670 */
[----:B------:R-:W-:Y:S02]  /*11a00*/  FMNMX.FTZ R10, R62, R10, !PT ;  /* 0x0000000a3e0a7209 */ /* 0x000fe40007810000 */
[----:B------:R-:W-:Y:S02]  /*11a10*/  @P0 LOP3.LUT R22, R22, 0x40000000, RZ, 0xfc, !PT ;  /* 0x4000000016160812 */ /* 0x000fe400078efcff */
[----:B0-----:R-:W-:Y:S02]  /*11a20*/  FMNMX.FTZ R8, R8, R9, !PT ;  /* 0x0000000908087209 */ /* 0x001fe40007810000 */
[----:B------:R-:W-:Y:S02]  /*11a30*/  FMNMX.FTZ R10, R63, R10, !PT ;  /* 0x0000000a3f0a7209 */ /* 0x000fe40007810000 */
[----:B------:R-:W-:Y:S02]  /*11a40*/  FSETP.NEU.FTZ.AND P3, PT, R8, -INF , PT ;  /* 0xff8000000800780b */ /* 0x000fe40003f7d000 */
[----:B------:R-:W-:-:S02]  /*11a50*/  FMNMX.FTZ R10, R66, R10, !PT ;  /* 0x0000000a420a7209 */ /* 0x000fc40007810000 */
[----:B------:R-:W-:Y:S02]  /*11a60*/  FSEL R9, R8, RZ, P3 ;  /* 0x000000ff08097208 */ /* 0x000fe40001800000 */
[----:B------:R-:W-:Y:S02]  /*11a70*/  FMNMX.FTZ R10, R67, R10, !PT ;  /* 0x0000000a430a7209 */ /* 0x000fe40007810000 */
[----:B------:R-:W-:Y:S01]  /*11a80*/  LOP3.LUT P0, RZ, R22, 0x10, RZ, 0xc0, !PT ;  /* 0x0000001016ff7812 */ /* 0x000fe2000780c0ff */
[----:B------:R-:W-:Y:S01]  /*11a90*/  FADD.FTZ R3, -R9, R3 ;  /* 0x0000000309037221 */ /* 0x000fe20000010100 */
[----:B------:R-:W-:Y:S01]  /*11aa0*/  FMNMX.FTZ R10, R70, R10, !PT ;  /* 0x0000000a460a7209 */ /* 0x000fe20007810000 */
[----:B------:R-:W-:Y:S01]  /*11ab0*/  FMUL.FTZ R9, R8, UR51 ;  /* 0x0000003308097c20 */ /* 0x000fe20008410000 */
[----:B------:R-:W-:Y:S02]  /*11ac0*/  FSEL R75, R75, -INF , !P0 ;  /* 0xff8000004b4b7808 */ /* 0x000fe40004000000 */
[----:B------:R-:W-:-:S02]  /*11ad0*/  FMNMX.FTZ R10, R71, R10, !PT ;  /* 0x0000000a470a7209 */ /* 0x000fc40007810000 */
[----:B------:R-:W-:Y:S02]  /*11ae0*/  FSEL R9, R9, RZ, P3 ;  /* 0x000000ff09097208 */ /* 0x000fe40001800000 */
[----:B------:R-:W-:Y:S02]  /*11af0*/  LOP3.LUT P3, RZ, R22, 0x4, RZ, 0xc0, !PT ;  /* 0x0000000416ff7812 */ /* 0x000fe4000786c0ff */
[----:B------:R-:W-:Y:S01]  /*11b00*/  FMNMX.FTZ R10, R74, R10, !PT ;  /* 0x0000000a4a0a7209 */ /* 0x000fe20007810000 */
[--C-:B------:R-:W-:Y:S01]  /*11b10*/  FFMA.FTZ R24, R24, UR51, -R9.reuse ;  /* 0x0000003318187c23 */ /* 0x100fe20008010809 */
[----:B------:R-:W-:Y:S01]  /*11b20*/  LOP3.LUT P0, RZ, R22, 0x40000000, RZ, 0xc0, !PT ;  /* 0x4000000016ff7812 */ /* 0x000fe2000780c0ff */
[--C-:B------:R-:W-:Y:S01]  /*11b30*/  FFMA.FTZ R25, R25, UR51, -R9.reuse ;  /* 0x0000003319197c23 */ /* 0x100fe20008010809 */
[----:B------:R-:W-:Y:S01]  /*11b40*/  FSEL R78, R78, -INF , !P3 ;  /* 0xff8000004e4e7808 */ /* 0x000fe20005800000 */
[--C-:B------:R-:W-:Y:S01]  /*11b50*/  FFMA.FTZ R28, R28, UR51, -R9.reuse ;  /* 0x000000331c1c7c23 */ /* 0x100fe20008010809 */
[----:B------:R-:W-:Y:S01]  /*11b60*/  FMNMX.FTZ R10, R75, R10, !PT ;  /* 0x0000000a4b0a7209 */ /* 0x000fe20007810000 */
[----:B------:R-:W-:Y:S01]  /*11b70*/  MUFU.EX2 R24, R24 ;  /* 0x0000001800187308 */ /* 0x000fe20000000800 */
[----:B------:R-:W-:Y:S01]  /*11b80*/  FSEL R79, R79, -INF , !P0 ;  /* 0xff8000004f4f7808 */ /* 0x000fe20004000000 */
[--C-:B------:R-:W-:Y:S01]  /*11b90*/  FFMA.FTZ R29, R29, UR51, -R9.reuse ;  /* 0x000000331d1d7c23 */ /* 0x100fe20008010809 */
[----:B------:R-:W-:Y:S01]  /*11ba0*/  FMNMX.FTZ R10, R78, R10, !PT ;  /* 0x0000000a4e0a7209 */ /* 0x000fe20007810000 */
[--C-:B------:R-:W-:Y:S01]  /*11bb0*/  FFMA.FTZ R32, R32, UR51, -R9.reuse ;  /* 0x0000003320207c23 */ /* 0x100fe20008010809 */
[----:B------:R-:W-:Y:S01]  /*11bc0*/  FSEL R83, R83, -INF , !P5 ;  /* 0xff80000053537808 */ /* 0x000fe20006800000 */
[--C-:B------:R-:W-:Y:S01]  /*11bd0*/  FFMA.FTZ R33, R33, UR51, -R9.reuse ;  /* 0x0000003321217c23 */ /* 0x100fe20008010809 */
[----:B------:R-:W-:Y:S01]  /*11be0*/  FMNMX.FTZ R10, R79, R10, !PT ;  /* 0x0000000a4f0a7209 */ /* 0x000fe20007810000 */
[----:B------:R-:W-:Y:S01]  /*11bf0*/  MUFU.EX2 R25, R25 ;  /* 0x0000001900197308 */ /* 0x000fe20000000800 */
[----:B------:R-:W-:Y:S01]  /*11c00*/  ISETP.LT.OR P2, PT, R12, 0x7a, P2 ;  /* 0x0000007a0c00780c */ /* 0x000fe20001741670 */
[----:B------:R-:W-:Y:S01]  /*11c10*/  FMUL.FTZ R12, R3, UR51 ;  /* 0x00000033030c7c20 */ /* 0x000fe20008410000 */
[----:B------:R-:W-:Y:S01]  /*11c20*/  FMNMX.FTZ R10, R82, R10, !PT ;  /* 0x0000000a520a7209 */ /* 0x000fe20007810000 */
        /* <DEDUP_REMOVED lines=9> */
[--C-:B------:R-:W-:Y:S01]  /*11cc0*/  FFMA.FTZ R44, R44, UR51, -R9.reuse ;  /* 0x000000332c2c7c23 */ /* 0x100fe20008010809 */
[--C-:B------:R-:W-:Y:S01]  /*11cd0*/  FFMA.FTZ R45, R45, UR51, -R9.reuse ;  /* 0x000000332d2d7c23 */ /* 0x100fe20008010809 */
[----:B------:R-:W-:Y:S01]  /*11ce0*/  FMNMX.FTZ R10, R87, R10, !PT ;  /* 0x0000000a570a7209 */ /* 0x000fe20007810000 */
[----:B------:R-:W-:Y:S01]  /*11cf0*/  MUFU.EX2 R29, R29 ;  /* 0x0000001d001d7308 */ /* 0x000fe20000000800 */
[--C-:B------:R-:W-:Y:S01]  /*11d00*/  FFMA.FTZ R48, R48, UR51, -R9.reuse ;  /* 0x0000003330307c23 */ /* 0x100fe20008010809 */
[--C-:B------:R-:W-:Y:S01]  /*11d10*/  FFMA.FTZ R49, R49, UR51, -R9.reuse ;  /* 0x0000003331317c23 */ /* 0x100fe20008010809 */
[--C-:B------:R-:W-:Y:S01]  /*11d20*/  FFMA.FTZ R52, R52, UR51, -R9.reuse ;  /* 0x0000003334347c23 */ /* 0x100fe20008010809 */
[----:B------:R-:W0:Y:S01]  /*11d30*/  SHFL.BFLY PT, R11, R10, 0x2, 0x1f ;  /* 0x0c401f000a0b7f89 */ /* 0x000e2200000e0000 */
        /* <DEDUP_REMOVED lines=18> */
[----:B------:R-:W-:Y:S01]  /*11e60*/  FFMA.FTZ R9, R85, UR51, -R9 ;  /* 0x0000003355097c23 */ /* 0x000fe20008010809 */
[----:B------:R-:W-:Y:S01]  /*11e70*/  MUFU.EX2 R36, R36 ;  /* 0x0000002400247308 */ /* 0x000fe20000000800 */
[----:B------:R-:W-:-:S02]  /*11e80*/  LOP3.LUT P0, RZ, R22, 0x20000000, RZ, 0xc0, !PT ;  /* 0x2000000016ff7812 */ /* 0x000fc4000780c0ff */
[----:B0-----:R-:W-:-:S05]  /*11e90*/  FMNMX.FTZ R10, R10, R11, !PT ;  /* 0x0000000b0a0a7209 */ /* 0x001fca0007810000 */
[----:B------:R-:W-:Y:S01]  /*11ea0*/  MUFU.EX2 R37, R37 ;  /* 0x0000002500257308 */ /* 0x000fe20000000800 */
[----:B------:R-:W0:Y:S07]  /*11eb0*/  SHFL.BFLY PT, R11, R10, 0x1, 0x1f ;  /* 0x0c201f000a0b7f89 */ /* 0x000e2e00000e0000 */
[----:B------:R-:W-:Y:S08]  /*11ec0*/  MUFU.EX2 R40, R40 ;  /* 0x0000002800287308 */ /* 0x000ff00000000800 */
[----:B------:R-:W-:Y:S08]  /*11ed0*/  MUFU.EX2 R41, R41 ;  /* 0x0000002900297308 */ /* 0x000ff00000000800 */
[----:B------:R-:W-:Y:S01]  /*11ee0*/  MUFU.EX2 R44, R44 ;  /* 0x0000002c002c7308 */ /* 0x000fe20000000800 */
[----:B0-----:R-:W-:-:S04]  /*11ef0*/  FMNMX.FTZ R10, R10, R11, !PT ;  /* 0x0000000b0a0a7209 */ /* 0x001fc80007810000 */
[----:B------:R-:W-:-:S03]  /*11f00*/  FSETP.NEU.FTZ.AND P1, PT, R10, -INF , PT ;  /* 0xff8000000a00780b */ /* 0x000fc60003f3d000 */
[----:B------:R-:W-:Y:S01]  /*11f10*/  MUFU.EX2 R45, R45 ;  /* 0x0000002d002d7308 */ /* 0x000fe20000000800 */
[----:B------:R-:W-:-:S05]  /*11f20*/  FSEL R11, R10, RZ, P1 ;  /* 0x000000ff0a0b7208 */ /* 0x000fca0000800000 */
[----:B------:R-:W-:Y:S01]  /*11f30*/  FADD.FTZ R11, -R11, R0 ;  /* 0x000000000b0b7221 */ /* 0x000fe20000010100 */
[----:B------:R-:W-:Y:S01]  /*11f40*/  FMUL.FTZ R0, R10, UR51 ;  /* 0x000000330a007c20 */ /* 0x000fe20008410000 */
[----:B------:R-:W-:Y:S04]  /*11f50*/  MUFU.EX2 R48, R48 ;  /* 0x0000003000307308 */ /* 0x000fe80000000800 */
[----:B------:R-:W-:-:S04]  /*11f60*/  FSEL R3, R0, RZ, P1 ;  /* 0x000000ff00037208 */ /* 0x000fc80000800000 */
        /* <DEDUP_REMOVED lines=34> */
[----:B------:R-:W-:Y:S01]  /*12190*/  MUFU.EX2 R26, R26 ;  /* 0x0000001a001a7308 */ /* 0x000fe20000000800 */
[----:B0-----:R-:W-:-:S04]  /*121a0*/  FFMA.FTZ R139, R0, R139, R24 ;  /* 0x0000008b008b7223 */ /* 0x001fc80000010018 */
[----:B------:R-:W-:-:S03]  /*121b0*/  FADD.FTZ R139, R25, R139 ;  /* 0x0000008b198b7221 */ /* 0x000fc60000010000 */
[----:B------:R-:W0:Y:S08]  /*121c0*/  MUFU.EX2 R3, R3 ;  /* 0x0000000300037308 */ /* 0x000e300000000800 */
[----:B------:R-:W1:Y:S08]  /*121d0*/  MUFU.EX2 R14, R27 ;  /* 0x0000001b000e7308 */ /* 0x000e700000000800 */
[----:B------:R-:W2:Y:S01]  /*121e0*/  MUFU.EX2 R27, R30 ;  /* 0x0000001e001b7308 */ /* 0x000ea20000000800 */
[----:B0-----:R-:W-:-:S07]  /*121f0*/  FFMA.FTZ R5, R3, R5, R26 ;  /* 0x0000000503057223 */ /* 0x001fce000001001a */
        /* <DEDUP_REMOVED lines=22> */
[----:B------:R-:W-:-:S06]  /*12360*/  FADD.FTZ R5, R48, R5 ;  /* 0x0000000530057221 */ /* 0x000fcc0000010000 */
        /* <DEDUP_REMOVED lines=88> */
.L_x_1517:
[----:B------:R-:W2:Y:S04]  /*128f0*/  LDL R38, [R1+0x38] ;  /* 0x0000380001267983 */ /* 0x000ea80000100800 */
[----:B------:R-:W3:Y:S01]  /*12900*/  LDL R30, [R1+0x3c] ;  /* 0x00003c00011e7983 */ /* 0x000ee20000100800 */
[----:B------:R-:W-:Y:S01]  /*12910*/  F2FP.BF16.F32.PACK_AB R80, R81, R80 ;  /* 0x000000505150723e */ /* 0x000fe200000010ff */
[----:B------:R-:W-:Y:S01]  /*12920*/  IMAD R18, R18, 0x8, R2 ;  /* 0x0000000812127824 */ /* 0x000fe200078e0202 */
[----:B------:R-:W-:Y:S01]  /*12930*/  F2FP.BF16.F32.PACK_AB R81, R83, R82 ;  /* 0x000000525351723e */ /* 0x000fe200000010ff */
[----:B------:R-:W-:Y:S01]  /*12940*/  IMAD.U32 R23, RZ, RZ, UR38 ;  /* 0x00000026ff177e24 */ /* 0x000fe2000f8e00ff */
[----:B------:R-:W-:Y:S01]  /*12950*/  F2FP.BF16.F32.PACK_AB R82, R9, R84 ;  /* 0x000000540952723e */ /* 0x000fe200000010ff */
[----:B------:R-:W-:Y:S01]  /*12960*/  VIADD R18, R18, 0x2d860 ;  /* 0x0002d86012127836 */ /* 0x000fe20000000000 */
[----:B------:R-:W4:Y:S01]  /*12970*/  LDL R9, [R1+0x8] ;  /* 0x0000080001097983 */ /* 0x000f220000100800 */
[----:B------:R-:W-:-:S02]  /*12980*/  F2FP.BF16.F32.PACK_AB R24, R25, R24 ;  /* 0x000000181918723e */ /* 0x000fc400000010ff */
[----:B------:R-:W-:Y:S02]  /*12990*/  F2FP.BF16.F32.PACK_AB R25, R14, R26 ;  /* 0x0000001a0e19723e */ /* 0x000fe400000010ff */
[----:B------:R-:W-:Y:S02]  /*129a0*/  F2FP.BF16.F32.PACK_AB R32, R33, R32 ;  /* 0x000000202120723e */ /* 0x000fe400000010ff */
[----:B------:R-:W-:Y:S02]  /*129b0*/  PRMT R18, R23, 0x654, R18 ;  /* 0x0000065417127816 */ /* 0x000fe40000000012 */
[----:B------:R-:W-:Y:S02]  /*129c0*/  F2FP.BF16.F32.PACK_AB R26, R29, R28 ;  /* 0x0000001c1d1a723e */ /* 0x000fe400000010ff */
[----:B------:R-:W-:Y:S01]  /*129d0*/  F2FP.BF16.F32.PACK_AB R27, R31, R27 ;  /* 0x0000001b1f1b723e */ /* 0x000fe200000010ff */
[----:B------:R0:W-:Y:S01]  /*129e0*/  SYNCS.ARRIVE.TRANS64.RED.A1T0 RZ, [R18+URZ], RZ ;  /* 0x000000ff12ff79a7 */ /* 0x0001e2000810043f */
[----:B------:R-:W-:-:S02]  /*129f0*/  F2FP.BF16.F32.PACK_AB R33, R13, R34 ;  /* 0x000000220d21723e */ /* 0x000fc400000010ff */
[----:B------:R-:W-:Y:S01]  /*12a00*/  F2FP.BF16.F32.PACK_AB R40, R41, R40 ;  /* 0x000000282928723e */ /* 0x000fe200000010ff */
[----:B------:R1:W-:Y:S01]  /*12a10*/  STSM.16.M88.4 [R143+0x21800], R24 ;  /* 0x021800188f007844 */ /* 0x0003e20000000200 */
        /* <DEDUP_REMOVED lines=21> */
[----:B------:R-:W-:Y:S01]  /*12b70*/  F2FP.BF16.F32.PACK_AB R83, R87, R86 ;  /* 0x000000565753723e */ /* 0x000fe200000010ff */
        /* <DEDUP_REMOVED lines=49> */
[----:B------:R-:W-:Y:S02]  /*12e90*/  IMAD.MOV.U32 R3, RZ, RZ, R8 ;  /* 0x000000ffff037224 */ /* 0x000fe400078e0008 */
[----:B------:R-:W-:Y:S02]  /*12ea0*/  IMAD.MOV.U32 R23, RZ, RZ, R7 ;  /* 0x000000ffff177224 */ /* 0x000fe400078e0007 */
[----:B0-----:R-:W-:Y:S01]  /*12eb0*/  IMAD.MOV.U32 R18, RZ, RZ, R6 ;  /* 0x000000ffff127224 */ /* 0x001fe200078e0006 */
[----:B--2---:R1:W-:Y:S04]  /*12ec0*/  STSM.16.M88.4 [R38], R32 ;  /* 0x0000002026007844 */ /* 0x0043e80000000200 */
[----:B------:R1:W-:Y:S04]  /*12ed0*/  STSM.16.M88.4 [R145], R40 ;  /* 0x0000002891007844 */ /* 0x0003e80000000200 */
[----:B------:R1:W-:Y:S04]  /*12ee0*/  STSM.16.M88.4 [R144], R48 ;  /* 0x0000003090007844 */ /* 0x0003e80000000200 */
[----:B------:R1:W-:Y:S04]  /*12ef0*/  STSM.16.M88.4 [R143+0x27800], R56 ;  /* 0x027800388f007844 */ /* 0x0003e80000000200 */
[----:B---3--:R1:W-:Y:S04]  /*12f00*/  STSM.16.M88.4 [R30], R64 ;  /* 0x000000401e007844 */ /* 0x0083e80000000200 */
[----:B------:R1:W-:Y:S04]  /*12f10*/  STSM.16.M88.4 [R145+0x6000], R72 ;  /* 0x0060004891007844 */ /* 0x0003e80000000200 */
[----:B------:R1:W-:Y:S01]  /*12f20*/  STSM.16.M88.4 [R144+0x6000], R80 ;  /* 0x0060005090007844 */ /* 0x0003e20000000200 */
[----:B------:R-:W-:Y:S01]  /*12f30*/  @!PT LDS RZ, [RZ] ;  /* 0x00000000fffff984 */ /* 0x000fe20000000800 */
[----:B------:R-:W-:Y:S01]  /*12f40*/  @!PT LDS RZ, [RZ] ;  /* 0x00000000fffff984 */ /* 0x000fe20000000800 */
[----:B------:R-:W-:Y:S01]  /*12f50*/  @!PT LDS RZ, [RZ] ;  /* 0x00000000fffff984 */ /* 0x000fe20000000800 */
[----:B------:R-:W-:Y:S01]  /*12f60*/  @!PT LDS RZ, [RZ] ;  /* 0x00000000fffff984 */ /* 0x000fe20000000800 */
[----:B------:R0:W-:Y:S06]  /*12f70*/  MEMBAR.ALL.CTA ;  /* 0x0000000000007992 */ /* 0x0001ec0000008000 */
[----:B0-----:R-:W0:Y:S01]  /*12f80*/  FENCE.VIEW.ASYNC.S ;  /* 0x00000000000073c6 */ /* 0x001e220000000000 */
[C---:B----4-:R-:W-:Y:S01]  /*12f90*/  ISETP.GT.AND P1, PT, R4.reuse, R9, PT ;  /* 0x000000090400720c */ /* 0x050fe20003f24270 */
[----:B------:R-:W-:Y:S01]  /*12fa0*/  VIADD R4, R4, 0xffffffff ;  /* 0xffffffff04047836 */ /* 0x000fe20000000000 */
[----:B0-----:R-:W-:-:S11]  /*12fb0*/  NOP ;  /* 0x0000000000007918 */ /* 0x001fd60000000000 */
[----:B-1----:R-:W-:Y:S05]  /*12fc0*/  @P1 BRA `(.L_x_1518) ;  /* 0xffffffc800a01947 */ /* 0x002fea000383ffff */
[----:B------:R-:W-:Y:S02]  /*12fd0*/  IMAD.MOV.U32 R0, RZ, RZ, R10 ;  /* 0x000000ffff007224 */ /* 0x000fe400078e000a */
[----:B------:R-:W-:Y:S02]  /*12fe0*/  IMAD.MOV.U32 R3, RZ, RZ, R8 ;  /* 0x000000ffff037224 */ /* 0x000fe400078e0008 */
[----:B------:R-:W-:Y:S02]  /*12ff0*/  IMAD.MOV.U32 R18, RZ, RZ, R6 ;  /* 0x000000ffff127224 */ /* 0x000fe400078e0006 */
[----:B------:R-:W-:-:S07]  /*13000*/  IMAD.MOV.U32 R23, RZ, RZ, R7 ;  /* 0x000000ffff177224 */ /* 0x000fce00078e0007 */
.L_x_1498:
[----:B------:R-:W2:Y:S01]  /*13010*/  LDL R6, [R1+0x28] ;  /* 0x0000280001067983 */ /* 0x000ea20000100800 */
[----:B------:R-:W0:Y:S01]  /*13020*/  LDC R7, c[0x0][0x448] ;  /* 0x00011200ff077b82 */ /* 0x000e220000000800 */
[----:B------:R-:W-:Y:S02]  /*13030*/  LOP3.LUT R22, R22, 0xfffffffb, RZ, 0xc0, !PT ;  /* 0xfffffffb16167812 */ /* 0x000fe400078ec0ff */
[----:B------:R-:W-:-:S05]  /*13040*/  IADD3 R9, R141, 0x1, -R140 ;  /* 0x000000018d097810 */ /* 0x000fca0007ffe88c */
[----:B------:R-:W1:Y:S01]  /*13050*/  LDC R10, c[0x0][0x9e4] ;  /* 0x00027900ff0a7b82 */ /* 0x000e620000000800 */
[----:B0-----:R-:W-:-:S13]  /*13060*/  ISETP.NE.AND P1, PT, R7, 0x1, PT ;  /* 0x000000010700780c */ /* 0x001fda0003f25270 */
[----:B------:R-:W0:Y:S01]  /*13070*/  @P1 LDC R7, c[0x0][0x44c] ;  /* 0x00011300ff071b82 */ /* 0x000e220000000800 */
[----:B------:R-:W-:-:S04]  /*13080*/  @P1 LOP3.LUT R22, R22, 0x4, RZ, 0xfc, !PT ;  /* 0x0000000416161812 */ /* 0x000fc800078efcff */
[----:B------:R-:W-:-:S03]  /*13090*/  LOP3.LUT R22, R22, 0xfffffff7, RZ, 0xc0, !PT ;  /* 0xfffffff716167812 */ /* 0x000fc600078ec0ff */
[----:B------:R-:W3:Y:S01]  /*130a0*/  @P1 LDC R8, c[0x0][0x450] ;  /* 0x00011400ff081b82 */ /* 0x000ee20000000800 */
[----:B--2---:R-:W-:-:S04]  /*130b0*/  VIADD R6, R6, 0xbf ;  /* 0x000000bf06067836 */ /* 0x004fc80000000000 */
[----:B0-----:R-:W-:-:S05]  /*130c0*/  @P1 IMAD.HI.U32 R7, R6, R7, RZ ;  /* 0x0000000706071227 */ /* 0x001fca00078e00ff */
[----:B---3--:R-:W-:Y:S02]  /*130d0*/  @P1 SHF.R.U32.HI R6, RZ, R8, R7 ;  /* 0x00000008ff061219 */ /* 0x008fe40000011607 */
[----:B-1----:R-:W-:-:S03]  /*130e0*/  ISETP.GE.AND P1, PT, R10, 0x1, PT ;  /* 0x000000010a00780c */ /* 0x002fc60003f26270 */
[----:B------:R-:W-:-:S04]  /*130f0*/  IMAD.IADD R6, R9, 0x1, R6 ;  /* 0x0000000109067824 */ /* 0x000fc800078e0206 */
[----:B------:R-:W-:-:S06]  /*13100*/  VIADD R8, R6, -UR50 ;  /* 0x8000003206087c36 */ /* 0x000fcc0008000000 */
[----:B------:R-:W-:Y:S01]  /*13110*/  @P1 LOP3.LUT R22, R22, 0x8, RZ, 0xfc, !PT ;  /* 0x0000000816161812 */ /* 0x000fe200078efcff */
[----:B------:R-:W-:Y:S06]  /*13120*/  @!P1 BRA `(.L_x_1519) ;  /* 0x0000000000489947 */ /* 0x000fec0003800000 */
[----:B------:R-:W-:Y:S01]  /*13130*/  IMAD.MOV.U32 R9, RZ, RZ, R6 ;  /* 0x000000ffff097224 */ /* 0x000fe200078e0006 */
[----:B------:R-:W-:Y:S04]  /*13140*/  BSSY B0, `(.L_x_1520) ;  /* 0x000000e000007945 */ /* 0x000fe80003800000 */
[----:B------:R-:W-:-:S13]  /*13150*/  ISETP.GT.AND P1, PT, R9, -0x1, PT ;  /* 0xffffffff0900780c */ /* 0x000fda0003f24270 */
        /* <DEDUP_REMOVED lines=8> */
.L_x_1521:
[----:B------:R-:W-:-:S13]  /*131e0*/  ISETP.NE.AND P1, PT, R10, 0x1, PT ;  /* 0x000000010a00780c */ /* 0x000fda0003f25270 */
[----:B------:R-:W0:Y:S02]  /*131f0*/  @P1 LDC.64 R6, c[0x0][0x9e8] ;  /* 0x00027a00ff061b82 */ /* 0x000e240000000a00 */
[----:B0-----:R-:W-:-:S05]  /*13200*/  @P1 IMAD.HI.U32 R6, R9, R6, RZ ;  /* 0x0000000609061227 */ /* 0x001fca00078e00ff */
[----:B------:R-:W-:-:S07]  /*13210*/  @P1 SHF.R.U32.HI R9, RZ, R7, R6 ;  /* 0x00000007ff091219 */ /* 0x000fce0000011606 */
.L_x_1522:
[----:B------:R-:W-:Y:S05]  /*13220*/  BSYNC B0 ;  /* 0x0000000000007941 */ /* 0x000fea0003800000 */
.L_x_1520:
[----:B------:R-:W-:-:S05]  /*13230*/  IMAD R9, R9, R10, RZ ;  /* 0x0000000a09097224 */ /* 0x000fca00078e02ff */
[----:B------:R-:W-:-:S07]  /*13240*/  VIMNMX R8, R8, R9, !PT ;  /* 0x0000000908087248 */ /* 0x000fce0007fe0100 */
.L_x_1519:
[----:B------:R-:W2:Y:S01]  /*13250*/  LDL R6, [R1+0x68] ;  /* 0x0000680001067983 */ /* 0x000ea20000100800 */
[----:B------:R-:W-:-:S05]  /*13260*/  VIADD R8, R8, 0x7f ;  /* 0x0000007f08087836 */ /* 0x000fca0000000000 */
[----:B------:R-:W-:-:S04]  /*13270*/  SHF.R.S32.HI R7, RZ, 0x1f, R8 ;  /* 0x0000001fff077819 */ /* 0x000fc80000011408 */
[----:B------:R-:W-:-:S04]  /*13280*/  LEA.HI R7, R7, R8, RZ, 0x7 ;  /* 0x0000000807077211 */ /* 0x000fc800078f38ff */
[----:B------:R-:W-:-:S04]  /*13290*/  SHF.R.S32.HI R7, RZ, 0x7, R7 ;  /* 0x00000007ff077819 */ /* 0x000fc80000011407 */
[----:B--2---:R-:W-:-:S04]  /*132a0*/  VIMNMX R6, R6, R7, !PT ;  /* 0x0000000706067248 */ /* 0x004fc80007fe0100 */
[----:B------:R-:W-:Y:S01]  /*132b0*/  ISETP.GE.AND P1, PT, R4, R6, PT ;  /* 0x000000060400720c */ /* 0x000fe20003f26270 */
[----:B------:R0:W-:-:S12]  /*132c0*/  STL [R1+0x8], R6 ;  /* 0x0000080601007387 */ /* 0x0001d80000100800 */
[----:B0-----:R-:W-:Y:S05]  /*132d0*/  @!P1 BRA `(.L_x_1523) ;  /* 0x0000002400209947 */ /* 0x001fea0003800000 */
[----:B------:R-:W-:Y:S02]  /*132e0*/  IMAD.MOV.U32 R8, RZ, RZ, R0 ;  /* 0x000000ffff087224 */ /* 0x000fe400078e0000 */
[----:B------:R-:W-:Y:S02]  /*132f0*/  IMAD.MOV.U32 R9, RZ, RZ, R3 ;  /* 0x000000ffff097224 */ /* 0x000fe400078e0003 */
[----:B------:R-:W-:Y:S02]  /*13300*/  IMAD.MOV.U32 R7, RZ, RZ, R23 ;  /* 0x000000ffff077224 */ /* 0x000fe400078e0017 */
[----:B------:R-:W-:-:S07]  /*13310*/  IMAD.MOV.U32 R6, RZ, RZ, R18 ;  /* 0x000000ffff067224 */ /* 0x000fce00078e0012 */
.L_x_1535:
[----:B------:R-:W2:Y:S01]  /*13320*/  LDL R3, [R1+0xc] ;  /* 0x00000c0001037983 */ /* 0x000ea20000100800 */
[----:B------:R-:W-:Y:S01]  /*13330*/  ISETP.NE.AND P1, PT, R6, 0x1, PT ;  /* 0x000000010600780c */ /* 0x000fe20003f25270 */
[----:B------:R-:W-:Y:S05]  /*13340*/  YIELD ;  /* 0x0000000000007946 */ /* 0x000fea0003800000 */
[----:B------:R-:W-:-:S04]  /*13350*/  SEL R0, RZ, 0x1, P1 ;  /* 0x00000001ff007807 */ /* 0x000fc80000800000 */
[----:B------:R-:W-:Y:S02]  /*13360*/  LOP3.LUT R23, R7, R0, RZ, 0x3c, !PT ;  /* 0x0000000007177212 */ /* 0x000fe400078e3cff */
[----:B--2---:R-:W-:-:S13]  /*13370*/  ISETP.NE.AND P1, PT, R3, RZ, PT ;  /* 0x000000ff0300720c */ /* 0x004fda0003f25270 */
[----:B------:R-:W-:Y:S05]  /*13380*/  @P1 BRA `(.L_x_1524) ;  /* 0x00000000003c1947 */ /* 0x000fea0003800000 */
[----:B------:R-:W-:Y:S05]  /*13390*/  @!P0 BRA `(.L_x_1525) ;  /* 0x0000000000048947 */ /* 0x000fea0003800000 */
[----:B------:R-:W-:Y:S01]  /*133a0*/  BPT.TRAP 0x1 ;  /* 0x000000040000795c */ /* 0x000fe20000300000 */
.L_x_1525:
        /* <DEDUP_REMOVED lines=8> */
.L_x_1526:
[----:B------:R-:W-:Y:S04]  /*13430*/  BSSY B0, `(.L_x_1524) ;  /* 0x0000004000007945 */ /* 0x000fe80003800000 */
[----:B-1----:R-:W-:Y:S05]  /*13440*/  @P2 BRA `(.L_x_1527) ;  /* 0x0000000000082947 */ /* 0x002fea0003800000 */
[----:B------:R-:W1:Y:S02]  /*13450*/  SYNCS.PHASECHK.TRANS64.TRYWAIT P2, [R3+URZ+0x2d830], R0 ;  /* 0x02d83000030075a7 */ /* 0x000e64000804017f */
[----:B-1----:R-:W-:Y:S05]  /*13460*/  @!P2 BRA `(.L_x_1528) ;  /* 0x000001000090a947 */ /* 0x002fea0003800000 */
.L_x_1527:
[----:B------:R-:W-:Y:S05]  /*13470*/  BSYNC B0 ;  /* 0x0000000000007941 */ /* 0x000fea0003800000 */
.L_x_1524:
[----:B01----:R-:W2:Y:S01]  /*13480*/  LDL R3, [R1+0x10] ;  /* 0x0000100001037983 */ /* 0x003ea20000100800 */
[----:B------:R-:W0:Y:S01]  /*13490*/  S2R R0, SR_TID.X ;  /* 0x0000000000007919 */ /* 0x000e220000002100 */
[----:B------:R-:W-:Y:S01]  /*134a0*/  VIADD R18, R6, 0x1 ;  /* 0x0000000106127836 */ /* 0x000fe20000000000 */
[----:B------:R-:W-:Y:S05]  /*134b0*/  WARPSYNC.ALL ;  /* 0x0000000000007948 */ /* 0x000fea0003800000 */
[----:B------:R-:W-:-:S04]  /*134c0*/  ISETP.NE.AND P2, PT, R18, 0x2, PT ;  /* 0x000000021200780c */ /* 0x000fc80003f45270 */
[----:B------:R-:W-:Y:S02]  /*134d0*/  SEL R18, R18, RZ, P2 ;  /* 0x000000ff12127207 */ /* 0x000fe40001000000 */
[----:B0-----:R-:W-:-:S05]  /*134e0*/  SHF.R.U32.HI R0, RZ, 0x7, R0 ;  /* 0x00000007ff007819 */ /* 0x001fca0000011600 */
[----:B------:R-:W-:-:S05]  /*134f0*/  VIADD R0, R0, 0x8 ;  /* 0x0000000800007836 */ /* 0x000fca0000000000 */
[----:B------:R0:W-:Y:S01]  /*13500*/  BAR.SYNC.DEFER_BLOCKING R0, 0x100 ;  /* 0x000400000000751d */ /* 0x0001e20000010000 */
[----:B------:R-:W-:Y:S01]  /*13510*/  IMAD.MOV.U32 R11, RZ, RZ, -0x7fffffe0 ;  /* 0x80000020ff0b7424 */ /* 0x000fe200078e00ff */
        /* <DEDUP_REMOVED lines=54> */
.L_x_1530:
[----:B------:R-:W-:Y:S01]  /*13880*/  SHF.L.U32 R0, R7, 0x1f, RZ ;  /* 0x0000001f07007819 */ /* 0x000fe200000006ff */
[----:B------:R-:W-:-:S04]  /*13890*/  IMAD R3, R6, 0x8, R2 ;  /* 0x0000000806037824 */ /* 0x000fc800078e0202 */
[----:B------:R0:W1:Y:S01]  /*138a0*/  SYNCS.PHASECHK.TRANS64.TRYWAIT P1, [R3+URZ+0x2d850], R0 ;  /* 0x02d85000030075a7 */ /* 0x000062000802017f */
[----:B------:R-:W-:Y:S05]  /*138b0*/  @!P0 BRA `(.L_x_1531) ;  /* 0x0000000000048947 */ /* 0x000fea0003800000 */
[----:B------:R-:W-:Y:S01]  /*138c0*/  BPT.TRAP 0x1 ;  /* 0x000000040000795c */ /* 0x000fe20000300000 */
.L_x_1531:
[----:B-1----:R-:W-:Y:S05]  /*138d0*/  @P1 BRA `(.L_x_1529) ;  /* 0x0000000000081947 */ /* 0x002fea0003800000 */
[----:B------:R-:W1:Y:S02]  /*138e0*/  SYNCS.PHASECHK.TRANS64.TRYWAIT P1, [R3+URZ+0x2d850], R0 ;  /* 0x02d85000030075a7 */ /* 0x000e64000802017f */
[----:B-1----:R-:W-:Y:S05]  /*138f0*/  @!P1 BRA `(.L_x_1532) ;  /* 0x000000fc00809947 */ /* 0x002fea0003800000 */
.L_x_1529:
        /* <DEDUP_REMOVED lines=12> */
[C---:B------:R-:W-:Y:S01]  /*139c0*/  R2UR UR15, R13.reuse ;  /* 0x000000000d0f72ca */ /* 0x040fe200000e0000 */
        /* <DEDUP_REMOVED lines=51> */
[C---:B------:R-:W-:Y:S01]  /*13d00*/  VIADD R12, R10.reuse, 0x604 ;  /* 0x000006040a0c7836 */ /* 0x040fe20000000000 */
        /* <DEDUP_REMOVED lines=31> */
.L_x_1533:
        /* <DEDUP_REMOVED lines=125> */
[----:B------:R-:W-:Y:S01]  /*146d0*/  FFMA.FTZ R59, R59, UR51, -R10 ;  /* 0x000000333b3b7c23 */ /* 0x000fe2000801080a */
[--C-:B------:R-:W-:Y:S01]  /*146e0*/  FFMA.FTZ R60, R60, UR51, -R7.reuse ;  /* 0x000000333c3c7c23 */ /* 0x100fe20008010807 */
        /* <DEDUP_REMOVED lines=153> */
.L_x_1534:
[----:B------:R-:W2:Y:S01]  /*15080*/  LDL R46, [R1+0x38] ;  /* 0x00003800012e7983 */ /* 0x000ea20000100800 */
[----:B------:R-:W-:-:S03]  /*15090*/  IMAD R6, R6, 0x8, R2 ;  /* 0x0000000806067824 */ /* 0x000fc600078e0202 */
[----:B------:R-:W3:Y:S01]  /*150a0*/  LDL R38, [R1+0x3c] ;  /* 0x00003c0001267983 */ /* 0x000ee20000100800 */
[----:B------:R-:W-:Y:S01]  /*150b0*/  VIADD R6, R6, 0x2d860 ;  /* 0x0002d86006067836 */ /* 0x000fe20000000000 */
[----:B------:R-:W-:Y:S01]  /*150c0*/  F2FP.BF16.F32.PACK_AB R24, R25, R24 ;  /* 0x000000181918723e */ /* 0x000fe200000010ff */
[----:B------:R-:W-:Y:S01]  /*150d0*/  IMAD.U32 R30, RZ, RZ, UR38 ;  /* 0x00000026ff1e7e24 */ /* 0x000fe2000f8e00ff */
[----:B------:R-:W-:Y:S02]  /*150e0*/  F2FP.BF16.F32.PACK_AB R25, R21, R26 ;  /* 0x0000001a1519723e */ /* 0x000fe400000010ff */
[----:B------:R-:W-:Y:S02]  /*150f0*/  F2FP.BF16.F32.PACK_AB R32, R33, R32 ;  /* 0x000000202120723e */ /* 0x000fe400000010ff */
[----:B------:R-:W-:Y:S02]  /*15100*/  PRMT R6, R30, 0x654, R6 ;  /* 0x000006541e067816 */ /* 0x000fe40000000006 */
[----:B------:R-:W-:-:S02]  /*15110*/  F2FP.BF16.F32.PACK_AB R26, R29, R28 ;  /* 0x0000001c1d1a723e */ /* 0x000fc400000010ff */
[----:B------:R0:W-:Y:S01]  /*15120*/  SYNCS.ARRIVE.TRANS64.RED.A1T0 RZ, [R6+URZ], RZ ;  /* 0x000000ff06ff79a7 */ /* 0x0001e2000810043f */
[----:B------:R-:W-:Y:S02]  /*15130*/  F2FP.BF16.F32.PACK_AB R27, R31, R27 ;  /* 0x0000001b1f1b723e */ /* 0x000fe400000010ff */
[----:B------:R-:W-:Y:S02]  /*15140*/  F2FP.BF16.F32.PACK_AB R33, R20, R34 ;  /* 0x000000221421723e */ /* 0x000fe400000010ff */
[----:B------:R-:W-:Y:S01]  /*15150*/  F2FP.BF16.F32.PACK_AB R40, R41, R40 ;  /* 0x000000282928723e */ /* 0x000fe200000010ff */
[----:B------:R1:W-:Y:S01]  /*15160*/  STSM.16.M88.4 [R143+0x21800], R24 ;  /* 0x021800188f007844 */ /* 0x0003e20000000200 */
[----:B------:R-:W-:Y:S02]  /*15170*/  F2FP.BF16.F32.PACK_AB R34, R37, R36 ;  /* 0x000000242522723e */ /* 0x000fe400000010ff */
[----:B------:R-:W-:Y:S01]  /*15180*/  F2FP.BF16.F32.PACK_AB R35, R39, R35 ;  /* 0x000000232723723e */ /* 0x000fe200000010ff */
[----:B0-----:R-:W4:Y:S01]  /*15190*/  LDL R6, [R1+0x8] ;  /* 0x0000080001067983 */ /* 0x001f220000100800 */
        /* <DEDUP_REMOVED lines=73> */
[----:B------:R-:W-:Y:S01]  /*15630*/  IMAD.MOV.U32 R7, RZ, RZ, R23 ;  /* 0x000000ffff077224 */ /* 0x000fe200078e0017 */
        /* <DEDUP_REMOVED lines=14> */
[----:B------:R-:W-:-:S02]  /*15720*/  VIADD R4, R4, 0xffffffff ;  /* 0xffffffff04047836 */ /* 0x000fc40000000000 */
[----:B------:R-:W-:Y:S01]  /*15730*/  IMAD.MOV.U32 R6, RZ, RZ, R18 ;  /* 0x000000ffff067224 */ /* 0x000fe200078e0012 */
[----:B0-----:R-:W-:-:S09]  /*15740*/  NOP ;  /* 0x0000000000007918 */ /* 0x001fd20000000000 */
[----:B-1----:R-:W-:Y:S05]  /*15750*/  @P1 BRA `(.L_x_1535) ;  /* 0xffffffd800f01947 */ /* 0x002fea000383ffff */
.L_x_1523:
[----:B------:R-:W2:Y:S02]  /*15760*/  LDL R6, [R1+0x68] ;  /* 0x0000680001067983 */ /* 0x000ea40000100800 */
[----:B--2---:R-:W-:-:S13]  /*15770*/  ISETP.GE.AND P1, PT, R4, R6, PT ;  /* 0x000000060400720c */ /* 0x004fda0003f26270 */
[----:B------:R-:W-:Y:S05]  /*15780*/  @!P1 BRA `(.L_x_1536) ;  /* 0x00000034006c9947 */ /* 0x000fea0003800000 */
[----:B------:R-:W-:Y:S02]  /*15790*/  IMAD.MOV.U32 R6, RZ, RZ, R0 ;  /* 0x000000ffff067224 */ /* 0x000fe400078e0000 */
[----:B------:R-:W-:Y:S02]  /*157a0*/  IMAD.MOV.U32 R7, RZ, RZ, R3 ;  /* 0x000000ffff077224 */ /* 0x000fe400078e0003 */
[----:B------:R-:W-:Y:S02]  /*157b0*/  IMAD.MOV.U32 R9, RZ, RZ, R23 ;  /* 0x000000ffff097224 */ /* 0x000fe400078e0017 */
[----:B------:R-:W-:-:S07]  /*157c0*/  IMAD.MOV.U32 R8, RZ, RZ, R18 ;  /* 0x000000ffff087224 */ /* 0x000fce00078e0012 */
.L_x_1556:
        /* <DEDUP_REMOVED lines=9> */
.L_x_1538:
        /* <DEDUP_REMOVED lines=8> */
.L_x_1539:
[----:B------:R-:W-:Y:S04]  /*158e0*/  BSSY B0, `(.L_x_1537) ;  /* 0x0000004000007945 */ /* 0x000fe80003800000 */
[----:B-1----:R-:W-:Y:S05]  /*158f0*/  @P2 BRA `(.L_x_1540) ;  /* 0x0000000000082947 */ /* 0x002fea0003800000 */
[----:B------:R-:W1:Y:S02]  /*15900*/  SYNCS.PHASECHK.TRANS64.TRYWAIT P2, [R3+URZ+0x2d830], R0 ;  /* 0x02d83000030075a7 */ /* 0x000e64000804017f */
[----:B-1----:R-:W-:Y:S05]  /*15910*/  @!P2 BRA `(.L_x_1541) ;  /* 0x000000dc008ca947 */ /* 0x002fea0003800000 */
.L_x_1540:
[----:B------:R-:W-:Y:S05]  /*15920*/  BSYNC B0 ;  /* 0x0000000000007941 */ /* 0x000fea0003800000 */
.L_x_1537:
        /* <DEDUP_REMOVED lines=64> */
.L_x_1543:
[----:B------:R-:W-:Y:S01]  /*15d30*/  SHF.L.U32 R0, R9, 0x1f, RZ ;  /* 0x0000001f09007819 */ /* 0x000fe200000006ff */
[----:B------:R-:W-:-:S04]  /*15d40*/  IMAD R3, R8, 0x8, R2 ;  /* 0x0000000808037824 */ /* 0x000fc800078e0202 */
[----:B------:R0:W1:Y:S01]  /*15d50*/  SYNCS.PHASECHK.TRANS64.TRYWAIT P1, [R3+URZ+0x2d850], R0 ;  /* 0x02d85000030075a7 */ /* 0x000062000802017f */
[----:B------:R-:W-:Y:S05]  /*15d60*/  @!P0 BRA `(.L_x_1544) ;  /* 0x0000000000048947 */ /* 0x000fea0003800000 */
[----:B------:R-:W-:Y:S01]  /*15d70*/  BPT.TRAP 0x1 ;  /* 0x000000040000795c */ /* 0x000fe20000300000 */
.L_x_1544:
[----:B-1----:R-:W-:Y:S05]  /*15d80*/  @P1 BRA `(.L_x_1542) ;  /* 0x0000000000081947 */ /* 0x002fea0003800000 */
[----:B------:R-:W1:Y:S02]  /*15d90*/  SYNCS.PHASECHK.TRANS64.TRYWAIT P1, [R3+URZ+0x2d850], R0 ;  /* 0x02d85000030075a7 */ /* 0x000e64000802017f */
[----:B-1----:R-:W-:Y:S05]  /*15da0*/  @!P1 BRA `(.L_x_1545) ;  /* 0x000000d8007c9947 */ /* 0x002fea0003800000 */
.L_x_1542:
        /* <DEDUP_REMOVED lines=96> */
.L_x_1546:
[----:B------:R-:W2:Y:S01]  /*163b0*/  LDL R10, [R1+0x28] ;  /* 0x00002800010a7983 */ /* 0x000ea20000100800 */
[----:B0-----:R-:W0:Y:S03]  /*163c0*/  LDC R0, c[0x0][0x448] ;  /* 0x00011200ff007b82 */ /* 0x001e260000000800 */
[----:B------:R-:W2:Y:S01]  /*163d0*/  LDL R9, [R1+0x64] ;  /* 0x0000640001097983 */ /* 0x000ea20000100800 */
[----:B0-----:R-:W-:-:S13]  /*163e0*/  ISETP.NE.AND P1, PT, R0, 0x1, PT ;  /* 0x000000010000780c */ /* 0x001fda0003f25270 */
[----:B------:R-:W0:Y:S08]  /*163f0*/  @P1 LDC R3, c[0x0][0x44c] ;  /* 0x00011300ff031b82 */ /* 0x000e300000000800 */
[----:B------:R-:W1:Y:S01]  /*16400*/  @P1 LDC R0, c[0x0][0x450] ;  /* 0x00011400ff001b82 */ /* 0x000e620000000800 */
[----:B------:R-:W-:Y:S01]  /*16410*/  ULOP3.LUT UR8, URZ, UR48, URZ, 0x33, !UPT ;  /* 0x000000303f087292 */ /* 0x000fe2000f8e333f */
[----:B--2---:R-:W-:-:S06]  /*16420*/  IMAD.IADD R12, R9, 0x1, R10 ;  /* 0x00000001090c7824 */ /* 0x004fcc00078e020a */
[----:B------:R-:W2:Y:S01]  /*16430*/  LDC R9, c[0x0][0x9e4] ;  /* 0x00027900ff097b82 */ /* 0x000ea20000000800 */
        /* <DEDUP_REMOVED lines=10> */
[----:B--2---:R-:W-:-:S03]  /*164e0*/  ISETP.GE.AND P3, PT, R9, 0x1, PT ;  /* 0x000000010900780c */ /* 0x004fc60003f66270 */
[----:B------:R-:W-:-:S05]  /*164f0*/  IMAD R3, R142, -0x2, R3 ;  /* 0xfffffffe8e037824 */ /* 0x000fca00078e0203 */
[----:B------:R-:W-:-:S05]  /*16500*/  IADD3 R10, -R140, R3, R141 ;  /* 0x000000038c0a7210 */ /* 0x000fca0007ffe18d */
[C---:B------:R-:W-:Y:S02]  /*16510*/  VIADD R11, R10.reuse, UR43 ;  /* 0x0000002b0a0b7c36 */ /* 0x040fe40008000000 */
[----:B------:R-:W-:Y:S02]  /*16520*/  VIADD R10, R10, UR8 ;  /* 0x000000080a0a7c36 */ /* 0x000fe40008000000 */
[C---:B0-----:R-:W-:Y:S02]  /*16530*/  IMAD.IADD R9, R13.reuse, 0x1, R11 ;  /* 0x000000010d097824 */ /* 0x041fe400078e020b */
[----:B------:R-:W-:Y:S01]  /*16540*/  IMAD.IADD R3, R13, 0x1, R10 ;  /* 0x000000010d037824 */ /* 0x000fe200078e020a */
[----:B------:R-:W-:Y:S06]  /*16550*/  @!P3 BRA `(.L_x_1547) ;  /* 0x000000000058b947 */ /* 0x000fec0003800000 */
        /* <DEDUP_REMOVED lines=12> */
.L_x_1549:
[----:B------:R-:W-:-:S05]  /*16620*/  IMAD.U32 R20, RZ, RZ, UR5 ;  /* 0x00000005ff147e24 */ /* 0x000fca000f8e00ff */
[----:B------:R-:W-:-:S13]  /*16630*/  ISETP.NE.AND P1, PT, R20, 0x1, PT ;  /* 0x000000011400780c */ /* 0x000fda0003f25270 */
[----:B------:R-:W0:Y:S02]  /*16640*/  @P1 LDC.64 R14, c[0x0][0x9e8] ;  /* 0x00027a00ff0e1b82 */ /* 0x000e240000000a00 */
[----:B0-----:R-:W-:-:S05]  /*16650*/  @P1 IMAD.HI.U32 R14, R13, R14, RZ ;  /* 0x0000000e0d0e1227 */ /* 0x001fca00078e00ff */
[----:B------:R-:W-:-:S07]  /*16660*/  @P1 SHF.R.U32.HI R13, RZ, R15, R14 ;  /* 0x0000000fff0d1219 */ /* 0x000fce000001160e */
.L_x_1550:
[----:B------:R-:W-:Y:S05]  /*16670*/  BSYNC B0 ;  /* 0x0000000000007941 */ /* 0x000fea0003800000 */
.L_x_1548:
[----:B------:R-:W-:-:S04]  /*16680*/  IMAD R13, R13, R20, -R0 ;  /* 0x000000140d0d7224 */ /* 0x000fc800078e0a00 */
[----:B------:R-:W-:-:S05]  /*16690*/  IMAD R13, R142, -0x2, R13 ;  /* 0xfffffffe8e0d7824 */ /* 0x000fca00078e020d */
[----:B------:R-:W-:Y:S02]  /*166a0*/  VIMNMX R3, R3, R13, !PT ;  /* 0x0000000d03037248 */ /* 0x000fe40007fe0100 */
[----:B------:R-:W-:-:S07]  /*166b0*/  VIADDMNMX R9, R13, R20, R9, PT ;  /* 0x000000140d097246 */ /* 0x000fce0003800109 */
.L_x_1547:
[----:B------:R-:W-:Y:S01]  /*166c0*/  ISETP.GT.AND P5, PT, R4, -0x1, PT ;  /* 0xffffffff0400780c */ /* 0x000fe20003fa4270 */
[----:B------:R-:W0:Y:S03]  /*166d0*/  SHFL.IDX PT, R12, R12, 0x1, 0x1c1f ;  /* 0x003c1f000c0c7f89 */ /* 0x000e2600000e0000 */
[C---:B------:R-:W-:Y:S02]  /*166e0*/  ISETP.GT.AND P2, PT, R3.reuse, RZ, P5 ;  /* 0x000000ff0300720c */ /* 0x040fe40002f44270 */
[----:B------:R-:W-:Y:S02]  /*166f0*/  ISETP.GT.AND P1, PT, R3, 0x1, P5 ;  /* 0x000000010300780c */ /* 0x000fe40002f24270 */
[C---:B------:R-:W-:Y:S02]  /*16700*/  ISETP.LT.OR P2, PT, R9.reuse, 0x1, P2 ;  /* 0x000000010900780c */ /* 0x040fe40001741670 */
[----:B------:R-:W-:-:S02]  /*16710*/  ISETP.LT.OR P1, PT, R9, 0x2, P1 ;  /* 0x000000020900780c */ /* 0x000fc40000f21670 */
[----:B------:R-:W-:Y:S02]  /*16720*/  FSEL R24, R24, -INF , !P2 ;  /* 0xff80000018187808 */ /* 0x000fe40005000000 */
[----:B------:R-:W-:Y:S02]  /*16730*/  FSEL R25, R25, -INF , !P1 ;  /* 0xff80000019197808 */ /* 0x000fe40004800000 */
[C---:B------:R-:W-:Y:S02]  /*16740*/  ISETP.GT.AND P2, PT, R3.reuse, 0x8, P5 ;  /* 0x000000080300780c */ /* 0x040fe40002f44270 */
        /* <DEDUP_REMOVED lines=84> */
[----:B------:R-:W-:Y:S01]  /*16c90*/  ISETP.GT.AND P1, PT, R3, 0x79, P5 ;  /* 0x000000790300780c */ /* 0x000fe20002f24270 */
[--C-:B0-----:R-:W-:Y:S01]  /*16ca0*/  IMAD.IADD R3, R11, 0x1, R12.reuse ;  /* 0x000000010b037824 */ /* 0x101fe200078e020c */
[C---:B------:R-:W-:Y:S02]  /*16cb0*/  ISETP.LT.OR P2, PT, R9.reuse, 0x79, P2 ;  /* 0x000000790900780c */ /* 0x040fe40001741670 */
[----:B------:R-:W-:Y:S01]  /*16cc0*/  ISETP.LT.OR P1, PT, R9, 0x7a, P1 ;  /* 0x0000007a0900780c */ /* 0x000fe20000f21670 */
[----:B------:R-:W-:Y:S01]  /*16cd0*/  IMAD.IADD R9, R10, 0x1, R12 ;  /* 0x000000010a097824 */ /* 0x000fe200078e020c */
[----:B------:R-:W-:-:S02]  /*16ce0*/  FSEL R84, R84, -INF , !P2 ;  /* 0xff80000054547808 */ /* 0x000fc40005000000 */
[----:B------:R-:W-:Y:S01]  /*16cf0*/  FSEL R85, R85, -INF , !P1 ;  /* 0xff80000055557808 */ /* 0x000fe20004800000 */
[----:B------:R-:W-:Y:S08]  /*16d00*/  @!P3 BRA `(.L_x_1551) ;  /* 0x000000000058b947 */ /* 0x000ff00003800000 */
        /* <DEDUP_REMOVED lines=12> */
.L_x_1553:
[----:B------:R-:W-:-:S05]  /*16dd0*/  IMAD.U32 R13, RZ, RZ, UR5 ;  /* 0x00000005ff0d7e24 */ /* 0x000fca000f8e00ff */
[----:B------:R-:W-:-:S13]  /*16de0*/  ISETP.NE.AND P1, PT, R13, 0x1, PT ;  /* 0x000000010d00780c */ /* 0x000fda0003f25270 */
[----:B------:R-:W0:Y:S02]  /*16df0*/  @P1 LDC.64 R10, c[0x0][0x9e8] ;  /* 0x00027a00ff0a1b82 */ /* 0x000e240000000a00 */
[----:B0-----:R-:W-:-:S05]  /*16e00*/  @P1 IMAD.HI.U32 R10, R12, R10, RZ ;  /* 0x0000000a0c0a1227 */ /* 0x001fca00078e00ff */
[----:B------:R-:W-:-:S07]  /*16e10*/  @P1 SHF.R.U32.HI R12, RZ, R11, R10 ;  /* 0x0000000bff0c1219 */ /* 0x000fce000001160a */
.L_x_1554:
[----:B------:R-:W-:Y:S05]  /*16e20*/  BSYNC B0 ;  /* 0x0000000000007941 */ /* 0x000fea0003800000 */
.L_x_1552:
[----:B------:R-:W-:-:S04]  /*16e30*/  IMAD R0, R12, R13, -R0 ;  /* 0x0000000d0c007224 */ /* 0x000fc800078e0a00 */
[----:B------:R-:W-:-:S05]  /*16e40*/  IMAD R0, R142, -0x2, R0 ;  /* 0xfffffffe8e007824 */ /* 0x000fca00078e0200 */
[----:B------:R-:W-:Y:S02]  /*16e50*/  VIMNMX R9, R9, R0, !PT ;  /* 0x0000000009097248 */ /* 0x000fe40007fe0100 */
[----:B------:R-:W-:-:S07]  /*16e60*/  VIADDMNMX R3, R0, R13, R3, PT ;  /* 0x0000000d00037246 */ /* 0x000fce0003800103 */
.L_x_1551:
[----:B------:R-:W-:Y:S01]  /*16e70*/  FMNMX.FTZ R0, R24, R7, !PT ;  /* 0x0000000718007209 */ /* 0x000fe20007810000 */
[----:B------:R-:W-:Y:S01]  /*16e80*/  UMOV UR51, UR4 ;  /* 0x0000000400337c82 */ /* 0x000fe20008000000 */
[----:B------:R-:W-:Y:S02]  /*16e90*/  ISETP.GT.AND P1, PT, R9, 0x1, P5 ;  /* 0x000000010900780c */ /* 0x000fe40002f24270 */
[----:B------:R-:W-:Y:S02]  /*16ea0*/  FMNMX.FTZ R0, R25, R0, !PT ;  /* 0x0000000019007209 */ /* 0x000fe40007810000 */
[----:B------:R-:W-:Y:S02]  /*16eb0*/  ISETP.LT.OR P1, PT, R3, 0x2, P1 ;  /* 0x000000020300780c */ /* 0x000fe40000f21670 */
[----:B------:R-:W-:Y:S02]  /*16ec0*/  FMNMX.FTZ R0, R28, R0, !PT ;  /* 0x000000001c007209 */ /* 0x000fe40007810000 */
[----:B------:R-:W-:-:S02]  /*16ed0*/  FSEL R27, R27, -INF , !P1 ;  /* 0xff8000001b1b7808 */ /* 0x000fc40004800000 */
[----:B------:R-:W-:Y:S02]  /*16ee0*/  FMNMX.FTZ R0, R29, R0, !PT ;  /* 0x000000001d007209 */ /* 0x000fe40007810000 */
[C---:B------:R-:W-:Y:S02]  /*16ef0*/  ISETP.GT.AND P2, PT, R9.reuse, 0x8, P5 ;  /* 0x000000080900780c */ /* 0x040fe40002f44270 */
[----:B------:R-:W-:Y:S02]  /*16f00*/  ISETP.GT.AND P1, PT, R9, 0x9, P5 ;  /* 0x000000090900780c */ /* 0x000fe40002f24270 */
[----:B------:R-:W-:Y:S02]  /*16f10*/  FMNMX.FTZ R0, R32, R0, !PT ;  /* 0x0000000020007209 */ /* 0x000fe40007810000 */
[C---:B------:R-:W-:Y:S02]  /*16f20*/  ISETP.LT.OR P2, PT, R3.reuse, 0x9, P2 ;  /* 0x000000090300780c */ /* 0x040fe40001741670 */
[----:B------:R-:W-:-:S02]  /*16f30*/  ISETP.LT.OR P1, PT, R3, 0xa, P1 ;  /* 0x0000000a0300780c */ /* 0x000fc40000f21670 */
[----:B------:R-:W-:Y:S02]  /*16f40*/  FMNMX.FTZ R0, R33, R0, !PT ;  /* 0x0000000021007209 */ /* 0x000fe40007810000 */
[----:B------:R-:W-:Y:S02]  /*16f50*/  FSEL R30, R30, -INF , !P2 ;  /* 0xff8000001e1e7808 */ /* 0x000fe40005000000 */
[----:B------:R-:W-:Y:S02]  /*16f60*/  FSEL R31, R31, -INF , !P1 ;  /* 0xff8000001f1f7808 */ /* 0x000fe40004800000 */
[C---:B------:R-:W-:Y:S02]  /*16f70*/  ISETP.GT.AND P2, PT, R9.reuse, 0x10, P5 ;  /* 0x000000100900780c */ /* 0x040fe40002f44270 */
[----:B------:R-:W-:Y:S02]  /*16f80*/  ISETP.GT.AND P1, PT, R9, 0x11, P5 ;  /* 0x000000110900780c */ /* 0x000fe40002f24270 */
[----:B------:R-:W-:-:S02]  /*16f90*/  FMNMX.FTZ R0, R36, R0, !PT ;  /* 0x0000000024007209 */ /* 0x000fc40007810000 */
[C---:B------:R-:W-:Y:S02]  /*16fa0*/  ISETP.LT.OR P2, PT, R3.reuse, 0x11, P2 ;  /* 0x000000110300780c */ /* 0x040fe40001741670 */
[----:B------:R-:W-:Y:S02]  /*16fb0*/  ISETP.LT.OR P1, PT, R3, 0x12, P1 ;  /* 0x000000120300780c */ /* 0x000fe40000f21670 */
[----:B------:R-:W-:Y:S02]  /*16fc0*/  FMNMX.FTZ R0, R37, R0, !PT ;  /* 0x0000000025007209 */ /* 0x000fe40007810000 */
[----:B------:R-:W-:Y:S02]  /*16fd0*/  FSEL R34, R34, -INF , !P2 ;  /* 0xff80000022227808 */ /* 0x000fe40005000000 */
[----:B------:R-:W-:Y:S02]  /*16fe0*/  FSEL R35, R35, -INF , !P1 ;  /* 0xff80000023237808 */ /* 0x000fe40004800000 */
[----:B------:R-:W-:-:S02]  /*16ff0*/  FMNMX.FTZ R0, R40, R0, !PT ;  /* 0x0000000028007209 */ /* 0x000fc40007810000 */
[C---:B------:R-:W-:Y:S02]  /*17000*/  ISETP.GT.AND P2, PT, R9.reuse, 0x18, P5 ;  /* 0x000000180900780c */ /* 0x040fe40002f44270 */
[----:B------:R-:W-:Y:S02]  /*17010*/  ISETP.GT.AND P1, PT, R9, 0x19, P5 ;  /* 0x000000190900780c */ /* 0x000fe40002f24270 */
[----:B------:R-:W-:Y:S02]  /*17020*/  FMNMX.FTZ R0, R41, R0, !PT ;  /* 0x0000000029007209 */ /* 0x000fe40007810000 */
[C---:B------:R-:W-:Y:S02]  /*17030*/  ISETP.LT.OR P2, PT, R3.reuse, 0x19, P2 ;  /* 0x000000190300780c */ /* 0x040fe40001741670 */
[----:B------:R-:W-:Y:S02]  /*17040*/  ISETP.LT.OR P1, PT, R3, 0x1a, P1 ;  /* 0x0000001a0300780c */ /* 0x000fe40000f21670 */
[----:B------:R-:W-:-:S02]  /*17050*/  FMNMX.FTZ R0, R44, R0, !PT ;  /* 0x000000002c007209 */ /* 0x000fc40007810000 */
[----:B------:R-:W-:Y:S02]  /*17060*/  FSEL R38, R38, -INF , !P2 ;  /* 0xff80000026267808 */ /* 0x000fe40005000000 */
[----:B------:R-:W-:Y:S02]  /*17070*/  FSEL R39, R39, -INF , !P1 ;  /* 0xff80000027277808 */ /* 0x000fe40004800000 */
[C---:B------:R-:W-:Y:S02]  /*17080*/  ISETP.GT.AND P2, PT, R9.reuse, 0x20, P5 ;  /* 0x000000200900780c */ /* 0x040fe40002f44270 */
[----:B------:R-:W-:Y:S02]  /*17090*/  ISETP.GT.AND P1, PT, R9, 0x21, P5 ;  /* 0x000000210900780c */ /* 0x000fe40002f24270 */
[----:B------:R-:W-:Y:S02]  /*170a0*/  FMNMX.FTZ R0, R45, R0, !PT ;  /* 0x000000002d007209 */ /* 0x000fe40007810000 */
[----:B------:R-:W-:-:S02]  /*170b0*/  ISETP.LT.OR P2, PT, R3, 0x21, P2 ;  /* 0x000000210300780c */ /* 0x000fc40001741670 */
[----:B------:R-:W-:Y:S02]  /*170c0*/  ISETP.LT.OR P1, PT, R3, 0x22, P1 ;  /* 0x000000220300780c */ /* 0x000fe40000f21670 */
[----:B------:R-:W-:Y:S02]  /*170d0*/  FMNMX.FTZ R0, R48, R0, !PT ;  /* 0x0000000030007209 */ /* 0x000fe40007810000 */
[----:B------:R-:W-:Y:S02]  /*170e0*/  FSEL R42, R42, -INF , !P2 ;  /* 0xff8000002a2a7808 */ /* 0x000fe40005000000 */
[----:B------:R-:W-:Y:S02]  /*170f0*/  FSEL R43, R43, -INF , !P1 ;  /* 0xff8000002b2b7808 */ /* 0x000fe40004800000 */
[C---:B------:R-:W-:Y:S02]  /*17100*/  ISETP.GT.AND P2, PT, R9.reuse, 0x28, P5 ;  /* 0x000000280900780c */ /* 0x040fe40002f44270 */
[----:B------:R-:W-:-:S02]  /*17110*/  ISETP.GT.AND P1, PT, R9, 0x29, P5 ;  /* 0x000000290900780c */ /* 0x000fc40002f24270 */
[----:B------:R-:W-:Y:S02]  /*17120*/  FMNMX.FTZ R0, R49, R0, !PT ;  /* 0x0000000031007209 */ /* 0x000fe40007810000 */
[C---:B------:R-:W-:Y:S02]  /*17130*/  ISETP.LT.OR P2, PT, R3.reuse, 0x29, P2 ;  /* 0x000000290300780c */ /* 0x040fe40001741670 */
[----:B------:R-:W-:Y:S02]  /*17140*/  ISETP.LT.OR P1, PT, R3, 0x2a, P1 ;  /* 0x0000002a0300780c */ /* 0x000fe40000f21670 */
[----:B------:R-:W-:Y:S02]  /*17150*/  FMNMX.FTZ R0, R52, R0, !PT ;  /* 0x0000000034007209 */ /* 0x000fe40007810000 */
[----:B------:R-:W-:Y:S02]  /*17160*/  FSEL R46, R46, -INF , !P2 ;  /* 0xff8000002e2e7808 */ /* 0x000fe40005000000 */
[----:B------:R-:W-:-:S02]  /*17170*/  FSEL R47, R47, -INF , !P1 ;  /* 0xff8000002f2f7808 */ /* 0x000fc40004800000 */
        /* <DEDUP_REMOVED lines=8> */
[----:B------:R-:W-:Y:S02]  /*17200*/  FMNMX.FTZ R0, R57, R0, !PT ;  /* 0x0000000039007209 */ /* 0x000fe40007810000 */
        /* <DEDUP_REMOVED lines=8> */
[----:B------:R-:W-:-:S02]  /*17290*/  ISETP.GT.AND P2, PT, R9, 0x40, P5 ;  /* 0x000000400900780c */ /* 0x000fc40002f44270 */
[----:B------:R-:W-:Y:S02]  /*172a0*/  ISETP.GT.AND P1, PT, R9, 0x41, P5 ;  /* 0x000000410900780c */ /* 0x000fe40002f24270 */
[----:B------:R-:W-:Y:S02]  /*172b0*/  FMNMX.FTZ R0, R64, R0, !PT ;  /* 0x0000000040007209 */ /* 0x000fe40007810000 */
[C---:B------:R-:W-:Y:S02]  /*172c0*/  ISETP.LT.OR P2, PT, R3.reuse, 0x41, P2 ;  /* 0x000000410300780c */ /* 0x040fe40001741670 */
[----:B------:R-:W-:Y:S02]  /*172d0*/  ISETP.LT.OR P1, PT, R3, 0x42, P1 ;  /* 0x000000420300780c */ /* 0x000fe40000f21670 */
[----:B------:R-:W-:Y:S02]  /*172e0*/  FMNMX.FTZ R0, R65, R0, !PT ;  /* 0x0000000041007209 */ /* 0x000fe40007810000 */
[----:B------:R-:W-:-:S02]  /*172f0*/  FSEL R58, R58, -INF , !P2 ;  /* 0xff8000003a3a7808 */ /* 0x000fc40005000000 */
[----:B------:R-:W-:Y:S02]  /*17300*/  FSEL R59, R59, -INF , !P1 ;  /* 0xff8000003b3b7808 */ /* 0x000fe40004800000 */
        /* <DEDUP_REMOVED lines=22> */
[----:B------:R-:W-:-:S02]  /*17470*/  ISETP.GT.AND P4, PT, R9, 0x68, P5 ;  /* 0x000000680900780c */ /* 0x000fc40002f84270 */
[----:B------:R-:W-:Y:S02]  /*17480*/  FMNMX.FTZ R0, R80, R0, !PT ;  /* 0x0000000050007209 */ /* 0x000fe40007810000 */
[----:B------:R-:W-:Y:S02]  /*17490*/  FSEL R70, R70, -INF , !P2 ;  /* 0xff80000046467808 */ /* 0x000fe40005000000 */
[----:B------:R-:W-:Y:S02]  /*174a0*/  FSEL R71, R71, -INF , !P1 ;  /* 0xff80000047477808 */ /* 0x000fe40004800000 */
[C---:B------:R-:W-:Y:S02]  /*174b0*/  ISETP.GT.AND P2, PT, R9.reuse, 0x60, P5 ;  /* 0x000000600900780c */ /* 0x040fe40002f44270 */
[----:B------:R-:W-:Y:S02]  /*174c0*/  ISETP.GT.AND P1, PT, R9, 0x61, P5 ;  /* 0x000000610900780c */ /* 0x000fe40002f24270 */
[----:B------:R-:W-:-:S02]  /*174d0*/  ISETP.LT.OR P4, PT, R3, 0x69, P4 ;  /* 0x000000690300780c */ /* 0x000fc40002781670 */
[----:B------:R-:W-:Y:S02]  /*174e0*/  LOP3.LUT R22, R22, 0xdfffffff, RZ, 0xc0, !PT ;  /* 0xdfffffff16167812 */ /* 0x000fe400078ec0ff */
[----:B------:R-:W-:Y:S02]  /*174f0*/  FMNMX.FTZ R0, R81, R0, !PT ;  /* 0x0000000051007209 */ /* 0x000fe40007810000 */
[C---:B------:R-:W-:Y:S02]  /*17500*/  ISETP.LT.OR P2, PT, R3.reuse, 0x61, P2 ;  /* 0x000000610300780c */ /* 0x040fe40001741670 */
[----:B------:R-:W-:Y:S02]  /*17510*/  ISETP.LT.OR P1, PT, R3, 0x62, P1 ;  /* 0x000000620300780c */ /* 0x000fe40000f21670 */
[----:B------:R-:W-:Y:S02]  /*17520*/  @P0 LOP3.LUT R22, R22, 0x20000000, RZ, 0xfc, !PT ;  /* 0x2000000016160812 */ /* 0x000fe400078efcff */
[----:B------:R-:W-:-:S02]  /*17530*/  FMNMX.FTZ R0, R84, R0, !PT ;  /* 0x0000000054007209 */ /* 0x000fc40007810000 */
[----:B------:R-:W-:Y:S02]  /*17540*/  FSEL R74, R74, -INF , !P2 ;  /* 0xff8000004a4a7808 */ /* 0x000fe40005000000 */
[----:B------:R-:W-:Y:S02]  /*17550*/  FSEL R75, R75, -INF , !P1 ;  /* 0xff8000004b4b7808 */ /* 0x000fe40004800000 */
[C---:B------:R-:W-:Y:S02]  /*17560*/  ISETP.GT.AND P6, PT, R9.reuse, 0x69, P5 ;  /* 0x000000690900780c */ /* 0x040fe40002fc4270 */
[C---:B------:R-:W-:Y:S02]  /*17570*/  ISETP.GT.AND P3, PT, R9.reuse, 0x70, P5 ;  /* 0x000000700900780c */ /* 0x040fe40002f64270 */
[C---:B------:R-:W-:Y:S02]  /*17580*/  ISETP.GT.AND P2, PT, R9.reuse, 0x71, P5 ;  /* 0x000000710900780c */ /* 0x040fe40002f44270 */
[----:B------:R-:W-:-:S02]  /*17590*/  ISETP.GT.AND P1, PT, R9, 0x78, P5 ;  /* 0x000000780900780c */ /* 0x000fc40002f24270 */
[C---:B------:R-:W-:Y:S02]  /*175a0*/  ISETP.GT.AND P0, PT, R9.reuse, RZ, P5 ;  /* 0x000000ff0900720c */ /* 0x040fe40002f04270 */
[----:B------:R-:W-:Y:S02]  /*175b0*/  LOP3.LUT R22, R22, 0xfffffffd, RZ, 0xc0, !PT ;  /* 0xfffffffd16167812 */ /* 0x000fe400078ec0ff */
[----:B------:R-:W-:Y:S02]  /*175c0*/  ISETP.GT.AND P5, PT, R9, 0x79, P5 ;  /* 0x000000790900780c */ /* 0x000fe40002fa4270 */
[----:B------:R-:W-:Y:S02]  /*175d0*/  FMNMX.FTZ R0, R85, R0, !PT ;  /* 0x0000000055007209 */ /* 0x000fe40007810000 */
[----:B------:R-:W-:Y:S02]  /*175e0*/  @P4 LOP3.LUT R22, R22, 0x2, RZ, 0xfc, !PT ;  /* 0x0000000216164812 */ /* 0x000fe400078efcff */
[----:B------:R-:W-:-:S02]  /*175f0*/  ISETP.LT.OR P4, PT, R3, 0x6a, P6 ;  /* 0x0000006a0300780c */ /* 0x000fc40003781670 */
[C---:B------:R-:W-:Y:S02]  /*17600*/  ISETP.LT.OR P3, PT, R3.reuse, 0x71, P3 ;  /* 0x000000710300780c */ /* 0x040fe40001f61670 */
[C---:B------:R-:W-:Y:S02]  /*17610*/  ISETP.LT.OR P2, PT, R3.reuse, 0x72, P2 ;  /* 0x000000720300780c */ /* 0x040fe40001741670 */
[C---:B------:R-:W-:Y:S02]  /*17620*/  ISETP.LT.OR P1, PT, R3.reuse, 0x79, P1 ;  /* 0x000000790300780c */ /* 0x040fe40000f21670 */
[C---:B------:R-:W-:Y:S02]  /*17630*/  ISETP.LT.OR P0, PT, R3.reuse, 0x1, P0 ;  /* 0x000000010300780c */ /* 0x040fe40000701670 */
[----:B------:R-:W-:Y:S02]  /*17640*/  ISETP.LT.OR P5, PT, R3, 0x7a, P5 ;  /* 0x0000007a0300780c */ /* 0x000fe40002fa1670 */
[----:B------:R-:W0:Y:S01]  /*17650*/  SHFL.BFLY PT, R3, R0, 0x2, 0x1f ;  /* 0x0c401f0000037f89 */ /* 0x000e2200000e0000 */
[----:B------:R-:W-:-:S02]  /*17660*/  FSEL R26, R26, -INF , !P0 ;  /* 0xff8000001a1a7808 */ /* 0x000fc40004000000 */
[----:B------:R-:W-:Y:S02]  /*17670*/  FSEL R79, R79, -INF , !P4 ;  /* 0xff8000004f4f7808 */ /* 0x000fe40006000000 */
[----:B------:R-:W-:Y:S02]  /*17680*/  FSEL R82, R82, -INF , !P3 ;  /* 0xff80000052527808 */ /* 0x000fe40005800000 */
[----:B------:R-:W-:Y:S02]  /*17690*/  FSEL R83, R83, -INF , !P2 ;  /* 0xff80000053537808 */ /* 0x000fe40005000000 */
[----:B------:R-:W-:Y:S02]  /*176a0*/  FSEL R86, R86, -INF , !P1 ;  /* 0xff80000056567808 */ /* 0x000fe40004800000 */
[----:B------:R-:W-:Y:S02]  /*176b0*/  FSEL R87, R87, -INF , !P5 ;  /* 0xff80000057577808 */ /* 0x000fe40006800000 */
[----:B------:R-:W-:-:S02]  /*176c0*/  LOP3.LUT P0, RZ, R22, 0x20000000, RZ, 0xc0, !PT ;  /* 0x2000000016ff7812 */ /* 0x000fc4000780c0ff */
[----:B0-----:R-:W-:-:S05]  /*176d0*/  FMNMX.FTZ R3, R0, R3, !PT ;  /* 0x0000000300037209 */ /* 0x001fca0007810000 */
[----:B------:R-:W0:Y:S02]  /*176e0*/  SHFL.BFLY PT, R0, R3, 0x1, 0x1f ;  /* 0x0c201f0003007f89 */ /* 0x000e2400000e0000 */
[----:B0-----:R-:W-:-:S04]  /*176f0*/  FMNMX.FTZ R3, R3, R0, !PT ;  /* 0x0000000003037209 */ /* 0x001fc80007810000 */
[----:B------:R-:W-:-:S04]  /*17700*/  FSETP.NEU.FTZ.AND P6, PT, R3, -INF , PT ;  /* 0xff8000000300780b */ /* 0x000fc80003fdd000 */
[----:B------:R-:W-:-:S05]  /*17710*/  FSEL R0, R3, RZ, P6 ;  /* 0x000000ff03007208 */ /* 0x000fca0003000000 */
[----:B------:R-:W-:Y:S01]  /*17720*/  FADD.FTZ R7, -R0, R7 ;  /* 0x0000000700077221 */ /* 0x000fe20000010100 */
[----:B------:R-:W-:-:S03]  /*17730*/  FMUL.FTZ R0, R3, UR51 ;  /* 0x0000003303007c20 */ /* 0x000fc60008410000 */
[----:B------:R-:W-:Y:S02]  /*17740*/  FMUL.FTZ R10, R7, UR51 ;  /* 0x00000033070a7c20 */ /* 0x000fe40008410000 */
[----:B------:R-:W-:Y:S02]  /*17750*/  FSEL R0, R0, RZ, P6 ;  /* 0x000000ff00007208 */ /* 0x000fe40003000000 */
[----:B------:R-:W-:-:S03]  /*17760*/  LOP3.LUT P6, RZ, R22, 0x2, RZ, 0xc0, !PT ;  /* 0x0000000216ff7812 */ /* 0x000fc600078cc0ff */
        /* <DEDUP_REMOVED lines=32> */
[----:B------:R-:W-:Y:S01]  /*17970*/  FMNMX.FTZ R0, R26, R6, !PT ;  /* 0x000000061a007209 */ /* 0x000fe20007810000 */
[----:B------:R-:W-:Y:S01]  /*17980*/  MUFU.EX2 R24, R24 ;  /* 0x0000001800187308 */ /* 0x000fe20000000800 */
[----:B------:R-:W-:-:S02]  /*17990*/  FSEL R78, R78, -INF , !P6 ;  /* 0xff8000004e4e7808 */ /* 0x000fc40007000000 */
[----:B------:R-:W-:-:S04]  /*179a0*/  FMNMX.FTZ R0, R27, R0, !PT ;  /* 0x000000001b007209 */ /* 0x000fc80007810000 */
[----:B------:R-:W-:Y:S01]  /*179b0*/  FMNMX.FTZ R0, R30, R0, !PT ;  /* 0x000000001e007209 */ /* 0x000fe20007810000 */
[----:B------:R-:W-:Y:S03]  /*179c0*/  MUFU.EX2 R25, R25 ;  /* 0x0000001900197308 */ /* 0x000fe60000000800 */
        /* <DEDUP_REMOVED lines=42> */
[----:B------:R-:W-:-:S05]  /*17c70*/  FMNMX.FTZ R0, R87, R0, !PT ;  /* 0x0000000057007209 */ /* 0x000fca0007810000 */
[----:B------:R-:W0:Y:S01]  /*17c80*/  SHFL.BFLY PT, R9, R0, 0x2, 0x1f ;  /* 0x0c401f0000097f89 */ /* 0x000e2200000e0000 */
[----:B------:R-:W-:Y:S08]  /*17c90*/  MUFU.EX2 R56, R56 ;  /* 0x0000003800387308 */ /* 0x000ff00000000800 */
[----:B------:R-:W-:Y:S08]  /*17ca0*/  MUFU.EX2 R57, R57 ;  /* 0x0000003900397308 */ /* 0x000ff00000000800 */
        /* <DEDUP_REMOVED lines=155> */
.L_x_1555:
        /* <DEDUP_REMOVED lines=110> */
.L_x_1536:
[----:B------:R-:W-:Y:S05]  /*18d40*/  WARPSYNC.ALL ;  /* 0x0000000000007948 */ /* 0x000fea0003800000 */
[----:B------:R-:W-:Y:S06]  /*18d50*/  BAR.ARV 0x8, 0x200 ;  /* 0x0208000000007b1d */ /* 0x000fec0000002000 */
[----:B------:R-:W-:Y:S05]  /*18d60*/  @!P0 BRA `(.L_x_1557) ;  /* 0x0000000000048947 */ /* 0x000fea0003800000 */
[----:B------:R-:W-:Y:S01]  /*18d70*/  BPT.TRAP 0x1 ;  /* 0x000000040000795c */ /* 0x000fe20000300000 */
.L_x_1557:
[----:B------:R-:W-:Y:S01]  /*18d80*/  IMAD R11, R18, 0x8, R2 ;  /* 0x00000008120b7824 */ /* 0x000fe200078e0202 */
[----:B------:R-:W-:-:S04]  /*18d90*/  SHF.L.U32 R4, R23, 0x1f, RZ ;  /* 0x0000001f17047819 */ /* 0x000fc800000006ff */
[----:B------:R0:W1:Y:S01]  /*18da0*/  SYNCS.PHASECHK.TRANS64.TRYWAIT P1, [R11+URZ+0x2d850], R4 ;  /* 0x02d850040b0075a7 */ /* 0x000062000802017f */
[----:B------:R-:W-:Y:S05]  /*18db0*/  @!P0 BRA `(.L_x_1558) ;  /* 0x0000000000048947 */ /* 0x000fea0003800000 */
[----:B------:R-:W-:Y:S01]  /*18dc0*/  BPT.TRAP 0x1 ;  /* 0x000000040000795c */ /* 0x000fe20000300000 */
.L_x_1558:
[----:B------:R-:W2:Y:S01]  /*18dd0*/  LDL.LU R6, [R1+0x54] ;  /* 0x0000540001067983 */ /* 0x000ea20000300800 */
[----:B------:R-:W-:Y:S02]  /*18de0*/  VIADD R2, R2, 0x400 ;  /* 0x0000040002027836 */ /* 0x000fe40000000000 */
[----:B------:R-:W-:-:S03]  /*18df0*/  IMAD.MOV.U32 R7, RZ, RZ, 0x40000040 ;  /* 0x40000040ff077424 */ /* 0x000fc600078e00ff */
[----:B------:R-:W-:-:S04]  /*18e00*/  SHF.R.U32.HI R2, RZ, 0x4, R2 ;  /* 0x00000004ff027819 */ /* 0x000fc80000011602 */
[----:B------:R-:W-:-:S04]  /*18e10*/  LOP3.LUT R2, R2, 0x3fff, RZ, 0xc0, !PT ;  /* 0x00003fff02027812 */ /* 0x000fc800078ec0ff */
[----:B------:R-:W-:Y:S02]  /*18e20*/  LOP3.LUT R9, R2, 0x2000000, RZ, 0xfc, !PT ;  /* 0x0200000002097812 */ /* 0x000fe400078efcff */
[----:B--2---:R-:W-:Y:S01]  /*18e30*/  LOP3.LUT R6, R6, 0x10000, RZ, 0xfc, !PT ;  /* 0x0001000006067812 */ /* 0x004fe200078efcff */
[----:B-1----:R-:W-:Y:S06]  /*18e40*/  @P1 BRA `(.L_x_1559) ;  /* 0x0000000000081947 */ /* 0x002fec0003800000 */
[----:B------:R-:W1:Y:S02]  /*18e50*/  SYNCS.PHASECHK.TRANS64.TRYWAIT P1, [R11+URZ+0x2d850], R4 ;  /* 0x02d850040b0075a7 */ /* 0x000e64000802017f */
[----:B-1----:R-:W-:Y:S05]  /*18e60*/  @!P1 BRA `(.L_x_1560) ;  /* 0x000000a800609947 */ /* 0x002fea0003800000 */
.L_x_1559:
[----:B------:R-:W-:Y:S01]  /*18e70*/  IMAD R8, R18, 0x600, R9 ;  /* 0x0000060012087824 */ /* 0x000fe200078e0209 */
[----:B------:R-:W-:Y:S05]  /*18e80*/  WARPSYNC.ALL ;  /* 0x0000000000007948 */ /* 0x000fea0003800000 */
[----:B------:R-:W-:Y:S01]  /*18e90*/  IMAD.MOV.U32 R9, RZ, RZ, -0x7fffffe0 ;  /* 0x80000020ff097424 */ /* 0x000fe200078e00ff */
        /* <DEDUP_REMOVED lines=8> */
[----:B------:R-:W0:Y:S01]  /*18f20*/  SHFL.BFLY PT, R2, R139, 0x2, 0x1f ;  /* 0x0c401f008b027f89 */ /* 0x000e2200000e0000 */
[----:B------:R-:W-:-:S02]  /*18f30*/  IMAD.MOV.U32 R13, RZ, RZ, -0x7fffffe0 ;  /* 0x80000020ff0d7424 */ /* 0x000fc400078e00ff */
[----:B------:R-:W-:Y:S02]  /*18f40*/  IMAD.MOV.U32 R7, RZ, RZ, 0x40000040 ;  /* 0x40000040ff077424 */ /* 0x000fe400078e00ff */
[----:B------:R-:W-:Y:S02]  /*18f50*/  IMAD.MOV.U32 R9, RZ, RZ, -0x7fffffe0 ;  /* 0x80000020ff097424 */ /* 0x000fe400078e00ff */
[----:B------:R-:W-:Y:S02]  /*18f60*/  IMAD.MOV.U32 R20, RZ, RZ, -0x800000 ;  /* 0xff800000ff147424 */ /* 0x000fe400078e00ff */
[----:B------:R-:W-:Y:S02]  /*18f70*/  IMAD.MOV.U32 R21, RZ, RZ, -0x800000 ;  /* 0xff800000ff157424 */ /* 0x000fe400078e00ff */
        /* <DEDUP_REMOVED lines=9> */
[----:B01----:R-:W-:Y:S01]  /*19010*/  FADD.FTZ R4, R2, R139 ;  /* 0x0000008b02047221 */ /* 0x003fe20000010000 */
[----:B------:R-:W-:Y:S01]  /*19020*/  IMAD.MOV.U32 R2, RZ, RZ, RZ ;  /* 0x000000ffff027224 */ /* 0x000fe200078e00ff */
[----:B------:R-:W-:Y:S02]  /*19030*/  WARPGROUP.DEPBAR.LE gsb0, 0x0 ;  /* 0x00008000000079c5 */ /* 0x000fe40000010000 */
[----:B------:R-:W-:-:S06]  /*19040*/  WARPGROUP.ARRIVE ;  /* 0x00000000000079c5 */ /* 0x000fcc0000000000 */
        /* <DEDUP_REMOVED lines=51> */
[----:B------:R-:W-:Y:S02]  /*19380*/  WARPGROUP.DEPBAR.LE gsb0, 0x0 ;  /* 0x00008000000079c5 */ /* 0x000fe40000010000 */
[----:B------:R-:W-:-:S10]  /*19390*/  WARPGROUP.ARRIVE ;  /* 0x00000000000079c5 */ /* 0x000fd40000000000 */
[----:B------:R-:W-:Y:S01]  /*193a0*/  HGMMA.64x96x16.F32.BF16 R88, gdesc[UR4].tnspB, R88, gsb0 ;  /* 0x41600000045879f0 */ /* 0x000fe20008001858 */
[----:B------:R-:W-:Y:S02]  /*193b0*/  R2UR UR4, R6 ;  /* 0x00000000060472ca */ /* 0x000fe400000e0000 */
[----:B------:R-:W-:Y:S01]  /*193c0*/  R2UR UR5, R7 ;  /* 0x00000000070572ca */ /* 0x000fe200000e0000 */
[----:B------:R-:W0:Y:S01]  /*193d0*/  SHFL.BFLY PT, R6, R5, 0x2, 0x1f ;  /* 0x0c401f0005067f89 */ /* 0x000e2200000e0000 */
[----:B------:R-:W-:Y:S02]  /*193e0*/  R2UR UR6, R8 ;  /* 0x00000000080672ca */ /* 0x000fe400000e0000 */
[----:B------:R-:W-:Y:S01]  /*193f0*/  R2UR UR7, R9 ;  /* 0x00000000090772ca */ /* 0x000fe200000e0000 */
[----:B------:R-:W1:Y:S01]  /*19400*/  SHFL.BFLY PT, R7, R4, 0x1, 0x1f ;  /* 0x0c201f0004077f89 */ /* 0x000e6200000e0000 */
[----:B0-----:R-:W-:Y:S01]  /*19410*/  FADD.FTZ R6, R6, R5 ;  /* 0x0000000506067221 */ /* 0x001fe20000010000 */
[----:B------:R-:W-:-:S02]  /*19420*/  IMAD.MOV.U32 R5, RZ, RZ, RZ ;  /* 0x000000ffff057224 */ /* 0x000fc400078e00ff */
[----:B-1----:R-:W-:Y:S02]  /*19430*/  FADD.FTZ R10, R4, R7 ;  /* 0x00000007040a7221 */ /* 0x002fe40000010000 */
[----:B------:R-:W0:Y:S01]  /*19440*/  SHFL.BFLY PT, R9, R6, 0x1, 0x1f ;  /* 0x0c201f0006097f89 */ /* 0x000e2200000e0000 */
[----:B------:R-:W-:Y:S02]  /*19450*/  IMAD.U32 R4, RZ, RZ, UR51 ;  /* 0x00000033ff047e24 */ /* 0x000fe4000f8e00ff */
[----:B------:R-:W-:-:S13]  /*19460*/  FSETP.NE.FTZ.AND P1, PT, R10, RZ, PT ;  /* 0x000000ff0a00720b */ /* 0x000fda0003f35000 */
[----:B------:R-:W1:Y:S01]  /*19470*/  @P1 MUFU.LG2 R7, R10 ;  /* 0x0000000a00071308 */ /* 0x000e620000000c00 */
[----:B------:R-:W-:Y:S01]  /*19480*/  @P1 FMUL.FTZ R4, R4, 0.69314718246459960938 ;  /* 0x3f31721804041820 */ /* 0x000fe20000410000 */
[----:B0-----:R-:W-:-:S06]  /*19490*/  FADD.FTZ R12, R6, R9 ;  /* 0x00000009060c7221 */ /* 0x001fcc0000010000 */
[----:B------:R-:W-:Y:S01]  /*194a0*/  @P1 MUFU.RCP R5, R10 ;  /* 0x0000000a00051308 */ /* 0x000fe20000001000 */
[----:B------:R-:W-:Y:S01]  /*194b0*/  IMAD.U32 R6, RZ, RZ, UR51 ;  /* 0x00000033ff067e24 */ /* 0x000fe2000f8e00ff */
[----:B------:R-:W-:Y:S01]  /*194c0*/  FSETP.NE.FTZ.AND P2, PT, R12, RZ, PT ;  /* 0x000000ff0c00720b */ /* 0x000fe20003f55000 */
[----:B-1----:R-:W-:-:S04]  /*194d0*/  @P1 FMUL.FTZ R7, R7, 0.69314718246459960938 ;  /* 0x3f31721807071820 */ /* 0x002fc80000410000 */
[----:B------:R-:W-:-:S08]  /*194e0*/  @P1 FFMA.FTZ R20, R4, R3, R7 ;  /* 0x0000000304141223 */ /* 0x000fd00000010007 */
        /* <DEDUP_REMOVED lines=11> */
.L_x_1561:
        /* <DEDUP_REMOVED lines=59> */
.L_x_1444:
[----:B------:R-:W0:Y:S01]  /*19950*/  S2R R2, SR_TID.X ;  /* 0x0000000000027919 */ /* 0x000e220000002100 */
[----:B------:R-:W-:Y:S05]  /*19960*/  WARPSYNC.ALL ;  /* 0x0000000000007948 */ /* 0x000fea0003800000 */
[----:B0-----:R-:W-:-:S05]  /*19970*/  VIADD R54, R2, 0xffffff80 ;  /* 0xffffff8002367836 */ /* 0x001fca0000000000 */
[----:B------:R-:W-:-:S04]  /*19980*/  SHF.R.S32.HI R4, RZ, 0x1f, R54 ;  /* 0x0000001fff047819 */ /* 0x000fc80000011436 */
[----:B------:R-:W-:-:S04]  /*19990*/  LEA.HI R36, R4, R54, RZ, 0x2 ;  /* 0x0000003604247211 */ /* 0x000fc800078f10ff */
[----:B------:R-:W-:-:S05]  /*199a0*/  LOP3.LUT R3, R36, 0xfffffffc, RZ, 0xc0, !PT ;  /* 0xfffffffc24037812 */ /* 0x000fca00078ec0ff */
[----:B------:R-:W-:-:S04]  /*199b0*/  IMAD.IADD R3, R54, 0x1, -R3 ;  /* 0x0000000136037824 */ /* 0x000fc800078e0a03 */
[----:B-1----:R-:W-:-:S04]  /*199c0*/  IMAD.SHL.U32 R40, R3, 0x8, RZ ;  /* 0x0000000803287824 */ /* 0x002fc800078e00ff */
[----:B--2---:R-:W-:Y:S01]  /*199d0*/  VIADD R41, R40, 0x40 ;  /* 0x0000004028297836 */ /* 0x004fe20000000000 */
        /* <DEDUP_REMOVED lines=9> */
[----:B------:R-:W2:Y:S01]  /*19a70*/  LDL R46, [R1+0x74] ;  /* 0x00007400012e7983 */ /* 0x000ea20000100800 */
[----:B------:R-:W3:Y:S01]  /*19a80*/  S2R R5, SR_SWINHI ;  /* 0x0000000000057919 */ /* 0x000ee20000002f00 */
[-C--:B------:R-:W-:Y:S02]  /*19a90*/  LEA.HI R8, R4, R54.reuse, RZ, 0x4 ;  /* 0x0000003604087211 */ /* 0x080fe400078f20ff */
[----:B------:R-:W4:Y:S02]  /*19aa0*/  LDL R55, [R1+0x70] ;  /* 0x0000700001377983 */ /* 0x000f240000100800 */
[----:B------:R-:W-:Y:S01]  /*19ab0*/  SHF.R.S32.HI R9, RZ, 0x4, R8 ;  /* 0x00000004ff097819 */ /* 0x000fe20000011408 */
[----:B------:R-:W-:Y:S05]  /*19ac0*/  WARPSYNC.ALL ;  /* 0x0000000000007948 */ /* 0x000fea0003800000 */
[----:B------:R-:W-:Y:S01]  /*19ad0*/  LEA.HI R10, R8, R9, RZ, 0x1 ;  /* 0x00000009080a7211 */ /* 0x000fe200078f08ff */
[----:B------:R-:W-:Y:S01]  /*19ae0*/  ULDC.64 UR4, c[0x0][0xc00] ;  /* 0x0003000000047ab9 */ /* 0x000fe20000000a00 */
[----:B------:R-:W-:-:S02]  /*19af0*/  LEA.HI R4, R4, R54, RZ, 0x5 ;  /* 0x0000003604047211 */ /* 0x000fc400078f28ff */
[----:B------:R-:W-:Y:S02]  /*19b00*/  LOP3.LUT R8, R8, 0xfffffff0, RZ, 0xc0, !PT ;  /* 0xfffffff008087812 */ /* 0x000fe400078ec0ff */
[----:B------:R-:W-:Y:S02]  /*19b10*/  LOP3.LUT R10, R10, 0x1ffffffe, RZ, 0xc0, !PT ;  /* 0x1ffffffe0a0a7812 */ /* 0x000fe400078ec0ff */
[----:B------:R-:W-:Y:S01]  /*19b20*/  SHF.R.S32.HI R11, RZ, 0x5, R4 ;  /* 0x00000005ff0b7819 */ /* 0x000fe20000011404 */
[----:B------:R-:W-:Y:S01]  /*19b30*/  IMAD.IADD R8, R54, 0x1, -R8 ;  /* 0x0000000136087824 */ /* 0x000fe200078e0a08 */
[----:B------:R-:W-:Y:S01]  /*19b40*/  F2FP.BF16.F32.PACK_AB R6, R93, R6 ;  /* 0x000000065d06723e */ /* 0x000fe200000010ff */
[----:B------:R-:W-:Y:S01]  /*19b50*/  IMAD.IADD R10, R9, 0x1, -R10 ;  /* 0x00000001090a7824 */ /* 0x000fe200078e0a0a */
[----:B------:R-:W-:Y:S01]  /*19b60*/  F2FP.BF16.F32.PACK_AB R7, R42, R7 ;  /* 0x000000072a07723e */ /* 0x000fe200000010ff */
[----:B------:R-:W-:Y:S01]  /*19b70*/  IMAD R11, R11, 0x10, R8 ;  /* 0x000000100b0b7824 */ /* 0x000fe200078e0208 */
[----:B------:R-:W-:Y:S01]  /*19b80*/  F2FP.BF16.F32.PACK_AB R26, R109, R26 ;  /* 0x0000001a6d1a723e */ /* 0x000fe200000010ff */
[----:B------:R-:W-:Y:S01]  /*19b90*/  IMAD.SHL.U32 R10, R10, 0x8, RZ ;  /* 0x000000080a0a7824 */ /* 0x000fe200078e00ff */
[----:B------:R-:W-:-:S02]  /*19ba0*/  F2FP.BF16.F32.PACK_AB R27, R38, R27 ;  /* 0x0000001b261b723e */ /* 0x000fc400000010ff */
[----:B------:R-:W-:Y:S02]  /*19bb0*/  MOV R28, R2 ;  /* 0x00000002001c7202 */ /* 0x000fe40000000f00 */
[----:B---3--:R-:W-:Y:S01]  /*19bc0*/  MOV R29, R5 ;  /* 0x00000005001d7202 */ /* 0x008fe20000000f00 */
[----:B------:R-:W-:-:S04]  /*19bd0*/  IMAD.U32 R5, R11, 0x20, R10 ;  /* 0x000000200b057824 */ /* 0x000fc800078e000a */
[----:B------:R-:W-:-:S03]  /*19be0*/  IMAD.WIDE R4, R5, 0x2, R28 ;  /* 0x0000000205047825 */ /* 0x000fc600078e021c */
[C---:B------:R-:W-:Y:S01]  /*19bf0*/  LOP3.LUT R9, R4.reuse, 0x180, RZ, 0xc0, !PT ;  /* 0x0000018004097812 */ /* 0x040fe200078ec0ff */
[----:B------:R-:W-:Y:S01]  /*19c00*/  BAR.SYNC.DEFER_BLOCKING 0x1, 0x180 ;  /* 0x0046000000007b1d */ /* 0x000fe20000010000 */
[C---:B------:R-:W-:Y:S02]  /*19c10*/  IADD3 R37, P4, R4.reuse, 0x20, RZ ;  /* 0x0000002004257810 */ /* 0x040fe40007f9e0ff */
[C---:B------:R-:W-:Y:S02]  /*19c20*/  IADD3 R47, P0, R4.reuse, 0x6020, RZ ;  /* 0x00006020042f7810 */ /* 0x040fe40007f1e0ff */
[----:B------:R-:W-:Y:S01]  /*19c30*/  SHF.R.U64 R9, R9, 0x3, RZ ;  /* 0x0000000309097819 */ /* 0x000fe200000012ff */
[----:B------:R-:W-:Y:S01]  /*19c40*/  IMAD.X R11, RZ, RZ, R5, P4 ;  /* 0x000000ffff0b7224 */ /* 0x000fe200020e0605 */
[----:B------:R-:W-:Y:S02]  /*19c50*/  LOP3.LUT R8, R37, 0x180, RZ, 0xc0, !PT ;  /* 0x0000018025087812 */ /* 0x000fe400078ec0ff */
[----:B------:R-:W-:-:S02]  /*19c60*/  IADD3 R39, P3, R4, 0x3000, RZ ;  /* 0x0000300004277810 */ /* 0x000fc40007f7e0ff */
[C---:B------:R-:W-:Y:S02]  /*19c70*/  IADD3 R43, P2, R4.reuse, 0x3020, RZ ;  /* 0x00003020042b7810 */ /* 0x040fe40007f5e0ff */
[----:B------:R-:W-:Y:S01]  /*19c80*/  IADD3 R45, P1, R4, 0x6000, RZ ;  /* 0x00006000042d7810 */ /* 0x000fe20007f3e0ff */
[--C-:B------:R-:W-:Y:S01]  /*19c90*/  IMAD.X R13, RZ, RZ, R5.reuse, P3 ;  /* 0x000000ffff0d7224 */ /* 0x100fe200018e0605 */
[----:B------:R-:W-:Y:S01]  /*19ca0*/  LOP3.LUT R4, R9, R4, RZ, 0x3c, !PT ;  /* 0x0000000409047212 */ /* 0x000fe200078e3cff */
[--C-:B------:R-:W-:Y:S01]  /*19cb0*/  IMAD.X R9, RZ, RZ, R5.reuse, P0 ;  /* 0x000000ffff097224 */ /* 0x100fe200000e0605 */
[----:B------:R-:W-:Y:S01]  /*19cc0*/  SHF.R.U64 R8, R8, 0x3, RZ ;  /* 0x0000000308087819 */ /* 0x000fe200000012ff */
[--C-:B------:R-:W-:Y:S01]  /*19cd0*/  IMAD.X R15, RZ, RZ, R5.reuse, P2 ;  /* 0x000000ffff0f7224 */ /* 0x100fe200010e0605 */
[----:B------:R-:W-:Y:S01]  /*19ce0*/  ISETP.NE.U32.AND P0, PT, RZ, UR4, PT ;  /* 0x00000004ff007c0c */ /* 0x000fe2000bf05070 */
[----:B------:R-:W-:Y:S01]  /*19cf0*/  IMAD.X R25, RZ, RZ, R5, P1 ;  /* 0x000000ffff197224 */ /* 0x000fe200008e0605 */
[----:B------:R-:W-:-:S02]  /*19d00*/  LOP3.LUT R10, R8, R37, RZ, 0x3c, !PT ;  /* 0x00000025080a7212 */ /* 0x000fc400078e3cff */
[----:B------:R-:W-:Y:S02]  /*19d10*/  LOP3.LUT R8, R39, 0x180, RZ, 0xc0, !PT ;  /* 0x0000018027087812 */ /* 0x000fe400078ec0ff */
[----:B------:R-:W-:Y:S02]  /*19d20*/  LOP3.LUT R14, R43, 0x180, RZ, 0xc0, !PT ;  /* 0x000001802b0e7812 */ /* 0x000fe400078ec0ff */
[----:B------:R-:W-:Y:S01]  /*19d30*/  ISETP.NE.AND.EX P0, PT, RZ, UR5, PT, P0 ;  /* 0x00000005ff007c0c */ /* 0x000fe2000bf05300 */
[----:B------:R-:W-:Y:S01]  /*19d40*/  ULDC.64 UR4, c[0x0][0xc08] ;  /* 0x0003020000047ab9 */ /* 0x000fe20000000a00 */
[----:B------:R-:W-:Y:S02]  /*19d50*/  LOP3.LUT R24, R45, 0x180, RZ, 0xc0, !PT ;  /* 0x000001802d187812 */ /* 0x000fe400078ec0ff */
[----:B-1----:R-:W-:Y:S02]  /*19d60*/  LOP3.LUT R32, R47, 0x180, RZ, 0xc0, !PT ;  /* 0x000001802f207812 */ /* 0x002fe400078ec0ff */
[----:B------:R-:W-:-:S02]  /*19d70*/  ISETP.NE.U32.AND P2, PT, RZ, UR4, PT ;  /* 0x00000004ff007c0c */ /* 0x000fc4000bf45070 */
[----:B------:R-:W-:Y:S02]  /*19d80*/  SHF.R.U64 R8, R8, 0x3, RZ ;  /* 0x0000000308087819 */ /* 0x000fe400000012ff */
[----:B------:R-:W-:Y:S02]  /*19d90*/  SHF.R.U64 R14, R14, 0x3, RZ ;  /* 0x000000030e0e7819 */ /* 0x000fe400000012ff */
[----:B------:R-:W-:Y:S02]  /*19da0*/  SHF.R.U64 R24, R24, 0x3, RZ ;  /* 0x0000000318187819 */ /* 0x000fe400000012ff */
[----:B------:R-:W-:Y:S02]  /*19db0*/  SHF.R.U64 R32, R32, 0x3, RZ ;  /* 0x0000000320207819 */ /* 0x000fe400000012ff */
[----:B------:R-:W-:Y:S02]  /*19dc0*/  ISETP.NE.AND.EX P2, PT, RZ, UR5, PT, P2 ;  /* 0x00000005ff007c0c */ /* 0x000fe4000bf45320 */
[----:B------:R-:W-:-:S02]  /*19dd0*/  LOP3.LUT R12, R8, R39, RZ, 0x3c, !PT ;  /* 0x00000027080c7212 */ /* 0x000fc400078e3cff */
[----:B------:R-:W-:Y:S02]  /*19de0*/  LOP3.LUT R14, R14, R43, RZ, 0x3c, !PT ;  /* 0x0000002b0e0e7212 */ /* 0x000fe400078e3cff */
[----:B------:R-:W-:Y:S02]  /*19df0*/  LOP3.LUT R24, R24, R45, RZ, 0x3c, !PT ;  /* 0x0000002d18187212 */ /* 0x000fe400078e3cff */
[----:B------:R-:W-:Y:S02]  /*19e00*/  LOP3.LUT R8, R32, R47, RZ, 0x3c, !PT ;  /* 0x0000002f20087212 */ /* 0x000fe400078e3cff */
[----:B------:R-:W-:Y:S02]  /*19e10*/  MOV R32, R4 ;  /* 0x0000000400207202 */ /* 0x000fe40000000f00 */
[----:B------:R-:W-:Y:S02]  /*19e20*/  F2FP.BF16.F32.PACK_AB R4, R89, R0 ;  /* 0x000000005904723e */ /* 0x000fe400000010ff */
[----:B------:R-:W-:-:S02]  /*19e30*/  F2FP.BF16.F32.PACK_AB R5, R91, R90 ;  /* 0x0000005a5b05723e */ /* 0x000fc400000010ff */
[----:B------:R-:W-:Y:S02]  /*19e40*/  MOV R0, R12 ;  /* 0x0000000c00007202 */ /* 0x000fe40000000f00 */
[----:B------:R-:W-:Y:S01]  /*19e50*/  MOV R39, R14 ;  /* 0x0000000e00277202 */ /* 0x000fe20000000f00 */
[----:B------:R1:W-:Y:S01]  /*19e60*/  STSM.16.M88.4 [R32], R4 ;  /* 0x0000000420007844 */ /* 0x0003e20000000200 */
[----:B------:R-:W-:Y:S02]  /*19e70*/  MOV R42, R10 ;  /* 0x0000000a002a7202 */ /* 0x000fe40000000f00 */
[----:B------:R-:W-:Y:S02]  /*19e80*/  MOV R37, R24 ;  /* 0x0000001800257202 */ /* 0x000fe40000000f00 */
[----:B------:R-:W-:Y:S02]  /*19e90*/  F2FP.BF16.F32.PACK_AB R12, R97, R96 ;  /* 0x00000060610c723e */ /* 0x000fe400000010ff */
[----:B------:R-:W-:-:S02]  /*19ea0*/  F2FP.BF16.F32.PACK_AB R13, R99, R30 ;  /* 0x0000001e630d723e */ /* 0x000fc400000010ff */
[----:B------:R-:W-:Y:S02]  /*19eb0*/  F2FP.BF16.F32.PACK_AB R14, R101, R100 ;  /* 0x00000064650e723e */ /* 0x000fe400000010ff */
[----:B------:R-:W-:Y:S02]  /*19ec0*/  F2FP.BF16.F32.PACK_AB R15, R31, R102 ;  /* 0x000000661f0f723e */ /* 0x000fe400000010ff */
[----:B------:R-:W-:Y:S01]  /*19ed0*/  F2FP.BF16.F32.PACK_AB R24, R105, R104 ;  /* 0x000000686918723e */ /* 0x000fe200000010ff */
[----:B------:R-:W2:Y:S01]  /*19ee0*/  LDC.64 R30, c[0x0][0xc00] ;  /* 0x00030000ff1e7b82 */ /* 0x000ea20000000a00 */
[----:B------:R-:W-:Y:S01]  /*19ef0*/  F2FP.BF16.F32.PACK_AB R25, R107, R106 ;  /* 0x0000006a6b19723e */ /* 0x000fe200000010ff */
[----:B------:R3:W-:Y:S01]  /*19f00*/  STSM.16.M88.4 [R42], R12 ;  /* 0x0000000c2a007844 */ /* 0x0007e20000000200 */
[----:B-1----:R-:W-:Y:S02]  /*19f10*/  MOV R32, R8 ;  /* 0x0000000800207202 */ /* 0x002fe40000000f00 */
[----:B------:R-:W-:Y:S01]  /*19f20*/  F2FP.BF16.F32.PACK_AB R4, R113, R112 ;  /* 0x000000707104723e */ /* 0x000fe200000010ff */
[----:B------:R1:W-:Y:S01]  /*19f30*/  STSM.16.M88.4 [R0], R24 ;  /* 0x0000001800007844 */ /* 0x0003e20000000200 */
[----:B------:R-:W-:-:S02]  /*19f40*/  F2FP.BF16.F32.PACK_AB R5, R115, R114 ;  /* 0x000000727305723e */ /* 0x000fc400000010ff */
[----:B------:R-:W-:Y:S02]  /*19f50*/  F2FP.BF16.F32.PACK_AB R6, R117, R116 ;  /* 0x000000747506723e */ /* 0x000fe400000010ff */
[----:B------:R-:W-:Y:S02]  /*19f60*/  F2FP.BF16.F32.PACK_AB R7, R119, R118 ;  /* 0x000000767707723e */ /* 0x000fe400000010ff */
[----:B------:R-:W-:Y:S02]  /*19f70*/  F2FP.BF16.F32.PACK_AB R8, R121, R120 ;  /* 0x000000787908723e */ /* 0x000fe400000010ff */
[----:B------:R-:W-:Y:S01]  /*19f80*/  F2FP.BF16.F32.PACK_AB R9, R123, R122 ;  /* 0x0000007a7b09723e */ /* 0x000fe200000010ff */
[----:B------:R0:W-:Y:S01]  /*19f90*/  STSM.16.M88.4 [R39], R4 ;  /* 0x0000000427007844 */ /* 0x0001e20000000200 */
[----:B------:R-:W-:Y:S01]  /*19fa0*/  F2FP.BF16.F32.PACK_AB R10, R125, R124 ;  /* 0x0000007c7d0a723e */ /* 0x000fe200000010ff */
[----:B------:R-:W-:Y:S01]  /*19fb0*/  ULDC UR4, c[0x0][0xa88] ;  /* 0x0002a20000047ab9 */ /* 0x000fe20000000800 */
[----:B------:R-:W-:Y:S01]  /*19fc0*/  F2FP.BF16.F32.PACK_AB R11, R127, R126 ;  /* 0x0000007e7f0b723e */ /* 0x000fe200000010ff */
[----:B---3--:R-:W-:Y:S01]  /*19fd0*/  IMAD.MOV.U32 R42, RZ, RZ, RZ ;  /* 0x000000ffff2a7224 */ /* 0x008fe200078e00ff */
[----:B------:R-:W-:Y:S01]  /*19fe0*/  F2FP.BF16.F32.PACK_AB R12, R129, R128 ;  /* 0x00000080810c723e */ /* 0x000fe200000010ff */
[----:B-1----:R-:W0:Y:S01]  /*19ff0*/  @P2 LDC.64 R24, c[0x0][0xc08] ;  /* 0x00030200ff182b82 */ /* 0x002e220000000a00 */
[----:B------:R-:W-:Y:S01]  /*1a000*/  F2FP.BF16.F32.PACK_AB R13, R131, R130 ;  /* 0x00000082830d723e */ /* 0x000fe200000010ff */
[----:B------:R1:W-:Y:S01]  /*1a010*/  STSM.16.M88.4 [R37], R8 ;  /* 0x0000000825007844 */ /* 0x0003e20000000200 */
[----:B------:R-:W-:-:S02]  /*1a020*/  F2FP.BF16.F32.PACK_AB R14, R133, R132 ;  /* 0x00000084850e723e */ /* 0x000fc400000010ff */
[----:B------:R-:W-:-:S03]  /*1a030*/  F2FP.BF16.F32.PACK_AB R15, R135, R134 ;  /* 0x00000086870f723e */ /* 0x000fc600000010ff */
[----:B------:R-:W3:Y:S02]  /*1a040*/  LDC R0, c[0x0][0xbe8] ;  /* 0x0002fa00ff007b82 */ /* 0x000ee40000000800 */
[----:B------:R0:W-:Y:S01]  /*1a050*/  STSM.16.M88.4 [R32], R12 ;  /* 0x0000000c20007844 */ /* 0x0001e20000000200 */
[----:B------:R-:W-:Y:S02]  /*1a060*/  IMAD.U32 R47, RZ, RZ, UR4 ;  /* 0x00000004ff2f7e24 */ /* 0x000fe4000f8e00ff */
[----:B--2---:R-:W-:-:S03]  /*1a070*/  IMAD.WIDE R30, R46, 0x4, R30 ;  /* 0x000000042e1e7825 */ /* 0x004fc600078e021e */
[----:B------:R-:W-:Y:S01]  /*1a080*/  BAR.SYNC.DEFER_BLOCKING 0x1, 0x180 ;  /* 0x0046000000007b1d */ /* 0x000fe20000010000 */
[----:B0-----:R-:W-:-:S05]  /*1a090*/  @P2 IMAD.WIDE R4, R46, 0x4, R24 ;  /* 0x000000042e042825 */ /* 0x001fca00078e0218 */
[----:B------:R0:W5:Y:S01]  /*1a0a0*/  @P0 LDG.E R42, desc[UR52][R30.64] ;  /* 0x000000341e2a0981 */ /* 0x000162000c1e1900 */
[----:B---3--:R-:W-:Y:S02]  /*1a0b0*/  ISETP.NE.AND P1, PT, R0, 0x1, PT ;  /* 0x000000010000780c */ /* 0x008fe40003f25270 */
[----:B----4-:R-:W-:Y:S01]  /*1a0c0*/  SHF.R.S32.HI R44, RZ, 0x1f, R55 ;  /* 0x0000001fff2c7819 */ /* 0x010fe20000011437 */
[----:B------:R0:W5:Y:S10]  /*1a0d0*/  @P2 LDG.E R47, desc[UR52][R4.64] ;  /* 0x00000034042f2981 */ /* 0x000174000c1e1900 */
[----:B------:R-:W2:Y:S08]  /*1a0e0*/  @P1 LDC R6, c[0x0][0xbec] ;  /* 0x0002fb00ff061b82 */ /* 0x000eb00000000800 */
[----:B-1----:R-:W1:Y:S01]  /*1a0f0*/  @P1 LDC R9, c[0x0][0xbf0] ;  /* 0x0002fc00ff091b82 */ /* 0x002e620000000800 */
[----:B0-----:R-:W-:Y:S05]  /*1a100*/  @P2 BRA `(.L_x_1564) ;  /* 0x0000000000102947 */ /* 0x001fea0003800000 */
[----:B------:R-:W-:Y:S05]  /*1a110*/  @!P0 BRA `(.L_x_1564) ;  /* 0x00000000000c8947 */ /* 0x000fea0003800000 */
[----:B------:R-:W3:Y:S04]  /*1a120*/  LDG.E R4, desc[UR52][R30.64] ;  /* 0x000000341e047981 */ /* 0x000ee8000c1e1900 */
[----:B-----5:R-:W3:Y:S02]  /*1a130*/  LDG.E R47, desc[UR52][R30.64+0x4] ;  /* 0x000004341e2f7981 */ /* 0x020ee4000c1e1900 */
[----:B---3--:R-:W-:-:S07]  /*1a140*/  IMAD.IADD R47, R47, 0x1, -R4 ;  /* 0x000000012f2f7824 */ /* 0x008fce00078e0a04 */
.L_x_1564:
[----:B------:R-:W3:Y:S01]  /*1a150*/  LDL R5, [R1+0x64] ;  /* 0x0000640001057983 */ /* 0x000ee20000100800 */
[----:B------:R-:W-:Y:S01]  /*1a160*/  ULDC.64 UR4, c[0x0][0xb90] ;  /* 0x0002e40000047ab9 */ /* 0x000fe20000000a00 */
[----:B------:R-:W0:Y:S01]  /*1a170*/  S2R R10, SR_TID.X ;  /* 0x00000000000a7919 */ /* 0x000e220000002100 */
[----:B-----5:R-:W-:Y:S02]  /*1a180*/  SHF.R.S32.HI R43, RZ, 0x1f, R42 ;  /* 0x0000001fff2b7819 */ /* 0x020fe4000001142a */
[----:B------:R-:W-:Y:S01]  /*1a190*/  SHF.R.S32.HI R32, RZ, 0x2, R36 ;  /* 0x00000002ff207819 */ /* 0x000fe20000011424 */
[----:B------:R-:W3:Y:S01]  /*1a1a0*/  LDL.LU R52, [R1+0x28] ;  /* 0x0000280001347983 */ /* 0x000ee20000300800 */
[----:B------:R-:W-:Y:S01]  /*1a1b0*/  IMAD R4, R44, UR4, RZ ;  /* 0x000000042c047c24 */ /* 0x000fe2000f8e02ff */
[----:B------:R-:W-:Y:S01]  /*1a1c0*/  SHF.R.S32.HI R45, RZ, 0x1f, R46 ;  /* 0x0000001fff2d7819 */ /* 0x000fe2000001142e */
[----:B------:R-:W-:Y:S01]  /*1a1d0*/  IMAD R47, R47, R0, RZ ;  /* 0x000000002f2f7224 */ /* 0x000fe200078e02ff */
[----:B------:R-:W4:Y:S01]  /*1a1e0*/  LDL R14, [R1+0x78] ;  /* 0x00007800010e7983 */ /* 0x000f220000100800 */
[----:B------:R-:W-:Y:S01]  /*1a1f0*/  IMAD R11, R55, UR5, R4 ;  /* 0x00000005370b7c24 */ /* 0x000fe2000f8e0204 */
[----:B------:R-:W-:Y:S01]  /*1a200*/  SEL R45, R45, RZ, !P0 ;  /* 0x000000ff2d2d7207 */ /* 0x000fe20004000000 */
[----:B------:R-:W4:Y:S01]  /*1a210*/  @P1 LDC R53, c[0x0][0xbec] ;  /* 0x0002fb00ff351b82 */ /* 0x000f220000000800 */
[----:B------:R-:W-:Y:S01]  /*1a220*/  SEL R46, R46, RZ, !P0 ;  /* 0x000000ff2e2e7207 */ /* 0x000fe20004000000 */
[----:B0-----:R-:W-:-:S05]  /*1a230*/  VIADD R10, R10, 0xffffff80 ;  /* 0xffffff800a0a7836 */ /* 0x001fca0000000000 */
[----:B------:R-:W-:-:S04]  /*1a240*/  SHF.R.S32.HI R26, RZ, 0x1f, R10 ;  /* 0x0000001fff1a7819 */ /* 0x000fc8000001140a */
[----:B------:R-:W-:-:S04]  /*1a250*/  LEA.HI R26, R26, R10, RZ, 0x7 ;  /* 0x0000000a1a1a7211 */ /* 0x000fc800078f38ff */
[----:B------:R-:W-:-:S05]  /*1a260*/  LOP3.LUT R26, R26, 0xffffff80, RZ, 0xc0, !PT ;  /* 0xffffff801a1a7812 */ /* 0x000fca00078ec0ff */
[----:B------:R-:W-:Y:S02]  /*1a270*/  IMAD.IADD R26, R10, 0x1, -R26 ;  /* 0x000000010a1a7824 */ /* 0x000fe400078e0a1a */
[----:B------:R-:W-:Y:S01]  /*1a280*/  IMAD R3, R3, 0x60, R32 ;  /* 0x0000006003037824 */ /* 0x000fe200078e0220 */
[----:B------:R-:W-:Y:S01]  /*1a290*/  BSSY B1, `(.L_x_1565) ;  /* 0x000008b000017945 */ /* 0x000fe20003800000 */
[----:B---3--:R-:W-:Y:S02]  /*1a2a0*/  IMAD.IADD R15, R5, 0x1, R52 ;  /* 0x00000001050f7824 */ /* 0x008fe400078e0234 */
[----:B------:R-:W-:Y:S01]  /*1a2b0*/  IMAD.WIDE.U32 R4, R55, UR4, R42 ;  /* 0x0000000437047c25 */ /* 0x000fe2000f8e002a */
[----:B------:R-:W-:-:S03]  /*1a2c0*/  ULDC.64 UR4, c[0x0][0xb98] ;  /* 0x0002e60000047ab9 */ /* 0x000fc60000000a00 */
[----:B--2---:R-:W-:-:S04]  /*1a2d0*/  @P1 IMAD.HI.U32 R6, R15, R6, RZ ;  /* 0x000000060f061227 */ /* 0x004fc800078e00ff */
[----:B------:R-:W-:Y:S01]  /*1a2e0*/  IMAD.MOV.U32 R7, RZ, RZ, R15 ;  /* 0x000000ffff077224 */ /* 0x000fe200078e000f */
[----:B-1----:R-:W-:Y:S01]  /*1a2f0*/  @P1 SHF.R.U32.HI R7, RZ, R9, R6 ;  /* 0x00000009ff071219 */ /* 0x002fe20000011606 */
[----:B------:R-:W-:Y:S02]  /*1a300*/  IMAD R9, R32, 0x20, R40 ;  /* 0x0000002020097824 */ /* 0x000fe400078e0228 */
[----:B------:R-:W-:Y:S02]  /*1a310*/  IMAD.IADD R5, R5, 0x1, R11 ;  /* 0x0000000105057824 */ /* 0x000fe400078e020b */
        /* <DEDUP_REMOVED lines=18> */
[----:B------:R-:W-:Y:S01]  /*1a440*/  SHFL.IDX PT, R48, R6, RZ, 0x1c1f ;  /* 0x001c1fff06307589 */ /* 0x000fe200000e0000 */
[----:B------:R-:W-:Y:S01]  /*1a450*/  IADD3 R7, P2, R28, 0x1800, RZ ;  /* 0x000018001c077810 */ /* 0x000fe20007f5e0ff */
[----:B----4-:R-:W-:Y:S01]  /*1a460*/  IMAD.IADD R4, R14, 0x1, R52 ;  /* 0x000000010e047824 */ /* 0x010fe200078e0234 */
[----:B------:R-:W-:Y:S01]  /*1a470*/  IADD3 R13, P3, R28, 0x3000, RZ ;  /* 0x000030001c0d7810 */ /* 0x000fe20007f7e0ff */
[----:B------:R-:W0:Y:S01]  /*1a480*/  SHFL.IDX PT, R49, R10, RZ, 0x1c1f ;  /* 0x001c1fff0a317589 */ /* 0x000e2200000e0000 */
[----:B------:R-:W-:Y:S01]  /*1a490*/  LOP3.LUT P0, RZ, R26, 0x3, RZ, 0xc0, !PT ;  /* 0x000000031aff7812 */ /* 0x000fe2000780c0ff */
[----:B------:R-:W-:Y:S01]  /*1a4a0*/  IMAD.X R9, RZ, RZ, R29, P2 ;  /* 0x000000ffff097224 */ /* 0x000fe200010e061d */
[----:B------:R-:W-:Y:S01]  /*1a4b0*/  ULDC.64 UR4, c[0x0][0xaa0] ;  /* 0x0002a80000047ab9 */ /* 0x000fe20000000a00 */
[----:B------:R-:W-:Y:S01]  /*1a4c0*/  SHFL.IDX PT, R50, R6, 0x1, 0x1c1f ;  /* 0x003c1f0006327f89 */ /* 0x000fe200000e0000 */
[----:B------:R-:W-:-:S03]  /*1a4d0*/  ISETP.GE.OR P2, PT, R4, R47, P0 ;  /* 0x0000002f0400720c */ /* 0x000fc60000746670 */
[----:B------:R-:W1:Y:S01]  /*1a4e0*/  SHFL.IDX PT, R51, R10, 0x1, 0x1c1f ;  /* 0x003c1f000a337f89 */ /* 0x000e6200000e0000 */
[----:B------:R-:W-:-:S05]  /*1a4f0*/  VIADD R4, R4, 0x8 ;  /* 0x0000000804047836 */ /* 0x000fca0000000000 */
[----:B------:R-:W-:Y:S01]  /*1a500*/  ISETP.GE.OR P0, PT, R4, R47, P0 ;  /* 0x0000002f0400720c */ /* 0x000fe20000706670 */
[----:B------:R-:W-:-:S03]  /*1a510*/  IMAD R43, R43, UR4, RZ ;  /* 0x000000042b2b7c24 */ /* 0x000fc6000f8e02ff */
[----:B0-----:R0:W-:Y:S01]  /*1a520*/  @!P2 ST.E desc[UR52][R48.64], R20 ;  /* 0x000000143000a985 */ /* 0x0011e2000c101934 */
[----:B------:R-:W-:Y:S01]  /*1a530*/  LOP3.LUT R12, R13, 0x180, RZ, 0xc0, !PT ;  /* 0x000001800d0c7812 */ /* 0x000fe200078ec0ff */
[----:B------:R-:W-:Y:S01]  /*1a540*/  IMAD R43, R42, UR5, R43 ;  /* 0x000000052a2b7c24 */ /* 0x000fe2000f8e022b */
[----:B------:R-:W-:Y:S01]  /*1a550*/  LOP3.LUT R8, R7, 0x180, RZ, 0xc0, !PT ;  /* 0x0000018007087812 */ /* 0x000fe200078ec0ff */
[----:B0-----:R-:W0:Y:S05]  /*1a560*/  @P1 LDC R49, c[0x0][0xbf0] ;  /* 0x0002fc00ff311b82 */ /* 0x001e2a0000000800 */
[----:B-1----:R1:W-:Y:S01]  /*1a570*/  @!P0 ST.E desc[UR52][R50.64], R21 ;  /* 0x0000001532008985 */ /* 0x0023e2000c101934 */
[----:B------:R-:W-:-:S02]  /*1a580*/  SHF.R.U64 R12, R12, 0x3, RZ ;  /* 0x000000030c0c7819 */ /* 0x000fc400000012ff */
[----:B------:R-:W-:Y:S01]  /*1a590*/  SHF.R.U64 R8, R8, 0x3, RZ ;  /* 0x0000000308087819 */ /* 0x000fe200000012ff */
[----:B------:R-:W-:Y:S01]  /*1a5a0*/  IMAD.IADD R48, R52, 0x1, R3 ;  /* 0x0000000134307824 */ /* 0x000fe200078e0203 */
[----:B------:R-:W-:Y:S01]  /*1a5b0*/  LOP3.LUT R12, R12, R13, RZ, 0x3c, !PT ;  /* 0x0000000d0c0c7212 */ /* 0x000fe200078e3cff */
[----:B-1----:R-:W-:Y:S01]  /*1a5c0*/  IMAD.WIDE.U32 R20, R42, UR4, RZ ;  /* 0x000000042a147c25 */ /* 0x002fe2000f8e00ff */
[----:B------:R-:W-:-:S03]  /*1a5d0*/  ULDC.64 UR4, c[0x0][0xae8] ;  /* 0x0002ba0000047ab9 */ /* 0x000fc60000000a00 */
[----:B------:R-:W-:Y:S02]  /*1a5e0*/  IMAD.IADD R21, R21, 0x1, R43 ;  /* 0x0000000115157824 */ /* 0x000fe400078e022b */
[----:B------:R-:W-:Y:S01]  /*1a5f0*/  IMAD R44, R44, UR4, RZ ;  /* 0x000000042c2c7c24 */ /* 0x000fe2000f8e02ff */
[----:B------:R-:W-:Y:S01]  /*1a600*/  IADD3 R25, P5, R28, 0x4800, RZ ;  /* 0x000048001c197810 */ /* 0x000fe20007fbe0ff */
[----:B------:R-:W-:Y:S01]  /*1a610*/  IMAD.X R13, RZ, RZ, R29, P3 ;  /* 0x000000ffff0d7224 */ /* 0x000fe200018e061d */
[----:B------:R-:W-:Y:S01]  /*1a620*/  LOP3.LUT R8, R8, R7, RZ, 0x3c, !PT ;  /* 0x0000000708087212 */ /* 0x000fe200078e3cff */
[C---:B------:R-:W-:Y:S01]  /*1a630*/  IMAD R3, R55.reuse, UR5, R44 ;  /* 0x0000000537037c24 */ /* 0x040fe2000f8e022c */
[C---:B------:R-:W-:Y:S01]  /*1a640*/  IADD3 R31, P4, R28.reuse, 0x6000, RZ ;  /* 0x000060001c1f7810 */ /* 0x040fe20007f9e0ff */
[----:B------:R-:W-:Y:S01]  /*1a650*/  IMAD.WIDE.U32 R20, R55, UR4, R20 ;  /* 0x0000000437147c25 */ /* 0x000fe2000f8e0014 */
[----:B------:R-:W-:Y:S01]  /*1a660*/  IADD3 R7, P3, R28, 0x7800, RZ ;  /* 0x000078001c077810 */ /* 0x000fe20007f7e0ff */
[----:B------:R-:W-:-:S02]  /*1a670*/  ULDC.64 UR4, c[0x0][0xaf0] ;  /* 0x0002bc0000047ab9 */ /* 0x000fc40000000a00 */
[----:B------:R-:W-:Y:S01]  /*1a680*/  @P1 IMAD.HI.U32 R42, R48, R53, RZ ;  /* 0x00000035302a1227 */ /* 0x000fe200078e00ff */
[----:B------:R-:W-:Y:S01]  /*1a690*/  LOP3.LUT R24, R25, 0x180, RZ, 0xc0, !PT ;  /* 0x0000018019187812 */ /* 0x000fe200078ec0ff */
[----:B------:R-:W5:Y:S01]  /*1a6a0*/  LD.E.128 R8, desc[UR52][R8.64] ;  /* 0x0000003408087980 */ /* 0x000f62000c101d00 */
[----:B------:R-:W-:Y:S01]  /*1a6b0*/  LOP3.LUT R30, R31, 0x180, RZ, 0xc0, !PT ;  /* 0x000001801f1e7812 */ /* 0x000fe200078ec0ff */
[----:B------:R-:W-:Y:S01]  /*1a6c0*/  IMAD.IADD R21, R21, 0x1, R3 ;  /* 0x0000000115157824 */ /* 0x000fe200078e0203 */
[----:B------:R-:W-:Y:S01]  /*1a6d0*/  LOP3.LUT R5, R28, 0x180, RZ, 0xc0, !PT ;  /* 0x000001801c057812 */ /* 0x000fe200078ec0ff */
[----:B------:R-:W-:Y:S01]  /*1a6e0*/  IMAD.MOV.U32 R3, RZ, RZ, R48 ;  /* 0x000000ffff037224 */ /* 0x000fe200078e0030 */
[----:B------:R-:W-:Y:S01]  /*1a6f0*/  LOP3.LUT R6, R7, 0x180, RZ, 0xc0, !PT ;  /* 0x0000018007067812 */ /* 0x000fe200078ec0ff */
[----:B------:R-:W5:Y:S01]  /*1a700*/  LD.E.128 R12, desc[UR52][R12.64] ;  /* 0x000000340c0c7980 */ /* 0x000f62000c101d00 */
[----:B0-----:R-:W-:Y:S02]  /*1a710*/  @P1 SHF.R.U32.HI R3, RZ, R49, R42 ;  /* 0x00000031ff031219 */ /* 0x001fe4000001162a */
[----:B------:R-:W-:-:S02]  /*1a720*/  SHF.R.U64 R24, R24, 0x3, RZ ;  /* 0x0000000318187819 */ /* 0x000fc400000012ff */
[----:B------:R-:W-:Y:S02]  /*1a730*/  SHF.R.U64 R30, R30, 0x3, RZ ;  /* 0x000000031e1e7819 */ /* 0x000fe400000012ff */
[----:B------:R-:W-:Y:S01]  /*1a740*/  SHF.R.U64 R5, R5, 0x3, RZ ;  /* 0x0000000305057819 */ /* 0x000fe200000012ff */
[----:B------:R-:W-:Y:S01]  /*1a750*/  IMAD R45, R45, UR4, RZ ;  /* 0x000000042d2d7c24 */ /* 0x000fe2000f8e02ff */
[----:B------:R-:W-:Y:S01]  /*1a760*/  SHF.R.U64 R6, R6, 0x3, RZ ;  /* 0x0000000306067819 */ /* 0x000fe200000012ff */
[----:B------:R-:W-:Y:S01]  /*1a770*/  IMAD.MOV R43, RZ, RZ, -R3 ;  /* 0x000000ffff2b7224 */ /* 0x000fe200078e0a03 */
[----:B------:R-:W-:Y:S01]  /*1a780*/  LOP3.LUT R24, R24, R25, RZ, 0x3c, !PT ;  /* 0x0000001918187212 */ /* 0x000fe200078e3cff */
[--C-:B------:R-:W-:Y:S01]  /*1a790*/  IMAD.X R25, RZ, RZ, R29.reuse, P5 ;  /* 0x000000ffff197224 */ /* 0x100fe200028e061d */
[----:B------:R-:W-:Y:S01]  /*1a7a0*/  LOP3.LUT R30, R30, R31, RZ, 0x3c, !PT ;  /* 0x0000001f1e1e7212 */ /* 0x000fe200078e3cff */
[--C-:B------:R-:W-:Y:S01]  /*1a7b0*/  IMAD.X R31, RZ, RZ, R29.reuse, P4 ;  /* 0x000000ffff1f7224 */ /* 0x100fe200020e061d */
[----:B------:R-:W-:Y:S01]  /*1a7c0*/  LOP3.LUT R4, R5, R28, RZ, 0x3c, !PT ;  /* 0x0000001c05047212 */ /* 0x000fe200078e3cff */
[--C-:B------:R-:W-:Y:S01]  /*1a7d0*/  IMAD.X R37, RZ, RZ, R29.reuse, P3 ;  /* 0x000000ffff257224 */ /* 0x100fe200018e061d */
[----:B------:R-:W-:Y:S01]  /*1a7e0*/  LOP3.LUT R36, R6, R7, RZ, 0x3c, !PT ;  /* 0x0000000706247212 */ /* 0x000fe200078e3cff */
[----:B------:R-:W-:Y:S01]  /*1a7f0*/  IMAD.MOV.U32 R5, RZ, RZ, R29 ;  /* 0x000000ffff057224 */ /* 0x000fe200078e001d */
[----:B------:R-:W-:Y:S01]  /*1a800*/  SHF.R.S32.HI R42, RZ, 0x1f, R3 ;  /* 0x0000001fff2a7819 */ /* 0x000fe20000011403 */
[C---:B------:R-:W-:Y:S01]  /*1a810*/  IMAD R45, R46.reuse, UR5, R45 ;  /* 0x000000052e2d7c24 */ /* 0x040fe2000f8e022d */
[----:B------:R-:W5:Y:S01]  /*1a820*/  LD.E.128 R24, desc[UR52][R24.64] ;  /* 0x0000003418187980 */ /* 0x000f62000c101d00 */
[----:B------:R-:W-:Y:S01]  /*1a830*/  IMAD.WIDE.U32 R20, R46, UR4, R20 ;  /* 0x000000042e147c25 */ /* 0x000fe2000f8e0014 */
[----:B------:R-:W-:-:S02]  /*1a840*/  ULDC.64 UR4, c[0x0][0xae0] ;  /* 0x0002b80000047ab9 */ /* 0x000fc40000000a00 */
[----:B------:R-:W5:Y:S01]  /*1a850*/  LD.E.128 R4, desc[UR52][R4.64] ;  /* 0x0000003404047980 */ /* 0x000f62000c101d00 */
[----:B------:R-:W-:Y:S02]  /*1a860*/  IMAD R43, R0, R43, R48 ;  /* 0x0000002b002b7224 */ /* 0x000fe400078e0230 */
[----:B------:R-:W-:Y:S01]  /*1a870*/  IMAD.IADD R21, R21, 0x1, R45 ;  /* 0x0000000115157824 */ /* 0x000fe200078e022d */
[----:B------:R-:W5:Y:S01]  /*1a880*/  LD.E.128 R28, desc[UR52][R30.64] ;  /* 0x000000341e1c7980 */ /* 0x000f62000c101d00 */
[----:B------:R-:W-:Y:S01]  /*1a890*/  IMAD R42, R42, UR4, RZ ;  /* 0x000000042a2a7c24 */ /* 0x000fe2000f8e02ff */
[----:B------:R-:W-:Y:S02]  /*1a8a0*/  SHF.R.S32.HI R0, RZ, 0x1f, R43 ;  /* 0x0000001fff007819 */ /* 0x000fe4000001142b */
[----:B------:R-:W5:Y:S01]  /*1a8b0*/  LD.E.128 R36, desc[UR52][R36.64] ;  /* 0x0000003424247980 */ /* 0x000f62000c101d00 */
[C---:B------:R-:W-:Y:S01]  /*1a8c0*/  IMAD R45, R3.reuse, UR5, R42 ;  /* 0x00000005032d7c24 */ /* 0x040fe2000f8e022a */
[----:B------:R-:W-:Y:S01]  /*1a8d0*/  @!PT LDS RZ, [RZ] ;  /* 0x00000000fffff984 */ /* 0x000fe20000000800 */
[----:B------:R-:W-:Y:S01]  /*1a8e0*/  @!PT LDS RZ, [RZ] ;  /* 0x00000000fffff984 */ /* 0x000fe20000000800 */
[----:B------:R-:W-:Y:S01]  /*1a8f0*/  @!PT LDS RZ, [RZ] ;  /* 0x00000000fffff984 */ /* 0x000fe20000000800 */
[----:B------:R-:W-:Y:S01]  /*1a900*/  @!PT LDS RZ, [RZ] ;  /* 0x00000000fffff984 */ /* 0x000fe20000000800 */
[----:B------:R0:W-:Y:S06]  /*1a910*/  MEMBAR.ALL.CTA ;  /* 0x0000000000007992 */ /* 0x0001ec0000008000 */
[----:B0-----:R-:W0:Y:S01]  /*1a920*/  FENCE.VIEW.ASYNC.S ;  /* 0x00000000000073c6 */ /* 0x001e220000000000 */
[----:B------:R-:W-:Y:S01]  /*1a930*/  IMAD.WIDE.U32 R20, R3, UR4, R20 ;  /* 0x0000000403147c25 */ /* 0x000fe2000f8e0014 */
[----:B------:R-:W-:-:S03]  /*1a940*/  ULDC.64 UR4, c[0x0][0xad8] ;  /* 0x0002b60000047ab9 */ /* 0x000fc60000000a00 */
[----:B------:R-:W-:Y:S02]  /*1a950*/  IMAD.IADD R21, R21, 0x1, R45 ;  /* 0x0000000115157824 */ /* 0x000fe400078e022d */
[----:B------:R-:W-:Y:S02]  /*1a960*/  IMAD R0, R0, UR4, RZ ;  /* 0x0000000400007c24 */ /* 0x000fe4000f8e02ff */
[----:B------:R-:W-:Y:S02]  /*1a970*/  IMAD.IADD R46, R32, 0x1, R52 ;  /* 0x00000001202e7824 */ /* 0x000fe400078e0234 */
[C---:B------:R-:W-:Y:S02]  /*1a980*/  IMAD R3, R43.reuse, UR5, R0 ;  /* 0x000000052b037c24 */ /* 0x040fe4000f8e0200 */
[----:B------:R-:W-:Y:S01]  /*1a990*/  IMAD.WIDE.U32 R20, R43, UR4, R20 ;  /* 0x000000042b147c25 */ /* 0x000fe2000f8e0014 */
[----:B------:R-:W-:Y:S01]  /*1a9a0*/  ISETP.GE.AND P0, PT, R46, R47, PT ;  /* 0x0000002f2e00720c */ /* 0x000fe20003f06270 */
[----:B------:R-:W-:-:S02]  /*1a9b0*/  ULDC.64 UR4, c[0x0][0xa80] ;  /* 0x0002a00000047ab9 */ /* 0x000fc40000000a00 */
[----:B------:R-:W-:Y:S01]  /*1a9c0*/  IMAD.IADD R3, R21, 0x1, R3 ;  /* 0x0000000115037824 */ /* 0x000fe200078e0203 */
[----:B------:R-:W-:Y:S01]  /*1a9d0*/  LEA R32, P1, R20, UR4, 0x1 ;  /* 0x0000000414207c11 */ /* 0x000fe2000f8208ff */
[----:B------:R-:W-:-:S03]  /*1a9e0*/  VIADD R0, R2, 0x2d820 ;  /* 0x0002d82002007836 */ /* 0x000fc60000000000 */
[----:B------:R-:W-:Y:S02]  /*1a9f0*/  LEA.HI.X R3, R20, UR5, R3, 0x1, P1 ;  /* 0x0000000514037c11 */ /* 0x000fe400088f0c03 */
[----:B------:R-:W-:Y:S01]  /*1aa00*/  PRMT R0, RZ, 0x654, R0 ;  /* 0x00000654ff007816 */ /* 0x000fe20000000000 */
[----:B------:R-:W-:Y:S01]  /*1aa10*/  VIADD R51, R40, 0x20 ;  /* 0x0000002028337836 */ /* 0x000fe20000000000 */
[----:B0-----:R0:W1:Y:S02]  /*1aa20*/  SHFL.IDX PT, R42, R32, RZ, 0x1c1f ;  /* 0x001c1fff202a7589 */ /* 0x00106400000e0000 */
        /* <DEDUP_REMOVED lines=17> */
.L_x_1566:
[----:B------:R-:W-:Y:S05]  /*1ab40*/  BSYNC B1 ;  /* 0x0000000000017941 */ /* 0x000fea0003800000 */
.L_x_1565:
        /* <DEDUP_REMOVED lines=19> */
.L_x_1563:
[----:B------:R-:W2:Y:S01]  /*1ac80*/  LDL R10, [R1+0x74] ;  /* 0x00007400010a7983 */ /* 0x000ea20000100800 */
[----:B------:R-:W-:Y:S01]  /*1ac90*/  ULDC.64 UR4, c[0x0][0xc00] ;  /* 0x0003000000047ab9 */ /* 0x000fe20000000a00 */
[----:B------:R-:W2:Y:S01]  /*1aca0*/  LDC.64 R4, c[0x0][0xc00] ;  /* 0x00030000ff047b82 */ /* 0x000ea20000000a00 */
[----:B------:R-:W-:Y:S01]  /*1acb0*/  ISETP.NE.U32.AND P0, PT, RZ, UR4, PT ;  /* 0x00000004ff007c0c */ /* 0x000fe2000bf05070 */
[----:B------:R-:W-:-:S03]  /*1acc0*/  IMAD.MOV.U32 R0, RZ, RZ, RZ ;  /* 0x000000ffff007224 */ /* 0x000fc600078e00ff */
[----:B------:R-:W-:Y:S01]  /*1acd0*/  ISETP.NE.AND.EX P0, PT, RZ, UR5, PT, P0 ;  /* 0x00000005ff007c0c */ /* 0x000fe2000bf05300 */
[----:B------:R-:W-:Y:S02]  /*1ace0*/  ULDC.64 UR4, c[0x0][0xc08] ;  /* 0x0003020000047ab9 */ /* 0x000fe40000000a00 */
[----:B------:R-:W-:Y:S01]  /*1acf0*/  ISETP.NE.U32.AND P1, PT, RZ, UR4, PT ;  /* 0x00000004ff007c0c */ /* 0x000fe2000bf25070 */
[----:B------:R-:W3:Y:S03]  /*1ad00*/  LDC R27, c[0x0][0xbe8] ;  /* 0x0002fa00ff1b7b82 */ /* 0x000ee60000000800 */
[----:B------:R-:W-:-:S13]  /*1ad10*/  ISETP.NE.AND.EX P1, PT, RZ, UR5, PT, P1 ;  /* 0x00000005ff007c0c */ /* 0x000fda000bf25310 */
[----:B------:R-:W4:Y:S01]  /*1ad20*/  @P1 LDC.64 R6, c[0x0][0xc08] ;  /* 0x00030200ff061b82 */ /* 0x000f220000000a00 */
[----:B------:R-:W-:Y:S02]  /*1ad30*/  ULDC UR4, c[0x0][0xa88] ;  /* 0x0002a20000047ab9 */ /* 0x000fe40000000800 */
[----:B------:R-:W-:Y:S02]  /*1ad40*/  IMAD.U32 R8, RZ, RZ, UR4 ;  /* 0x00000004ff087e24 */ /* 0x000fe4000f8e00ff */
[----:B--2---:R-:W-:-:S04]  /*1ad50*/  IMAD.WIDE R4, R10, 0x4, R4 ;  /* 0x000000040a047825 */ /* 0x004fc800078e0204 */
[----:B----4-:R-:W-:Y:S01]  /*1ad60*/  @P1 IMAD.WIDE R6, R10, 0x4, R6 ;  /* 0x000000040a061825 */ /* 0x010fe200078e0206 */
[----:B------:R2:W5:Y:S04]  /*1ad70*/  @P0 LDG.E R0, desc[UR52][R4.64] ;  /* 0x0000003404000981 */ /* 0x000568000c1e1900 */
[----:B------:R2:W5:Y:S01]  /*1ad80*/  @P1 LDG.E R8, desc[UR52][R6.64] ;  /* 0x0000003406081981 */ /* 0x000562000c1e1900 */
[----:B---3--:R-:W-:Y:S02]  /*1ad90*/  ISETP.NE.AND P2, PT, R27, 0x1, PT ;  /* 0x000000011b00780c */ /* 0x008fe40003f45270 */
[----:B------:R-:W-:Y:S02]  /*1ada0*/  ISETP.GE.AND P3, PT, R54, 0xc0, PT ;  /* 0x000000c03600780c */ /* 0x000fe40003f66270 */
[----:B------:R-:W-:-:S09]  /*1adb0*/  SHF.R.S32.HI R9, RZ, 0x1f, R10 ;  /* 0x0000001fff097819 */ /* 0x000fd2000001140a */
[----:B------:R-:W3:Y:S08]  /*1adc0*/  @P2 LDC R20, c[0x0][0xbec] ;  /* 0x0002fb00ff142b82 */ /* 0x000ef00000000800 */
[----:B------:R-:W4:Y:S01]  /*1add0*/  @P2 LDC R29, c[0x0][0xbf0] ;  /* 0x0002fc00ff1d2b82 */ /* 0x000f220000000800 */
[----:B--2---:R-:W-:Y:S05]  /*1ade0*/  @P1 BRA `(.L_x_1568) ;  /* 0x0000000000101947 */ /* 0x004fea0003800000 */
[----:B------:R-:W-:Y:S05]  /*1adf0*/  @!P0 BRA `(.L_x_1568) ;  /* 0x00000000000c8947 */ /* 0x000fea0003800000 */
[----:B------:R-:W2:Y:S04]  /*1ae00*/  LDG.E R7, desc[UR52][R4.64] ;  /* 0x0000003404077981 */ /* 0x000ea8000c1e1900 */
[----:B-----5:R-:W2:Y:S02]  /*1ae10*/  LDG.E R8, desc[UR52][R4.64+0x4] ;  /* 0x0000043404087981 */ /* 0x020ea4000c1e1900 */
[----:B--2---:R-:W-:-:S07]  /*1ae20*/  IMAD.IADD R8, R8, 0x1, -R7 ;  /* 0x0000000108087824 */ /* 0x004fce00078e0a07 */
.L_x_1568:
[----:B------:R-:W2:Y:S04]  /*1ae30*/  LDL R26, [R1+0x70] ;  /* 0x00007000011a7983 */ /* 0x000ea80000100800 */
[----:B------:R0:W5:Y:S01]  /*1ae40*/  LDL R24, [R1+0x28] ;  /* 0x0000280001187983 */ /* 0x0001620000100800 */
[----:B------:R-:W-:Y:S01]  /*1ae50*/  BSSY B1, `(.L_x_1569) ;  /* 0x000002d000017945 */ /* 0x000fe20003800000 */
[----:B------:R-:W-:Y:S02]  /*1ae60*/  SEL R15, R10, RZ, !P0 ;  /* 0x000000ff0a0f7207 */ /* 0x000fe40004000000 */
[----:B------:R-:W-:Y:S02]  /*1ae70*/  SEL R14, R9, RZ, !P0 ;  /* 0x000000ff090e7207 */ /* 0x000fe40004000000 */
[----:B-----5:R-:W-:-:S02]  /*1ae80*/  SHF.R.S32.HI R13, RZ, 0x1f, R0 ;  /* 0x0000001fff0d7819 */ /* 0x020fc40000011400 */
[----:B--2---:R-:W-:Y:S01]  /*1ae90*/  SHF.R.S32.HI R12, RZ, 0x1f, R26 ;  /* 0x0000001fff0c7819 */ /* 0x004fe2000001141a */
[----:B0-----:R-:W-:Y:S06]  /*1aea0*/  @P3 BRA `(.L_x_1570) ;  /* 0x00000000009c3947 */ /* 0x001fec0003800000 */
[----:B------:R-:W0:Y:S01]  /*1aeb0*/  S2R R5, SR_TID.X ;  /* 0x0000000000057919 */ /* 0x000e220000002100 */
[----:B------:R-:W2:Y:S02]  /*1aec0*/  LDC R11, c[0x0][0xbe8] ;  /* 0x0002fa00ff0b7b82 */ /* 0x000ea40000000800 */
[----:B--2---:R-:W-:Y:S01]  /*1aed0*/  IMAD R4, R8, R11, RZ ;  /* 0x0000000b08047224 */ /* 0x004fe200078e02ff */
[----:B0-----:R-:W-:-:S04]  /*1aee0*/  IADD3 R10, R24, -0x80, R5 ;  /* 0xffffff80180a7810 */ /* 0x001fc80007ffe005 */
        /* <DEDUP_REMOVED lines=35> */
.L_x_1570:
[----:B------:R-:W-:Y:S05]  /*1b120*/  BSYNC B1 ;  /* 0x0000000000017941 */ /* 0x000fea0003800000 */
.L_x_1569:
[----:B------:R-:W-:Y:S01]  /*1b130*/  ULDC.64 UR4, c[0x0][0xaa0] ;  /* 0x0002a80000047ab9 */ /* 0x000fe20000000a00 */
[----:B------:R-:W-:Y:S01]  /*1b140*/  SHF.R.S32.HI R36, RZ, 0x2, R36 ;  /* 0x00000002ff247819 */ /* 0x000fe20000011424 */
[----:B0-----:R-:W-:Y:S01]  /*1b150*/  IMAD R5, R13, UR4, RZ ;  /* 0x000000040d057c24 */ /* 0x001fe2000f8e02ff */
[----:B------:R-:W-:-:S03]  /*1b160*/  SHF.R.S32.HI R10, RZ, 0x1f, R41 ;  /* 0x0000001fff0a7819 */ /* 0x000fc60000011429 */
[C---:B------:R-:W-:Y:S02]  /*1b170*/  IMAD R7, R0.reuse, UR5, R5 ;  /* 0x0000000500077c24 */ /* 0x040fe4000f8e0205 */
[----:B------:R-:W-:Y:S02]  /*1b180*/  IMAD R3, R3, 0x60, R36 ;  /* 0x0000006003037824 */ /* 0x000fe400078e0224 */
[----:B------:R-:W-:Y:S01]  /*1b190*/  IMAD.WIDE.U32 R4, R0, UR4, RZ ;  /* 0x0000000400047c25 */ /* 0x000fe2000f8e00ff */
[----:B------:R-:W-:-:S03]  /*1b1a0*/  ULDC.64 UR4, c[0x0][0xae8] ;  /* 0x0002ba0000047ab9 */ /* 0x000fc60000000a00 */
[----:B------:R-:W-:Y:S02]  /*1b1b0*/  IMAD.IADD R9, R24, 0x1, R3 ;  /* 0x0000000118097824 */ /* 0x000fe400078e0203 */
[----:B------:R-:W-:Y:S02]  /*1b1c0*/  IMAD.IADD R5, R5, 0x1, R7 ;  /* 0x0000000105057824 */ /* 0x000fe400078e0207 */
[----:B------:R-:W-:Y:S02]  /*1b1d0*/  IMAD R6, R12, UR4, RZ ;  /* 0x000000040c067c24 */ /* 0x000fe4000f8e02ff */
[----:B---3--:R-:W-:-:S04]  /*1b1e0*/  @P2 IMAD.HI.U32 R0, R9, R20, RZ ;  /* 0x0000001409002227 */ /* 0x008fc800078e00ff */
[C---:B------:R-:W-:Y:S02]  /*1b1f0*/  IMAD R7, R26.reuse, UR5, R6 ;  /* 0x000000051a077c24 */ /* 0x040fe4000f8e0206 */
[----:B------:R-:W-:Y:S01]  /*1b200*/  IMAD.WIDE.U32 R4, R26, UR4, R4 ;  /* 0x000000041a047c25 */ /* 0x000fe2000f8e0004 */
[----:B------:R-:W-:-:S03]  /*1b210*/  ULDC.64 UR4, c[0x0][0xaf0] ;  /* 0x0002bc0000047ab9 */ /* 0x000fc60000000a00 */
[----:B------:R-:W-:Y:S01]  /*1b220*/  IMAD.MOV.U32 R3, RZ, RZ, R9 ;  /* 0x000000ffff037224 */ /* 0x000fe200078e0009 */
[----:B----4-:R-:W-:Y:S01]  /*1b230*/  @P2 SHF.R.U32.HI R3, RZ, R29, R0 ;  /* 0x0000001dff032219 */ /* 0x010fe20000011600 */
        /* <DEDUP_REMOVED lines=19> */
[----:B------:R-:W-:Y:S01]  /*1b370*/  VIADD R7, R40, 0x20 ;  /* 0x0000002028077836 */ /* 0x000fe20000000000 */
[C---:B------:R-:W-:Y:S01]  /*1b380*/  LEA R0, P0, R4.reuse, UR4, 0x1 ;  /* 0x0000000404007c11 */ /* 0x040fe2000f8008ff */
[----:B------:R-:W-:Y:S01]  /*1b390*/  IMAD.IADD R3, R5, 0x1, R3 ;  /* 0x0000000105037824 */ /* 0x000fe200078e0203 */
[----:B------:R-:W-:Y:S02]  /*1b3a0*/  UMOV UR4, 0xffffffff ;  /* 0xffffffff00047882 */ /* 0x000fe40000000000 */
[----:B------:R-:W-:Y:S02]  /*1b3b0*/  SHF.R.S32.HI R20, RZ, 0x1f, R7 ;  /* 0x0000001fff147819 */ /* 0x000fe40000011407 */
[----:B------:R-:W-:Y:S01]  /*1b3c0*/  LEA.HI.X R4, R4, UR5, R3, 0x1, P0 ;  /* 0x0000000504047c11 */ /* 0x000fe200080f0c03 */
[----:B------:R-:W-:Y:S06]  /*1b3d0*/  BRA.DIV UR4, `(.L_x_1571) ;  /* 0x0000008604187947 */ /* 0x000fec000b800000 */
[----:B------:R0:W2:Y:S04]  /*1b3e0*/  SHFL.IDX PT, R3, R4, RZ, 0x1c1f ;  /* 0x001c1fff04037589 */ /* 0x0000a800000e0000 */
[----:B------:R0:W3:Y:S02]  /*1b3f0*/  SHFL.IDX PT, R14, R0, RZ, 0x1c1f ;  /* 0x001c1fff000e7589 */ /* 0x0000e400000e0000 */
.L_x_1749:
[----:B------:R-:W-:Y:S01]  /*1b400*/  IMAD R27, R8, R27, RZ ;  /* 0x0000001b081b7224 */ /* 0x000fe200078e02ff */
[----:B------:R-:W-:Y:S01]  /*1b410*/  BSSY B1, `(.L_x_1572) ;  /* 0x0000011000017945 */ /* 0x000fe20003800000 */
[----:B------:R-:W-:-:S05]  /*1b420*/  IMAD.IADD R6, R36, 0x1, R24 ;  /* 0x0000000124067824 */ /* 0x000fca00078e0218 */
        /* <DEDUP_REMOVED lines=8> */
[----:B------:R-:W-:Y:S01]  /*1b4b0*/  @!P4 LEA R24, P1, R41, R14, 0x1 ;  /* 0x0000000e2918c211 */ /* 0x000fe200078208ff */
[----:B------:R-:W-:Y:S01]  /*1b4c0*/  @!P2 IMAD.WIDE R8, R40, 0x2, R14 ;  /* 0x000000022808a825 */ /* 0x000fe200078e020e */
[-C--:B------:R-:W-:Y:S02]  /*1b4d0*/  @!P3 LEA.HI.X R13, R7, R3.reuse, R20, 0x1, P0 ;  /* 0x00000003070db211 */ /* 0x080fe400000f0c14 */
[----:B------:R-:W-:Y:S02]  /*1b4e0*/  @!P4 LEA.HI.X R25, R41, R3, R10, 0x1, P1 ;  /* 0x000000032919c211 */ /* 0x000fe400008f0c0a */
[----:B------:R4:W-:Y:S04]  /*1b4f0*/  @!P2 ST.E.128 desc[UR52][R8.64], RZ ;  /* 0x000000ff0800a985 */ /* 0x0009e8000c101d34 */
[----:B------:R4:W-:Y:S04]  /*1b500*/  @!P3 ST.E.128 desc[UR52][R12.64], RZ ;  /* 0x000000ff0c00b985 */ /* 0x0009e8000c101d34 */
[----:B------:R4:W-:Y:S02]  /*1b510*/  @!P4 ST.E.128 desc[UR52][R24.64], RZ ;  /* 0x000000ff1800c985 */ /* 0x0009e4000c101d34 */
.L_x_1573:
[----:B------:R-:W-:Y:S05]  /*1b520*/  BSYNC B1 ;  /* 0x0000000000017941 */ /* 0x000fea0003800000 */
.L_x_1572:
[----:B------:R-:W-:-:S03]  /*1b530*/  UMOV UR4, 0xffffffff ;  /* 0xffffffff00047882 */ /* 0x000fc60000000000 */
[----:B------:R-:W-:Y:S05]  /*1b540*/  BRA.DIV UR4, `(.L_x_1574) ;  /* 0x0000008204f07947 */ /* 0x000fea000b800000 */
[----:B--2---:R2:W0:Y:S04]  /*1b550*/  SHFL.IDX PT, R3, R4, 0x1, 0x1c1f ;  /* 0x003c1f0004037f89 */ /* 0x00442800000e0000 */
[----:B---3--:R2:W3:Y:S02]  /*1b560*/  SHFL.IDX PT, R14, R0, 0x1, 0x1c1f ;  /* 0x003c1f00000e7f89 */ /* 0x0084e400000e0000 */
.L_x_1753:
        /* <DEDUP_REMOVED lines=9> */
[----:B----4-:R-:W-:Y:S01]  /*1b600*/  @!P4 LEA R8, P1, R41, R14, 0x1 ;  /* 0x0000000e2908c211 */ /* 0x010fe200078208ff */
[----:B------:R-:W-:Y:S01]  /*1b610*/  @!P2 IMAD.WIDE R4, R40, 0x2, R14 ;  /* 0x000000022804a825 */ /* 0x000fe200078e020e */
[-C--:B------:R-:W-:Y:S02]  /*1b620*/  @!P3 LEA.HI.X R7, R7, R3.reuse, R20, 0x1, P0 ;  /* 0x000000030707b211 */ /* 0x080fe400000f0c14 */
[----:B------:R-:W-:Y:S02]  /*1b630*/  @!P4 LEA.HI.X R9, R41, R3, R10, 0x1, P1 ;  /* 0x000000032909c211 */ /* 0x000fe400008f0c0a */
[----:B------:R0:W-:Y:S04]  /*1b640*/  @!P2 ST.E.128 desc[UR52][R4.64], RZ ;  /* 0x000000ff0400a985 */ /* 0x0001e8000c101d34 */
[----:B------:R0:W-:Y:S04]  /*1b650*/  @!P3 ST.E.128 desc[UR52][R6.64], RZ ;  /* 0x000000ff0600b985 */ /* 0x0001e8000c101d34 */
[----:B------:R0:W-:Y:S02]  /*1b660*/  @!P4 ST.E.128 desc[UR52][R8.64], RZ ;  /* 0x000000ff0800c985 */ /* 0x0001e4000c101d34 */
.L_x_1567:
[----:B------:R-:W-:Y:S05]  /*1b670*/  BSYNC B0 ;  /* 0x0000000000007941 */ /* 0x000fea0003800000 */
.L_x_1562:
[----:B------:R-:W-:Y:S02]  /*1b680*/  ULDC UR4, c[0x0][0xc3c] ;  /* 0x00030f0000047ab9 */ /* 0x000fe40000000800 */
[----:B-1----:R-:W-:-:S13]  /*1b690*/  ISETP.GE.AND P0, PT, R35, UR4, PT ;  /* 0x0000000423007c0c */ /* 0x002fda000bf06270 */
[----:B------:R-:W-:Y:S05]  /*1b6a0*/  @!P0 BRA `(.L_x_1575) ;  /* 0xfffffe5c00148947 */ /* 0x000fea000383ffff */
[----:B------:R-:W-:Y:S05]  /*1b6b0*/  BRA `(.L_x_1359) ;  /* 0x0000007400447947 */ /* 0x000fea0003800000 */
.L_x_1357:
        /* <DEDUP_REMOVED lines=16> */
.L_x_1576:
        /* <DEDUP_REMOVED lines=42> */
.L_x_1582:
        /* <DEDUP_REMOVED lines=12> */
.L_x_1581:
[----:B------:R-:W-:Y:S05]  /*1bb20*/  BSYNC B0 ;  /* 0x0000000000007941 */ /* 0x000fea0003800000 */
.L_x_1580:
        /* <DEDUP_REMOVED lines=21> */
.L_x_1578:
        /* <DEDUP_REMOVED lines=16> */
[----:B------:R-:W0:Y:S02]  /*1bd80*/  F2I.FTZ.U32.TRUNC.NTZ R3, R11 ;  /* 0x0000000b00037305 */ /* 0x000e24000021f000 */
[----:B0-----:R-:W-:Y:S01]  /*1bd90*/  IMAD.MOV R11, RZ, RZ, -R3 ;  /* 0x000000ffff0b7224 */ /* 0x001fe200078e0a03 */
[----:B------:R-:W-:Y:S06]  /*1bda0*/  @!P0 BRA `(.L_x_1583) ;  /* 0x0000000000088947 */ /* 0x000fec0003800000 */
[----:B------:R-:W-:-:S05]  /*1bdb0*/  VIADD R9, R15, 0xffffffff ;  /* 0xffffffff0f097836 */ /* 0x000fca0000000000 */
[----:B------:R0:W1:Y:S02]  /*1bdc0*/  SHFL.IDX PT, R16, R6, R9, 0x1f ;  /* 0x00001f0906107589 */ /* 0x00006400000e0000 */
.L_x_1583:
[----:B-1----:R-:W-:Y:S01]  /*1bdd0*/  IMAD R16, R16, UR5, R13 ;  /* 0x0000000510107c24 */ /* 0x002fe2000f8e020d */
[----:B------:R-:W-:Y:S01]  /*1bde0*/  IABS R10, R4 ;  /* 0x00000004000a7213 */ /* 0x000fe20000000000 */
[----:B------:R-:W-:Y:S02]  /*1bdf0*/  IMAD R11, R11, R8, RZ ;  /* 0x000000080b0b7224 */ /* 0x000fe400078e02ff */
[----:B------:R-:W-:Y:S01]  /*1be00*/  IMAD.MOV.U32 R2, RZ, RZ, RZ ;  /* 0x000000ffff027224 */ /* 0x000fe200078e00ff */
[----:B0-----:R-:W-:Y:S01]  /*1be10*/  IADD3 R9, -R16, UR6, RZ ;  /* 0x0000000610097c10 */ /* 0x001fe2000fffe1ff */
[----:B------:R-:W-:Y:S02]  /*1be20*/  IMAD.MOV R10, RZ, RZ, -R10 ;  /* 0x000000ffff0a7224 */ /* 0x000fe400078e0a0a */
[----:B------:R-:W-:Y:S01]  /*1be30*/  IMAD.HI.U32 R2, R3, R11, R2 ;  /* 0x0000000b03027227 */ /* 0x000fe200078e0002 */
[----:B------:R-:W-:-:S05]  /*1be40*/  IABS R6, R9 ;  /* 0x0000000900067213 */ /* 0x000fca0000000000 */
        /* <DEDUP_REMOVED lines=27> */
[----:B------:R-:W-:Y:S01]  /*1c000*/  IMAD R9, R11, R8, RZ ;  /* 0x000000080b097224 */ /* 0x000fe200078e02ff */
[----:B------:R-:W-:-:S03]  /*1c010*/  IABS R11, R4 ;  /* 0x00000004000b7213 */ /* 0x000fc60000000000 */
[----:B------:R-:W-:-:S04]  /*1c020*/  IMAD.HI.U32 R2, R3, R9, R2 ;  /* 0x0000000903027227 */ /* 0x000fc800078e0002 */
[----:B------:R-:W-:Y:S02]  /*1c030*/  IMAD.MOV.U32 R9, RZ, RZ, R11 ;  /* 0x000000ffff097224 */ /* 0x000fe400078e000b */
        /* <DEDUP_REMOVED lines=19> */
.L_x_1579:
[----:B------:R-:W-:Y:S02]  /*1c170*/  IMAD.MOV.U32 R17, RZ, RZ, RZ ;  /* 0x000000ffff117224 */ /* 0x000fe400078e00ff */
[----:B------:R-:W-:Y:S02]  /*1c180*/  IMAD.U32 R16, RZ, RZ, UR6 ;  /* 0x00000006ff107e24 */ /* 0x000fe4000f8e00ff */
[----:B------:R-:W-:-:S07]  /*1c190*/  IMAD.MOV.U32 R18, RZ, RZ, RZ ;  /* 0x000000ffff127224 */ /* 0x000fce00078e00ff */
.L_x_1584:
[----:B------:R-:W-:-:S13]  /*1c1a0*/  ISETP.NE.AND P0, PT, R5, RZ, PT ;  /* 0x000000ff0500720c */ /* 0x000fda0003f05270 */
[----:B------:R-:W0:Y:S01]  /*1c1b0*/  @!P0 S2R R3, SR_CgaCtaId ;  /* 0x0000000000038919 */ /* 0x000e220000008800 */
[----:B------:R-:W-:-:S04]  /*1c1c0*/  @!P0 MOV R0, 0x400 ;  /* 0x0000040000008802 */ /* 0x000fc80000000f00 */
[----:B0-----:R-:W-:-:S05]  /*1c1d0*/  @!P0 LEA R0, R3, R0, 0x18 ;  /* 0x0000000003008211 */ /* 0x001fca00078ec0ff */
[----:B------:R1:W-:Y:S01]  /*1c1e0*/  @!P0 STS.128 [R0+0x2d8d0], R16 ;  /* 0x02d8d01000008388 */ /* 0x0003e20000000c00 */
[----:B------:R-:W-:Y:S06]  /*1c1f0*/  BAR.ARV 0x5, 0x200 ;  /* 0x0148000000007b1d */ /* 0x000fec0000002000 */
.L_x_1577:
[----:B-1----:R-:W-:Y:S01]  /*1c200*/  IMAD.MOV.U32 R0, RZ, RZ, 0x1 ;  /* 0x00000001ff007424 */ /* 0x002fe200078e00ff */
[----:B------:R-:W-:Y:S01]  /*1c210*/  ULDC UR4, c[0x0][0xc3c] ;  /* 0x00030f0000047ab9 */ /* 0x000fe20000000800 */
[----:B------:R-:W-:Y:S01]  /*1c220*/  IMAD.MOV.U32 R25, RZ, RZ, RZ ;  /* 0x000000ffff197224 */ /* 0x000fe200078e00ff */
[----:B0-----:R-:W-:Y:S02]  /*1c230*/  ISETP.GE.AND P0, PT, R19, UR4, PT ;  /* 0x0000000413007c0c */ /* 0x001fe4000bf06270 */
[----:B------:R0:W-:Y:S04]  /*1c240*/  STL [R1], R0 ;  /* 0x0000000001007387 */ /* 0x0001e80000100800 */
[----:B------:R0:W-:Y:S07]  /*1c250*/  STL [R1+0x4c], RZ ;  /* 0x00004cff01007387 */ /* 0x0001ee0000100800 */
[----:B------:R-:W-:Y:S05]  /*1c260*/  @P0 BRA `(.L_x_1585) ;  /* 0x0000006400740947 */ /* 0x000fea0003800000 */
[----:B------:R-:W1:Y:S01]  /*1c270*/  S2R R7, SR_TID.X ;  /* 0x0000000000077919 */ /* 0x000e620000002100 */
[----:B------:R-:W2:Y:S01]  /*1c280*/  S2UR UR5, SR_CgaCtaId ;  /* 0x00000000000579c3 */ /* 0x000ea20000008800 */
[----:B------:R-:W-:Y:S01]  /*1c290*/  UMOV UR4, 0x400 ;  /* 0x0000040000047882 */ /* 0x000fe20000000000 */
[----:B------:R-:W-:Y:S01]  /*1c2a0*/  BSSY B8, `(.L_x_1585) ;  /* 0x0000659000087945 */ /* 0x000fe20003800000 */
[----:B------:R-:W-:Y:S01]  /*1c2b0*/  IMAD.MOV.U32 R27, RZ, RZ, RZ ;  /* 0x000000ffff1b7224 */ /* 0x000fe200078e00ff */
[----:B------:R-:W-:Y:S01]  /*1c2c0*/  ULDC.64 UR40, c[0x0][0x198] ;  /* 0x0000660000287ab9 */ /* 0x000fe20000000a00 */
[----:B------:R-:W-:Y:S01]  /*1c2d0*/  IMAD.MOV.U32 R25, RZ, RZ, RZ ;  /* 0x000000ffff197224 */ /* 0x000fe200078e00ff */
[----:B------:R-:W-:Y:S01]  /*1c2e0*/  ULOP3.LUT UR38, UR36, 0x2, URZ, 0xfc, !UPT ;  /* 0x0000000224267892 */ /* 0x000fe2000f8efc3f */
[----:B------:R-:W-:Y:S01]  /*1c2f0*/  ULDC UR37, c[0x0][0xc] ;  /* 0x0000030000257ab9 */ /* 0x000fe20000000800 */
[----:B--2---:R-:W-:-:S06]  /*1c300*/  ULEA UR4, UR5, UR4, 0x18 ;  /* 0x0000000405047291 */ /* 0x004fcc000f8ec03f */
[----:B------:R-:W-:Y:S01]  /*1c310*/  IMAD.U32 R23, RZ, RZ, UR4 ;  /* 0x00000004ff177e24 */ /* 0x000fe2000f8e00ff */
[C---:B-1----:R-:W-:Y:S01]  /*1c320*/  LOP3.LUT R6, R7.reuse, 0x7f, RZ, 0xc0, !PT ;  /* 0x0000007f07067812 */ /* 0x042fe200078ec0ff */
[----:B0-----:R-:W-:-:S04]  /*1c330*/  IMAD.SHL.U32 R0, R7, 0x8, RZ ;  /* 0x0000000807007824 */ /* 0x001fc800078e00ff */
        /* <DEDUP_REMOVED lines=9> */
[----:B------:R-:W-:Y:S01]  /*1c3d0*/  SHF.R.U32.HI R3, RZ, 0x2, R6 ;  /* 0x00000002ff037819 */ /* 0x000fe20000011606 */
[----:B------:R-:W-:-:S02]  /*1c3e0*/  IMAD.MOV.U32 R6, RZ, RZ, 0x1 ;  /* 0x00000001ff067424 */ /* 0x000fc400078e00ff */
[----:B------:R-:W-:Y:S01]  /*1c3f0*/  STL [R1+0x14], R5 ;  /* 0x0000140501007387 */ /* 0x000fe20000100800 */
[----:B------:R-:W-:-:S03]  /*1c400*/  LOP3.LUT R2, R2, 0x60, RZ, 0xc0, !PT ;  /* 0x0000006002027812 */ /* 0x000fc600078ec0ff */
[----:B------:R-:W-:Y:S04]  /*1c410*/  STL [R1+0x4c], RZ ;  /* 0x00004cff01007387 */ /* 0x000fe80000100800 */
[----:B------:R0:W-:Y:S04]  /*1c420*/  STL [R1+0x4], R4 ;  /* 0x0000040401007387 */ /* 0x0001e80000100800 */
[----:B------:R1:W-:Y:S01]  /*1c430*/  STL [R1], R6 ;  /* 0x0000000601007387 */ /* 0x0003e20000100800 */
[----:B0-----:R-:W-:Y:S02]  /*1c440*/  LOP3.LUT R4, R3, R2, RZ, 0xfc, !PT ;  /* 0x0000000203047212 */ /* 0x001fe400078efcff */
[----:B------:R-:W-:-:S02]  /*1c450*/  LOP3.LUT R3, R0, 0x20, RZ, 0xfc, !PT ;  /* 0x0000002000037812 */ /* 0x000fc400078efcff */
[----:B------:R-:W-:Y:S01]  /*1c460*/  LOP3.LUT R2, R0, 0x40, RZ, 0xfc, !PT ;  /* 0x0000004000027812 */ /* 0x000fe200078efcff */
[----:B------:R-:W-:-:S05]  /*1c470*/  IMAD R0, R5, 0x2, R23 ;  /* 0x0000000205007824 */ /* 0x000fca00078e0217 */
[----:B------:R1:W-:Y:S02]  /*1c480*/  STL [R1+0x34], R0 ;  /* 0x0000340001007387 */ /* 0x0003e40000100800 */
.L_x_1702:
[----:B------:R-:W-:Y:S05]  /*1c490*/  YIELD ;  /* 0x0000000000007946 */ /* 0x000fea0003800000 */
[----:B------:R-:W-:Y:S01]  /*1c4a0*/  ULDC.64 UR4, c[0x0][0xa28] ;  /* 0x00028a0000047ab9 */ /* 0x000fe20000000a00 */
[----:B------:R-:W-:Y:S02]  /*1c4b0*/  CS2R R8, SRZ ;  /* 0x0000000000087805 */ /* 0x000fe4000001ff00 */
[----:B------:R-:W-:Y:S01]  /*1c4c0*/  ISETP.NE.U32.AND P0, PT, RZ, UR4, PT ;  /* 0x00000004ff007c0c */ /* 0x000fe2000bf05070 */
[----:B0-----:R-:W0:Y:S01]  /*1c4d0*/  LDC.64 R4, c[0x0][0xa00] ;  /* 0x00028000ff047b82 */ /* 0x001e220000000a00 */
[----:B------:R-:W-:-:S02]  /*1c4e0*/  ULDC.64 UR6, c[0x0][0xa10] ;  /* 0x0002840000067ab9 */ /* 0x000fc40000000a00 */
[----:B------:R-:W-:Y:S01]  /*1c4f0*/  ISETP.NE.AND.EX P0, PT, RZ, UR5, PT, P0 ;  /* 0x00000005ff007c0c */ /* 0x000fe2000bf05300 */
[----:B------:R-:W-:-:S12]  /*1c500*/  ULDC.64 UR4, c[0x0][0xa18] ;  /* 0x0002860000047ab9 */ /* 0x000fd80000000a00 */
[----:B--2---:R-:W2:Y:S02]  /*1c510*/  @P0 LDC.64 R2, c[0x0][0xa28] ;  /* 0x00028a00ff020b82 */ /* 0x004ea40000000a00 */
[----:B--2---:R-:W-:-:S05]  /*1c520*/  @P0 IMAD.WIDE R2, R19, 0x4, R2 ;  /* 0x0000000413020825 */ /* 0x004fca00078e0202 */
[----:B---3--:R2:W3:Y:S01]  /*1c530*/  @P0 LDG.E R9, desc[UR52][R2.64] ;  /* 0x0000003402090981 */ /* 0x0084e2000c1e1900 */
[----:B------:R-:W-:Y:S01]  /*1c540*/  ISETP.NE.U32.AND P0, PT, RZ, UR4, PT ;  /* 0x00000004ff007c0c */ /* 0x000fe2000bf05070 */
[----:B0-----:R-:W-:Y:S01]  /*1c550*/  IMAD.WIDE R4, R19, 0x4, R4 ;  /* 0x0000000413047825 */ /* 0x001fe200078e0204 */
[----:B------:R-:W-:Y:S02]  /*1c560*/  ISETP.NE.U32.AND P1, PT, RZ, UR6, PT ;  /* 0x00000006ff007c0c */ /* 0x000fe4000bf25070 */
[----:B------:R-:W-:Y:S01]  /*1c570*/  ISETP.NE.AND.EX P2, PT, RZ, UR5, PT, P0 ;  /* 0x00000005ff007c0c */ /* 0x000fe2000bf45300 */
[----:B------:R-:W-:Y:S01]  /*1c580*/  ULDC.64 UR4, c[0x0][0xa00] ;  /* 0x0002800000047ab9 */ /* 0x000fe20000000a00 */
[----:B------:R-:W-:Y:S01]  /*1c590*/  ISETP.NE.AND.EX P1, PT, RZ, UR7, PT, P1 ;  /* 0x00000007ff007c0c */ /* 0x000fe2000bf25310 */
[----:B-1----:R-:W-:Y:S01]  /*1c5a0*/  IMAD.MOV.U32 R0, RZ, RZ, RZ ;  /* 0x000000ffff007224 */ /* 0x002fe200078e00ff */
[----:B------:R-:W-:Y:S01]  /*1c5b0*/  ISETP.NE.U32.AND P0, PT, RZ, UR4, PT ;  /* 0x00000004ff007c0c */ /* 0x000fe2000bf05070 */
[----:B--2---:R-:W0:Y:S03]  /*1c5c0*/  LDC.64 R2, c[0x0][0xa10] ;  /* 0x00028400ff027b82 */ /* 0x004e260000000a00 */
[----:B------:R-:W-:-:S05]  /*1c5d0*/  ISETP.NE.AND.EX P0, PT, RZ, UR5, PT, P0 ;  /* 0x00000005ff007c0c */ /* 0x000fca000bf05300 */
[----:B------:R-:W1:Y:S08]  /*1c5e0*/  @P2 LDC.64 R6, c[0x0][0xa18] ;  /* 0x00028600ff062b82 */ /* 0x000e700000000a00 */
[----:B------:R-:W2:Y:S01]  /*1c5f0*/  @P0 LDG.E R8, desc[UR52][R4.64] ;  /* 0x0000003404080981 */ /* 0x000ea2000c1e1900 */
[----:B0-----:R-:W-:-:S05]  /*1c600*/  IMAD.WIDE R2, R19, 0x4, R2 ;  /* 0x0000000413027825 */ /* 0x001fca00078e0202 */
[----:B-----5:R-:W5:Y:S01]  /*1c610*/  @P1 LDG.E R0, desc[UR52][R2.64] ;  /* 0x0000003402001981 */ /* 0x020f62000c1e1900 */
[----:B------:R-:W-:Y:S02]  /*1c620*/  ULDC UR4, c[0x0][0x288] ;  /* 0x0000a20000047ab9 */ /* 0x000fe40000000800 */
[----:B------:R-:W-:Y:S01]  /*1c630*/  IMAD.U32 R29, RZ, RZ, UR4 ;  /* 0x00000004ff1d7e24 */ /* 0x000fe2000f8e00ff */
[----:B------:R-:W-:Y:S02]  /*1c640*/  ULDC.64 UR4, c[0x0][0x418] ;  /* 0x0001060000047ab9 */ /* 0x000fe40000000a00 */
[----:B------:R-:W-:-:S03]  /*1c650*/  UISETP.NE.U32.AND UP0, UPT, UR4, URZ, UPT ;  /* 0x0000003f0400728c */ /* 0x000fc6000bf05070 */
[----:B------:R-:W-:Y:S01]  /*1c660*/  ULDC UR4, c[0x0][0x424] ;  /* 0x0001090000047ab9 */ /* 0x000fe20000000800 */
[----:B------:R-:W-:Y:S01]  /*1c670*/  UISETP.NE.AND.EX UP0, UPT, UR5, URZ, UPT, UP0 ;  /* 0x0000003f0500728c */ /* 0x000fe2000bf05300 */
[----:B-1----:R-:W-:Y:S02]  /*1c680*/  @P2 IMAD.WIDE R6, R19, 0x4, R6 ;  /* 0x0000000413062825 */ /* 0x002fe400078e0206 */
[----:B------:R-:W-:Y:S01]  /*1c690*/  ULDC UR5, c[0x0][0x2f0] ;  /* 0x0000bc0000057ab9 */ /* 0x000fe20000000800 */
[----:B------:R-:W-:Y:S02]  /*1c6a0*/  USEL UR4, UR4, 0x1, UP0 ;  /* 0x0000000104047887 */ /* 0x000fe40008000000 */
[----:B------:R0:W5:Y:S02]  /*1c6b0*/  @P2 LDG.E R29, desc[UR52][R6.64] ;  /* 0x00000034061d2981 */ /* 0x000164000c1e1900 */
[----:B------:R-:W-:-:S03]  /*1c6c0*/  UIMAD UR4, UR4, UR5, URZ ;  /* 0x00000005040472a4 */ /* 0x000fc6000f8e023f */
[----:B------:R-:W-:Y:S02]  /*1c6d0*/  ULDC UR5, c[0x0][0x348] ;  /* 0x0000d20000057ab9 */ /* 0x000fe40000000800 */
[----:B0-----:R-:W-:Y:S02]  /*1c6e0*/  IMAD.U32 R7, RZ, RZ, UR5 ;  /* 0x00000005ff077e24 */ /* 0x001fe4000f8e00ff */
[----:B------:R-:W-:Y:S01]  /*1c6f0*/  IMAD.U32 R6, RZ, RZ, UR4 ;  /* 0x00000004ff067e24 */ /* 0x000fe2000f8e00ff */
[----:B---3--:R0:W-:Y:S04]  /*1c700*/  STL [R1+0x2c], R9 ;  /* 0x00002c0901007387 */ /* 0x0081e80000100800 */
[----:B--2---:R0:W-:Y:S01]  /*1c710*/  STL [R1+0x8], R8 ;  /* 0x0000080801007387 */ /* 0x0041e20000100800 */
[----:B------:R-:W-:Y:S05]  /*1c720*/  @P2 BRA `(.L_x_1586) ;  /* 0x0000000000102947 */ /* 0x000fea0003800000 */
[----:B------:R-:W-:Y:S05]  /*1c730*/  @!P0 BRA `(.L_x_1586) ;  /* 0x00000000000c8947 */ /* 0x000fea0003800000 */
[----:B-----5:R-:W2:Y:S04]  /*1c740*/  LDG.E R29, desc[UR52][R4.64] ;  /* 0x00000034041d7981 */ /* 0x020ea8000c1e1900 */
[----:B------:R-:W2:Y:S02]  /*1c750*/  LDG.E R4, desc[UR52][R4.64+0x4] ;  /* 0x0000043404047981 */ /* 0x000ea4000c1e1900 */
[----:B--2---:R-:W-:-:S07]  /*1c760*/  IMAD.IADD R29, R4, 0x1, -R29 ;  /* 0x00000001041d7824 */ /* 0x004fce00078e0a1d */
.L_x_1586:
        /* <DEDUP_REMOVED lines=8> */
.L_x_1587:
[----:B------:R-:W-:Y:S02]  /*1c7f0*/  ULDC.64 UR4, c[0x0][0xa08] ;  /* 0x0002820000047ab9 */ /* 0x000fe40000000a00 */
[----:B------:R-:W-:-:S04]  /*1c800*/  ISETP.NE.U32.AND P0, PT, RZ, UR4, PT ;  /* 0x00000004ff007c0c */ /* 0x000fc8000bf05070 */
[----:B------:R-:W-:-:S13]  /*1c810*/  ISETP.NE.AND.EX P0, PT, RZ, UR5, PT, P0 ;  /* 0x00000005ff007c0c */ /* 0x000fda000bf05300 */
[----:B------:R-:W-:Y:S05]  /*1c820*/  @!P0 BRA `(.L_x_1588) ;  /* 0x0000000000148947 */ /* 0x000fea0003800000 */
[----:B------:R-:W1:Y:S02]  /*1c830*/  LDC.64 R4, c[0x0][0xa08] ;  /* 0x00028200ff047b82 */ /* 0x000e640000000a00 */
[----:B-1----:R-:W-:-:S05]  /*1c840*/  IMAD.WIDE R4, R19, 0x4, R4 ;  /* 0x0000000413047825 */ /* 0x002fca00078e0204 */
[----:B------:R-:W2:Y:S04]  /*1c850*/  LDG.E R6, desc[UR52][R4.64] ;  /* 0x0000003404067981 */ /* 0x000ea8000c1e1900 */
[----:B------:R-:W2:Y:S02]  /*1c860*/  LDG.E R4, desc[UR52][R4.64+0x4] ;  /* 0x0000043404047981 */ /* 0x000ea4000c1e1900 */
[----:B--2---:R-:W-:-:S07]  /*1c870*/  IMAD.IADD R6, R4, 0x1, -R6 ;  /* 0x0000000104067824 */ /* 0x004fce00078e0a06 */
.L_x_1588:
[----:B-1----:R-:W2:Y:S04]  /*1c880*/  @P1 LDG.E R4, desc[UR52][R2.64] ;  /* 0x0000003402041981 */ /* 0x002ea8000c1e1900 */
[----:B------:R1:W2:Y:S01]  /*1c890*/  @P1 LDG.E R5, desc[UR52][R2.64+0x4] ;  /* 0x0000043402051981 */ /* 0x0002a2000c1e1900 */
[----:B------:R-:W-:Y:S02]  /*1c8a0*/  IMAD R28, R17, 0xc0, RZ ;  /* 0x000000c0111c7824 */ /* 0x000fe400078e02ff */
[----:B-----5:R-:W-:Y:S02]  /*1c8b0*/  IMAD.IADD R6, R6, 0x1, -R9 ;  /* 0x0000000106067824 */ /* 0x020fe400078e0a09 */
[----:B0-----:R-:W-:Y:S01]  /*1c8c0*/  VIADD R8, R28, 0xbf ;  /* 0x000000bf1c087836 */ /* 0x001fe20000000000 */
[----:B-1----:R-:W0:Y:S02]  /*1c8d0*/  LDC R2, c[0x0][0x448] ;  /* 0x00011200ff027b82 */ /* 0x002e240000000800 */
[----:B0-----:R-:W-:-:S13]  /*1c8e0*/  ISETP.NE.AND P2, PT, R2, 0x1, PT ;  /* 0x000000010200780c */ /* 0x001fda0003f45270 */
[----:B------:R-:W0:Y:S08]  /*1c8f0*/  @P2 LDC R3, c[0x0][0x44c] ;  /* 0x00011300ff032b82 */ /* 0x000e300000000800 */
[----:B------:R-:W1:Y:S01]  /*1c900*/  @P2 LDC R2, c[0x0][0x450] ;  /* 0x00011400ff022b82 */ /* 0x000e620000000800 */
[----:B0-----:R-:W-:-:S05]  /*1c910*/  @P2 IMAD.HI.U32 R3, R8, R3, RZ ;  /* 0x0000000308032227 */ /* 0x001fca00078e00ff */
[----:B-1----:R-:W-:Y:S01]  /*1c920*/  @P2 SHF.R.U32.HI R8, RZ, R2, R3 ;  /* 0x00000002ff082219 */ /* 0x002fe20000011603 */
[----:B--2---:R-:W-:-:S04]  /*1c930*/  @P1 IMAD.IADD R7, R5, 0x1, -R4 ;  /* 0x0000000105071824 */ /* 0x004fc800078e0a04 */
[----:B------:R-:W-:-:S04]  /*1c940*/  IMAD.IADD R10, R6, 0x1, R7 ;  /* 0x00000001060a7824 */ /* 0x000fc800078e0207 */
[C---:B------:R-:W-:Y:S01]  /*1c950*/  VIADD R21, R10.reuse, 0x7f ;  /* 0x0000007f0a157836 */ /* 0x040fe20000000000 */
[----:B------:R0:W-:Y:S01]  /*1c960*/  STL [R1+0x24], R10 ;  /* 0x0000240a01007387 */ /* 0x0001e20000100800 */
[----:B------:R-:W-:-:S03]  /*1c970*/  IADD3 R17, R10, 0x1, -R29 ;  /* 0x000000010a117810 */ /* 0x000fc60007ffe81d */
[----:B------:R-:W-:Y:S02]  /*1c980*/  SHF.R.S32.HI R2, RZ, 0x1f, R21 ;  /* 0x0000001fff027819 */ /* 0x000fe40000011415 */
[----:B------:R-:W-:Y:S02]  /*1c990*/  IMAD.IADD R8, R17, 0x1, R8 ;  /* 0x0000000111087824 */ /* 0x000fe400078e0208 */
[----:B------:R-:W-:Y:S02]  /*1c9a0*/  LEA.HI R21, R2, R21, RZ, 0x7 ;  /* 0x0000001502157211 */ /* 0x000fe400078f38ff */
[----:B------:R-:W1:Y:S02]  /*1c9b0*/  LDC.64 R2, c[0x0][0x9e0] ;  /* 0x00027800ff027b82 */ /* 0x000e640000000a00 */
[----:B------:R-:W-:Y:S02]  /*1c9c0*/  SHF.R.S32.HI R21, RZ, 0x7, R21 ;  /* 0x00000007ff157819 */ /* 0x000fe40000011415 */
[----:B-1----:R-:W-:Y:S01]  /*1c9d0*/  ISETP.GE.AND P3, PT, R3, 0x1, PT ;  /* 0x000000010300780c */ /* 0x002fe20003f66270 */
[----:B------:R-:W-:-:S12]  /*1c9e0*/  IMAD.IADD R2, R8, 0x1, R2 ;  /* 0x0000000108027824 */ /* 0x000fd800078e0202 */
[----:B0-----:R-:W-:Y:S05]  /*1c9f0*/  @!P3 BRA `(.L_x_1589) ;  /* 0x000000000048b947 */ /* 0x001fea0003800000 */
        /* <DEDUP_REMOVED lines=11> */
.L_x_1591:
[----:B------:R-:W-:-:S13]  /*1cab0*/  ISETP.NE.AND P0, PT, R3, 0x1, PT ;  /* 0x000000010300780c */ /* 0x000fda0003f05270 */
[----:B------:R-:W0:Y:S02]  /*1cac0*/  @P0 LDC.64 R4, c[0x0][0x9e8] ;  /* 0x00027a00ff040b82 */ /* 0x000e240000000a00 */
[----:B0-----:R-:W-:-:S05]  /*1cad0*/  @P0 IMAD.HI.U32 R4, R9, R4, RZ ;  /* 0x0000000409040227 */ /* 0x001fca00078e00ff */
[----:B------:R-:W-:-:S07]  /*1cae0*/  @P0 SHF.R.U32.HI R9, RZ, R5, R4 ;  /* 0x00000005ff090219 */ /* 0x000fce0000011604 */
.L_x_1592:
[----:B------:R-:W-:Y:S05]  /*1caf0*/  BSYNC B0 ;  /* 0x0000000000007941 */ /* 0x000fea0003800000 */
.L_x_1590:
[----:B------:R-:W-:-:S05]  /*1cb00*/  IMAD R9, R9, R3, R3 ;  /* 0x0000000309097224 */ /* 0x000fca00078e0203 */
[----:B------:R-:W-:-:S07]  /*1cb10*/  VIMNMX R2, R2, R9, PT ;  /* 0x0000000902027248 */ /* 0x000fce0003fe0100 */
.L_x_1589:
        /* <DEDUP_REMOVED lines=20> */
.L_x_1595:
[----:B------:R-:W-:-:S13]  /*1cc60*/  ISETP.NE.AND P0, PT, R3, 0x1, PT ;  /* 0x000000010300780c */ /* 0x000fda0003f05270 */
[----:B------:R-:W0:Y:S02]  /*1cc70*/  @P0 LDC.64 R4, c[0x0][0x9e8] ;  /* 0x00027a00ff040b82 */ /* 0x000e240000000a00 */
[----:B0-----:R-:W-:-:S05]  /*1cc80*/  @P0 IMAD.HI.U32 R4, R9, R4, RZ ;  /* 0x0000000409040227 */ /* 0x001fca00078e00ff */
[----:B------:R-:W-:-:S07]  /*1cc90*/  @P0 SHF.R.U32.HI R9, RZ, R5, R4 ;  /* 0x00000005ff090219 */ /* 0x000fce0000011604 */
.L_x_1596:
[----:B------:R-:W-:Y:S05]  /*1cca0*/  BSYNC B0 ;  /* 0x0000000000007941 */ /* 0x000fea0003800000 */
.L_x_1594:
[----:B------:R-:W-:-:S05]  /*1ccb0*/  IMAD R3, R9, R3, RZ ;  /* 0x0000000309037224 */ /* 0x000fca00078e02ff */
[----:B------:R-:W-:-:S07]  /*1ccc0*/  VIMNMX R8, R8, R3, !PT ;  /* 0x0000000308087248 */ /* 0x000fce0007fe0100 */
.L_x_1593:
[----:B------:R-:W-:Y:S01]  /*1ccd0*/  VIADD R2, R2, 0x7f ;  /* 0x0000007f02027836 */ /* 0x000fe20000000000 */
[----:B------:R-:W-:Y:S04]  /*1cce0*/  BSSY B0, `(.L_x_1597) ;  /* 0x000015d000007945 */ /* 0x000fe80003800000 */
[----:B------:R-:W-:-:S04]  /*1ccf0*/  SHF.R.S32.HI R3, RZ, 0x1f, R2 ;  /* 0x0000001fff037819 */ /* 0x000fc80000011402 */
[----:B------:R-:W-:Y:S02]  /*1cd00*/  LEA.HI R3, R3, R2, RZ, 0x7 ;  /* 0x0000000203037211 */ /* 0x000fe400078f38ff */
[----:B------:R-:W-:Y:S02]  /*1cd10*/  SHF.R.S32.HI R2, RZ, 0x1f, R8 ;  /* 0x0000001fff027819 */ /* 0x000fe40000011408 */
[----:B------:R-:W-:Y:S02]  /*1cd20*/  SHF.R.S32.HI R3, RZ, 0x7, R3 ;  /* 0x00000007ff037819 */ /* 0x000fe40000011403 */
[----:B------:R-:W-:Y:S02]  /*1cd30*/  LEA.HI R2, R2, R8, RZ, 0x7 ;  /* 0x0000000802027211 */ /* 0x000fe400078f38ff */
[----:B------:R-:W-:Y:S02]  /*1cd40*/  VIMNMX R3, R21, R3, PT ;  /* 0x0000000315037248 */ /* 0x000fe40003fe0100 */
[----:B------:R-:W-:-:S03]  /*1cd50*/  SHF.R.S32.HI R2, RZ, 0x7, R2 ;  /* 0x00000007ff027819 */ /* 0x000fc60000011402 */
[----:B------:R-:W-:Y:S01]  /*1cd60*/  IMAD R3, R3, 0x80, -R6 ;  /* 0x0000008003037824 */ /* 0x000fe200078e0a06 */
[----:B------:R-:W-:-:S04]  /*1cd70*/  VIMNMX R2, RZ, R2, !PT ;  /* 0x00000002ff027248 */ /* 0x000fc80007fe0100 */
[----:B------:R-:W-:Y:S01]  /*1cd80*/  VIMNMX R3, R3, R7, PT ;  /* 0x0000000703037248 */ /* 0x000fe20003fe0100 */
[----:B------:R-:W-:-:S05]  /*1cd90*/  IMAD R2, R2, 0x80, -R6 ;  /* 0x0000008002027824 */ /* 0x000fca00078e0a06 */
[----:B------:R-:W-:-:S04]  /*1cda0*/  VIMNMX R4, RZ, R2, !PT ;  /* 0x00000002ff047248 */ /* 0x000fc80007fe0100 */
[----:B------:R-:W-:Y:S02]  /*1cdb0*/  ISETP.GT.AND P0, PT, R3, R4, PT ;  /* 0x000000040300720c */ /* 0x000fe40003f04270 */
[----:B------:R-:W-:-:S11]  /*1cdc0*/  SHF.R.U32.HI R4, RZ, 0x7, R4 ;  /* 0x00000007ff047819 */ /* 0x000fd60000011604 */
[----:B------:R-:W-:-:S05]  /*1cdd0*/  @P0 VIADD R2, R3, 0x7f ;  /* 0x0000007f03020836 */ /* 0x000fca0000000000 */
[----:B------:R-:W-:-:S04]  /*1cde0*/  @P0 SHF.R.S32.HI R3, RZ, 0x1f, R2 ;  /* 0x0000001fff030819 */ /* 0x000fc80000011402 */
        /* <DEDUP_REMOVED lines=13> */
.L_x_1756:
[----:B-1----:R-:W-:Y:S02]  /*1cec0*/  ISETP.NE.AND P0, PT, R14, RZ, PT ;  /* 0x000000ff0e00720c */ /* 0x002fe40003f05270 */
[----:B------:R-:W-:-:S11]  /*1ced0*/  PLOP3.LUT P6, PT, PT, PT, PT, 0x8, 0x0 ;  /* 0x000000000000781c */ /* 0x000fd60003fce170 */
[----:B------:R-:W-:Y:S05]  /*1cee0*/  @P0 BRA `(.L_x_1600) ;  /* 0x00000000000c0947 */ /* 0x000fea0003800000 */
[----:B------:R-:W-:-:S03]  /*1cef0*/  UMOV UR4, 0xffffffff ;  /* 0xffffffff00047882 */ /* 0x000fc60000000000 */
[----:B------:R-:W-:Y:S05]  /*1cf00*/  BRA.DIV UR4, `(.L_x_1601) ;  /* 0x0000006a04fc7947 */ /* 0x000fea000b800000 */
[----:B------:R-:W-:-:S13]  /*1cf10*/  ELECT P6, URZ, PT ;  /* 0x00000000003f782f */ /* 0x000fda00038c0000 */
.L_x_1600:
        /* <DEDUP_REMOVED lines=9> */
.L_x_1759:
[----:B------:R-:W-:Y:S05]  /*1cfb0*/  BSYNC B1 ;  /* 0x0000000000017941 */ /* 0x000fea0003800000 */
.L_x_1602:
        /* <DEDUP_REMOVED lines=11> */
.L_x_1760:
[----:B------:R-:W-:Y:S05]  /*1d070*/  BSYNC B2 ;  /* 0x0000000000027941 */ /* 0x000fea0003800000 */
.L_x_1606:
        /* <DEDUP_REMOVED lines=9> */
.L_x_1609:
[----:B------:R-:W-:Y:S05]  /*1d110*/  BSYNC B2 ;  /* 0x0000000000027941 */ /* 0x000fea0003800000 */
.L_x_1608:
        /* <DEDUP_REMOVED lines=12> */
.L_x_1610:
        /* <DEDUP_REMOVED lines=16> */
.L_x_1611:
        /* <DEDUP_REMOVED lines=16> */
.L_x_1612:
        /* <DEDUP_REMOVED lines=13> */
.L_x_1761:
[----:B------:R-:W-:Y:S05]  /*1d4b0*/  BSYNC B2 ;  /* 0x0000000000027941 */ /* 0x000fea0003800000 */
.L_x_1613:
        /* <DEDUP_REMOVED lines=11> */
.L_x_1616:
[----:B------:R-:W-:Y:S05]  /*1d570*/  BSYNC B2 ;  /* 0x0000000000027941 */ /* 0x000fea0003800000 */
.L_x_1615:
        /* <DEDUP_REMOVED lines=8> */
.L_x_1617:
        /* <DEDUP_REMOVED lines=15> */
.L_x_1618:
        /* <DEDUP_REMOVED lines=15> */
.L_x_1619:
        /* <DEDUP_REMOVED lines=10> */
.L_x_1605:
[----:B------:R-:W-:Y:S05]  /*1d880*/  BSYNC B1 ;  /* 0x0000000000017941 */ /* 0x000fea0003800000 */
.L_x_1604:
[----:B0-----:R-:W2:Y:S01]  /*1d890*/  LDL.LU R5, [R1+0x4] ;  /* 0x0000040001057983 */ /* 0x001ea20000300800 */
[----:B------:R-:W-:Y:S01]  /*1d8a0*/  VIADD R27, R27, 0x1 ;  /* 0x000000011b1b7836 */ /* 0x000fe20000000000 */
[----:B------:R-:W-:Y:S01]  /*1d8b0*/  PLOP3.LUT P0, PT, PT, PT, PT, 0x8, 0x0 ;  /* 0x000000000000781c */ /* 0x000fe20003f0e170 */
[----:B------:R-:W-:-:S03]  /*1d8c0*/  VIADD R9, R3, 0xfffffffe ;  /* 0xfffffffe03097836 */ /* 0x000fc60000000000 */
[----:B------:R-:W-:Y:S02]  /*1d8d0*/  ISETP.NE.AND P1, PT, R27, 0x2, PT ;  /* 0x000000021b00780c */ /* 0x000fe40003f25270 */
[----:B------:R-:W-:Y:S02]  /*1d8e0*/  ISETP.GE.AND P2, PT, R9, R4, PT ;  /* 0x000000040900720c */ /* 0x000fe40003f46270 */
[----:B------:R-:W-:Y:S02]  /*1d8f0*/  SEL R3, RZ, 0x1, P1 ;  /* 0x00000001ff037807 */ /* 0x000fe40000800000 */
[----:B------:R-:W-:Y:S02]  /*1d900*/  SEL R27, R27, RZ, P1 ;  /* 0x000000ff1b1b7207 */ /* 0x000fe40000800000 */
[----:B--2---:R-:W-:-:S05]  /*1d910*/  LOP3.LUT R5, R5, R3, RZ, 0x3c, !PT ;  /* 0x0000000305057212 */ /* 0x004fca00078e3cff */
[----:B------:R0:W-:Y:S02]  /*1d920*/  STL [R1+0x4], R5 ;  /* 0x0000040501007387 */ /* 0x0001e40000100800 */
[----:B------:R-:W-:Y:S05]  /*1d930*/  @!P2 BRA `(.L_x_1598) ;  /* 0x00000008005ca947 */ /* 0x000fea0003800000 */
.L_x_1636:
        /* <DEDUP_REMOVED lines=12> */
.L_x_1762:
[----:B------:R-:W-:Y:S05]  /*1da00*/  BSYNC B2 ;  /* 0x0000000000027941 */ /* 0x000fea0003800000 */
.L_x_1622:
        /* <DEDUP_REMOVED lines=9> */
.L_x_1625:
[----:B------:R-:W-:Y:S05]  /*1daa0*/  BSYNC B2 ;  /* 0x0000000000027941 */ /* 0x000fea0003800000 */
.L_x_1624:
        /* <DEDUP_REMOVED lines=11> */
.L_x_1626:
        /* <DEDUP_REMOVED lines=16> */
.L_x_1627:
        /* <DEDUP_REMOVED lines=16> */
.L_x_1628:
        /* <DEDUP_REMOVED lines=13> */
.L_x_1763:
[----:B------:R-:W-:Y:S05]  /*1de30*/  BSYNC B2 ;  /* 0x0000000000027941 */ /* 0x000fea0003800000 */
.L_x_1629:
        /* <DEDUP_REMOVED lines=11> */
.L_x_1632:
[----:B------:R-:W-:Y:S05]  /*1def0*/  BSYNC B2 ;  /* 0x0000000000027941 */ /* 0x000fea0003800000 */
.L_x_1631:
        /* <DEDUP_REMOVED lines=8> */
.L_x_1633:
        /* <DEDUP_REMOVED lines=15> */
.L_x_1634:
        /* <DEDUP_REMOVED lines=15> */
.L_x_1635:
        /* <DEDUP_REMOVED lines=10> */
.L_x_1621:
[----:B------:R-:W-:Y:S05]  /*1e200*/  BSYNC B1 ;  /* 0x0000000000017941 */ /* 0x000fea0003800000 */
.L_x_1620:
        /* <DEDUP_REMOVED lines=10> */
.L_x_1598:
[----:B------:R-:W-:Y:S05]  /*1e2b0*/  BSYNC B0 ;  /* 0x0000000000007941 */ /* 0x000fea0003800000 */
.L_x_1597:
[----:B------:R-:W2:Y:S01]  /*1e2c0*/  LDC R0, c[0x0][0x448] ;  /* 0x00011200ff007b82 */ /* 0x000ea20000000800 */
[----:B------:R-:W-:Y:S01]  /*1e2d0*/  VIADD R2, R28, 0xbf ;  /* 0x000000bf1c027836 */ /* 0x000fe20000000000 */
[----:B------:R-:W-:Y:S06]  /*1e2e0*/  @!P0 WARPSYNC.ALL ;  /* 0x0000000000008948 */ /* 0x000fec0003800000 */
[----:B------:R-:W-:Y:S01]  /*1e2f0*/  @!P0 BAR.SYNC.DEFER_BLOCKING 0xc, 0x200 ;  /* 0x0308000000008b1d */ /* 0x000fe20000010000 */
[----:B--2---:R-:W-:-:S13]  /*1e300*/  ISETP.NE.AND P1, PT, R0, 0x1, PT ;  /* 0x000000010000780c */ /* 0x004fda0003f25270 */
[----:B------:R-:W2:Y:S08]  /*1e310*/  @P1 LDC R3, c[0x0][0x44c] ;  /* 0x00011300ff031b82 */ /* 0x000eb00000000800 */
[----:B------:R-:W3:Y:S01]  /*1e320*/  @P1 LDC R0, c[0x0][0x450] ;  /* 0x00011400ff001b82 */ /* 0x000ee20000000800 */
[----:B--2---:R-:W-:-:S05]  /*1e330*/  @P1 IMAD.HI.U32 R3, R2, R3, RZ ;  /* 0x0000000302031227 */ /* 0x004fca00078e00ff */
[----:B---3--:R-:W-:-:S05]  /*1e340*/  @P1 SHF.R.U32.HI R2, RZ, R0, R3 ;  /* 0x00000000ff021219 */ /* 0x008fca0000011603 */
[----:B------:R-:W-:Y:S02]  /*1e350*/  IMAD.IADD R17, R17, 0x1, R2 ;  /* 0x0000000111117824 */ /* 0x000fe400078e0202 */
[----:B------:R-:W2:Y:S02]  /*1e360*/  LDC.64 R2, c[0x0][0x9e0] ;  /* 0x00027800ff027b82 */ /* 0x000ea40000000a00 */
[----:B--2---:R-:W-:Y:S01]  /*1e370*/  ISETP.GE.AND P2, PT, R3, 0x1, PT ;  /* 0x000000010300780c */ /* 0x004fe20003f46270 */
[----:B------:R-:W-:-:S12]  /*1e380*/  IMAD.IADD R2, R17, 0x1, R2 ;  /* 0x0000000111027824 */ /* 0x000fd800078e0202 */
[----:B------:R-:W-:Y:S05]  /*1e390*/  @!P2 BRA `(.L_x_1637) ;  /* 0x000000000048a947 */ /* 0x000fea0003800000 */
[C---:B------:R-:W-:Y:S01]  /*1e3a0*/  ISETP.GT.AND P0, PT, R17.reuse, RZ, PT ;  /* 0x000000ff1100720c */ /* 0x040fe20003f04270 */
[----:B------:R-:W-:Y:S01]  /*1e3b0*/  BSSY B0, `(.L_x_1638) ;  /* 0x000000e000007945 */ /* 0x000fe20003800000 */
[----:B------:R-:W-:-:S11]  /*1e3c0*/  VIADD R0, R17, 0xffffffff ;  /* 0xffffffff11007836 */ /* 0x000fd60000000000 */
[----:B------:R-:W-:Y:S05]  /*1e3d0*/  @P0 BRA `(.L_x_1639) ;  /* 0x00000000001c0947 */ /* 0x000fea0003800000 */
[----:B------:R-:W-:Y:S01]  /*1e3e0*/  ISETP.NE.AND P0, PT, R3, 0x1, PT ;  /* 0x000000010300780c */ /* 0x000fe20003f05270 */
[----:B------:R-:W-:-:S12]  /*1e3f0*/  IMAD.MOV R0, RZ, RZ, -R17 ;  /* 0x000000ffff007224 */ /* 0x000fd800078e0a11 */
[----:B0-----:R-:W0:Y:S02]  /*1e400*/  @P0 LDC.64 R4, c[0x0][0x9e8] ;  /* 0x00027a00ff040b82 */ /* 0x001e240000000a00 */
[----:B0-----:R-:W-:-:S05]  /*1e410*/  @P0 IMAD.HI.U32 R4, R0, R4, RZ ;  /* 0x0000000400040227 */ /* 0x001fca00078e00ff */
[----:B------:R-:W-:-:S04]  /*1e420*/  @P0 SHF.R.U32.HI R0, RZ, R5, R4 ;  /* 0x00000005ff000219 */ /* 0x000fc80000011604 */
[----:B------:R-:W-:Y:S01]  /*1e430*/  LOP3.LUT R0, RZ, R0, RZ, 0x33, !PT ;  /* 0x00000000ff007212 */ /* 0x000fe200078e33ff */
[----:B------:R-:W-:Y:S06]  /*1e440*/  BRA `(.L_x_1640) ;  /* 0x0000000000107947 */ /* 0x000fec0003800000 */
.L_x_1639:
[----:B------:R-:W-:-:S13]  /*1e450*/  ISETP.NE.AND P0, PT, R3, 0x1, PT ;  /* 0x000000010300780c */ /* 0x000fda0003f05270 */
[----:B0-----:R-:W0:Y:S02]  /*1e460*/  @P0 LDC.64 R4, c[0x0][0x9e8] ;  /* 0x00027a00ff040b82 */ /* 0x001e240000000a00 */
[----:B0-----:R-:W-:-:S05]  /*1e470*/  @P0 IMAD.HI.U32 R4, R0, R4, RZ ;  /* 0x0000000400040227 */ /* 0x001fca00078e00ff */
[----:B------:R-:W-:-:S07]  /*1e480*/  @P0 SHF.R.U32.HI R0, RZ, R5, R4 ;  /* 0x00000005ff000219 */ /* 0x000fce0000011604 */
.L_x_1640:
[----:B------:R-:W-:Y:S05]  /*1e490*/  BSYNC B0 ;  /* 0x0000000000007941 */ /* 0x000fea0003800000 */
.L_x_1638:
[----:B------:R-:W-:-:S05]  /*1e4a0*/  IMAD R0, R0, R3, R3 ;  /* 0x0000000300007224 */ /* 0x000fca00078e0203 */
[----:B------:R-:W-:-:S07]  /*1e4b0*/  VIMNMX R2, R2, R0, PT ;  /* 0x0000000002027248 */ /* 0x000fce0003fe0100 */
.L_x_1637:
[----:B------:R-:W-:Y:S01]  /*1e4c0*/  VIADD R2, R2, 0x7f ;  /* 0x0000007f02027836 */ /* 0x000fe20000000000 */
[----:B------:R-:W-:Y:S01]  /*1e4d0*/  ULDC UR4, c[0x0][0x9dc] ;  /* 0x0002770000047ab9 */ /* 0x000fe20000000800 */
[----:B------:R-:W-:-:S03]  /*1e4e0*/  IMAD.MOV.U32 R4, RZ, RZ, R28 ;  /* 0x000000ffff047224 */ /* 0x000fc600078e001c */
[----:B------:R-:W-:-:S04]  /*1e4f0*/  SHF.R.S32.HI R0, RZ, 0x1f, R2 ;  /* 0x0000001fff007819 */ /* 0x000fc80000011402 */
[----:B------:R-:W-:Y:S02]  /*1e500*/  LEA.HI R0, R0, R2, RZ, 0x7 ;  /* 0x0000000200007211 */ /* 0x000fe400078f38ff */
[----:B------:R-:W2:Y:S02]  /*1e510*/  @P1 LDC R2, c[0x0][0x44c] ;  /* 0x00011300ff021b82 */ /* 0x000ea40000000800 */
[----:B------:R-:W-:-:S04]  /*1e520*/  SHF.R.S32.HI R0, RZ, 0x7, R0 ;  /* 0x00000007ff007819 */ /* 0x000fc80000011400 */
[----:B------:R-:W-:Y:S02]  /*1e530*/  VIMNMX R26, R21, R0, PT ;  /* 0x00000000151a7248 */ /* 0x000fe40003fe0100 */
[----:B------:R-:W3:Y:S03]  /*1e540*/  @P1 LDC R0, c[0x0][0x450] ;  /* 0x00011400ff001b82 */ /* 0x000ee60000000800 */
[----:B------:R4:W-:Y:S01]  /*1e550*/  STL [R1+0x44], R26 ;  /* 0x0000441a01007387 */ /* 0x0009e20000100800 */
[----:B--2---:R-:W-:-:S05]  /*1e560*/  @P1 IMAD.HI.U32 R2, R28, R2, RZ ;  /* 0x000000021c021227 */ /* 0x004fca00078e00ff */
[----:B---3--:R-:W-:-:S05]  /*1e570*/  @P1 SHF.R.U32.HI R4, RZ, R0, R2 ;  /* 0x00000000ff041219 */ /* 0x008fca0000011602 */
[----:B------:R-:W-:-:S04]  /*1e580*/  IMAD.IADD R2, R20, 0x1, R4 ;  /* 0x0000000114027824 */ /* 0x000fc800078e0204 */
[----:B------:R-:W-:Y:S01]  /*1e590*/  VIADD R0, R2, -UR4 ;  /* 0x8000000402007c36 */ /* 0x000fe20008000000 */
[----:B----4-:R-:W-:Y:S06]  /*1e5a0*/  @!P2 BRA `(.L_x_1641) ;  /* 0x000000000044a947 */ /* 0x010fec0003800000 */
[----:B------:R-:W-:Y:S01]  /*1e5b0*/  ISETP.GT.AND P0, PT, R2, -0x1, PT ;  /* 0xffffffff0200780c */ /* 0x000fe20003f04270 */
[----:B------:R-:W-:-:S12]  /*1e5c0*/  BSSY B0, `(.L_x_1642) ;  /* 0x000000d000007945 */ /* 0x000fd80003800000 */
[----:B------:R-:W-:Y:S05]  /*1e5d0*/  @P0 BRA `(.L_x_1643) ;  /* 0x00000000001c0947 */ /* 0x000fea0003800000 */
[----:B------:R-:W-:Y:S02]  /*1e5e0*/  ISETP.NE.AND P0, PT, R3, 0x1, PT ;  /* 0x000000010300780c */ /* 0x000fe40003f05270 */
[----:B------:R-:W-:-:S11]  /*1e5f0*/  LOP3.LUT R2, RZ, R2, RZ, 0x33, !PT ;  /* 0x00000002ff027212 */ /* 0x000fd600078e33ff */
[----:B0-----:R-:W0:Y:S02]  /*1e600*/  @P0 LDC.64 R4, c[0x0][0x9e8] ;  /* 0x00027a00ff040b82 */ /* 0x001e240000000a00 */
[----:B0-----:R-:W-:-:S05]  /*1e610*/  @P0 IMAD.HI.U32 R4, R2, R4, RZ ;  /* 0x0000000402040227 */ /* 0x001fca00078e00ff */
[----:B------:R-:W-:-:S04]  /*1e620*/  @P0 SHF.R.U32.HI R2, RZ, R5, R4 ;  /* 0x00000005ff020219 */ /* 0x000fc80000011604 */
[----:B------:R-:W-:Y:S01]  /*1e630*/  LOP3.LUT R2, RZ, R2, RZ, 0x33, !PT ;  /* 0x00000002ff027212 */ /* 0x000fe200078e33ff */
[----:B------:R-:W-:Y:S06]  /*1e640*/  BRA `(.L_x_1644) ;  /* 0x0000000000107947 */ /* 0x000fec0003800000 */
.L_x_1643:
[----:B------:R-:W-:-:S13]  /*1e650*/  ISETP.NE.AND P0, PT, R3, 0x1, PT ;  /* 0x000000010300780c */ /* 0x000fda0003f05270 */
[----:B0-----:R-:W0:Y:S02]  /*1e660*/  @P0 LDC.64 R4, c[0x0][0x9e8] ;  /* 0x00027a00ff040b82 */ /* 0x001e240000000a00 */
[----:B0-----:R-:W-:-:S05]  /*1e670*/  @P0 IMAD.HI.U32 R4, R2, R4, RZ ;  /* 0x0000000402040227 */ /* 0x001fca00078e00ff */
[----:B------:R-:W-:-:S07]  /*1e680*/  @P0 SHF.R.U32.HI R2, RZ, R5, R4 ;  /* 0x00000005ff020219 */ /* 0x000fce0000011604 */
.L_x_1644:
[----:B------:R-:W-:Y:S05]  /*1e690*/  BSYNC B0 ;  /* 0x0000000000007941 */ /* 0x000fea0003800000 */
.L_x_1642:
[----:B------:R-:W-:-:S05]  /*1e6a0*/  IMAD R3, R2, R3, RZ ;  /* 0x0000000302037224 */ /* 0x000fca00078e02ff */
[----:B------:R-:W-:-:S07]  /*1e6b0*/  VIMNMX R0, R0, R3, !PT ;  /* 0x0000000300007248 */ /* 0x000fce0007fe0100 */
.L_x_1641:
[----:B------:R-:W-:Y:S01]  /*1e6c0*/  SHF.R.S32.HI R3, RZ, 0x1f, R0 ;  /* 0x0000001fff037819 */ /* 0x000fe20000011400 */
[----:B------:R-:W-:Y:S03]  /*1e6d0*/  BSSY B7, `(.L_x_1645) ;  /* 0x0000354000077945 */ /* 0x000fe60003800000 */
[----:B------:R-:W-:-:S04]  /*1e6e0*/  LEA.HI R3, R3, R0, RZ, 0x7 ;  /* 0x0000000003037211 */ /* 0x000fc800078f38ff */
[----:B------:R-:W-:-:S04]  /*1e6f0*/  SHF.R.S32.HI R3, RZ, 0x7, R3 ;  /* 0x00000007ff037819 */ /* 0x000fc80000011403 */
[----:B------:R-:W-:-:S04]  /*1e700*/  VIMNMX R2, RZ, R3, !PT ;  /* 0x00000003ff027248 */ /* 0x000fc80007fe0100 */
[----:B------:R-:W-:Y:S01]  /*1e710*/  ISETP.GT.AND P0, PT, R26, R2, PT ;  /* 0x000000021a00720c */ /* 0x000fe20003f04270 */
[----:B------:R2:W-:-:S12]  /*1e720*/  STL [R1+0x28], R2 ;  /* 0x0000280201007387 */ /* 0x0005d80000100800 */
[----:B--2---:R-:W-:Y:S05]  /*1e730*/  @P0 BRA `(.L_x_1646) ;  /* 0x0000000000440947 */ /* 0x004fea0003800000 */
        /* <DEDUP_REMOVED lines=17> */
.L_x_1646:
        /* <DEDUP_REMOVED lines=20> */
.L_x_1649:
[----:B------:R-:W-:Y:S05]  /*1e990*/  BSYNC B6 ;  /* 0x0000000000067941 */ /* 0x000fea0003800000 */
.L_x_1648:
        /* <DEDUP_REMOVED lines=20> */
.L_x_1652:
        /* <DEDUP_REMOVED lines=15> */
.L_x_1651:
[----:B------:R-:W-:Y:S05]  /*1ebd0*/  BSYNC B6 ;  /* 0x0000000000067941 */ /* 0x000fea0003800000 */
.L_x_1650:
[----:B------:R-:W-:Y:S01]  /*1ebe0*/  ULDC.64 UR4, c[0x0][0x9f8] ;  /* 0x00027e0000047ab9 */ /* 0x000fe20000000a00 */
[----:B------:R-:W2:Y:S01]  /*1ebf0*/  LDL R20, [R1+0x24] ;  /* 0x0000240001147983 */ /* 0x000ea20000100800 */
[----:B------:R-:W-:-:S03]  /*1ec00*/  ISETP.NE.U32.AND P0, PT, RZ, UR4, PT ;  /* 0x00000004ff007c0c */ /* 0x000fc6000bf05070 */
[----:B------:R-:W3:Y:S01]  /*1ec10*/  LDL R17, [R1+0x2c] ;  /* 0x00002c0001117983 */ /* 0x000ee20000100800 */
[----:B------:R-:W-:Y:S01]  /*1ec20*/  ISETP.NE.AND.EX P0, PT, RZ, UR5, PT, P0 ;  /* 0x00000005ff007c0c */ /* 0x000fe2000bf05300 */
[----:B------:R-:W-:Y:S01]  /*1ec30*/  IMAD.MOV.U32 R8, RZ, RZ, R19 ;  /* 0x000000ffff087224 */ /* 0x000fe200078e0013 */
[----:B-1----:R-:W1:Y:S01]  /*1ec40*/  LDC R7, c[0x0][0x430] ;  /* 0x00010c00ff077b82 */ /* 0x002e620000000800 */
[----:B------:R-:W4:Y:S01]  /*1ec50*/  S2R R24, SR_TID.X ;  /* 0x0000000000187919 */ /* 0x000f220000002100 */
[----:B------:R-:W0:Y:S01]  /*1ec60*/  S2R R21, SR_TID.X ;  /* 0x0000000000157919 */ /* 0x000e220000002100 */
[----:B------:R-:W-:Y:S01]  /*1ec70*/  VIADD R26, R26, 0xffffffff ;  /* 0xffffffff1a1a7836 */ /* 0x000fe20000000000 */
[----:B------:R-:W-:-:S07]  /*1ec80*/  ULDC UR4, c[0x0][0x2f4] ;  /* 0x0000bd0000047ab9 */ /* 0x000fce0000000800 */
[----:B------:R-:W4:Y:S02]  /*1ec90*/  @P0 LDC.64 R2, c[0x0][0x9f8] ;  /* 0x00027e00ff020b82 */ /* 0x000f240000000a00 */
[----:B----4-:R-:W-:-:S05]  /*1eca0*/  @P0 IMAD.WIDE R2, R19, 0x4, R2 ;  /* 0x0000000413020825 */ /* 0x010fca00078e0202 */
[----:B------:R4:W4:Y:S01]  /*1ecb0*/  @P0 LDG.E R8, desc[UR52][R2.64] ;  /* 0x0000003402080981 */ /* 0x000922000c1e1900 */
[----:B-1----:R-:W-:Y:S01]  /*1ecc0*/  ISETP.NE.AND P1, PT, R7, 0x1, PT ;  /* 0x000000010700780c */ /* 0x002fe20003f25270 */
[----:B------:R-:W-:Y:S01]  /*1ecd0*/  IMAD.SHL.U32 R24, R24, 0x20, RZ ;  /* 0x0000002018187824 */ /* 0x000fe200078e00ff */
[----:B0-----:R-:W-:Y:S01]  /*1ece0*/  LOP3.LUT R21, R21, 0x7f, RZ, 0xc0, !PT ;  /* 0x0000007f15157812 */ /* 0x001fe200078ec0ff */
[----:B------:R-:W-:Y:S01]  /*1ecf0*/  IMAD.SHL.U32 R10, R26, 0x80, RZ ;  /* 0x000000801a0a7824 */ /* 0x000fe200078e00ff */
[----:B------:R-:W0:Y:S02]  /*1ed00*/  S2R R11, SR_TID.X ;  /* 0x00000000000b7919 */ /* 0x000e240000002100 */
[----:B------:R-:W-:Y:S02]  /*1ed10*/  SHF.R.U32.HI R21, RZ, 0x2, R21 ;  /* 0x00000002ff157819 */ /* 0x000fe40000011615 */
[----:B------:R-:W-:-:S04]  /*1ed20*/  LOP3.LUT R24, R24, 0x60, RZ, 0xc0, !PT ;  /* 0x0000006018187812 */ /* 0x000fc800078ec0ff */
[----:B------:R-:W-:Y:S01]  /*1ed30*/  LOP3.LUT R0, R10, R21, R24, 0xfe, !PT ;  /* 0x000000150a007212 */ /* 0x000fe200078efe18 */
[----:B------:R-:W1:Y:S08]  /*1ed40*/  @P1 LDC R4, c[0x0][0x434] ;  /* 0x00010d00ff041b82 */ /* 0x000e700000000800 */
[----:B------:R-:W4:Y:S01]  /*1ed50*/  @P1 LDC R5, c[0x0][0x438] ;  /* 0x00010e00ff051b82 */ /* 0x000f220000000800 */
[----:B------:R-:W-:Y:S01]  /*1ed60*/  LOP3.LUT R22, R22, 0xfffffff7, RZ, 0xc0, !PT ;  /* 0xfffffff716167812 */ /* 0x000fe200078ec0ff */
[----:B0-----:R-:W-:-:S05]  /*1ed70*/  IMAD.SHL.U32 R11, R11, 0x8, RZ ;  /* 0x000000080b0b7824 */ /* 0x001fca00078e00ff */
[----:B------:R-:W-:-:S04]  /*1ed80*/  LOP3.LUT R11, R11, 0x18, RZ, 0xc0, !PT ;  /* 0x000000180b0b7812 */ /* 0x000fc800078ec0ff */
[----:B------:R-:W-:Y:S01]  /*1ed90*/  LOP3.LUT R12, R11, 0x20, RZ, 0xfc, !PT ;  /* 0x000000200b0c7812 */ /* 0x000fe200078efcff */
[----:B------:R-:W-:Y:S01]  /*1eda0*/  UMOV UR5, 0xffffffff ;  /* 0xffffffff00057882 */ /* 0x000fe20000000000 */
[C---:B--2---:R-:W-:Y:S01]  /*1edb0*/  ISETP.GE.AND P0, PT, R0.reuse, R20, PT ;  /* 0x000000140000720c */ /* 0x044fe20003f06270 */
[----:B---3--:R-:W-:-:S04]  /*1edc0*/  IMAD.IADD R0, R0, 0x1, R17 ;  /* 0x0000000100007824 */ /* 0x008fc800078e0211 */
[----:B-1----:R-:W-:-:S04]  /*1edd0*/  @P1 IMAD.HI.U32 R4, R0, R4, RZ ;  /* 0x0000000400041227 */ /* 0x002fc800078e00ff */
[----:B------:R-:W-:-:S04]  /*1ede0*/  IMAD.MOV.U32 R6, RZ, RZ, R0 ;  /* 0x000000ffff067224 */ /* 0x000fc800078e0000 */
[----:B----4-:R-:W0:Y:S01]  /*1edf0*/  @!P0 LDC.64 R2, c[0x0][0x428] ;  /* 0x00010a00ff028b82 */ /* 0x010e220000000a00 */
[----:B------:R-:W-:-:S05]  /*1ee00*/  @P1 SHF.R.U32.HI R6, RZ, R5, R4 ;  /* 0x00000005ff061219 */ /* 0x000fca0000011604 */
[----:B------:R-:W-:-:S04]  /*1ee10*/  IMAD.MOV R4, RZ, RZ, -R6 ;  /* 0x000000ffff047224 */ /* 0x000fc800078e0a06 */
[----:B------:R-:W-:Y:S01]  /*1ee20*/  IMAD R4, R7, R4, R0 ;  /* 0x0000000407047224 */ /* 0x000fe200078e0200 */
[----:B------:R-:W-:Y:S02]  /*1ee30*/  @!P0 SHF.R.S32.HI R7, RZ, 0x1f, R6 ;  /* 0x0000001fff078819 */ /* 0x000fe40000011406 */
[----:B------:R-:W-:Y:S01]  /*1ee40*/  SHF.R.S32.HI R9, RZ, 0x1f, R8 ;  /* 0x0000001fff097819 */ /* 0x000fe20000011408 */
[CC--:B0-----:R-:W-:Y:S01]  /*1ee50*/  @!P0 IMAD.WIDE.U32 R6, R8.reuse, R2.reuse, R6 ;  /* 0x0000000208068225 */ /* 0x0c1fe200078e0006 */
[----:B------:R0:W-:Y:S03]  /*1ee60*/  STL [R1+0x10], R8 ;  /* 0x0000100801007387 */ /* 0x0001e60000100800 */
[----:B------:R-:W-:Y:S01]  /*1ee70*/  @!P0 IMAD R0, R9, R2, RZ ;  /* 0x0000000209008224 */ /* 0x000fe200078e02ff */
[----:B------:R1:W-:Y:S03]  /*1ee80*/  STL [R1+0x30], R9 ;  /* 0x0000300901007387 */ /* 0x0003e60000100800 */
[----:B------:R-:W-:-:S02]  /*1ee90*/  @!P0 IMAD R0, R8, R3, R0 ;  /* 0x0000000308008224 */ /* 0x000fc400078e0200 */
[----:B------:R-:W0:Y:S01]  /*1eea0*/  @!P0 LDC.64 R2, c[0x0][0x418] ;  /* 0x00010600ff028b82 */ /* 0x000e220000000a00 */
[----:B------:R-:W-:Y:S02]  /*1eeb0*/  IMAD.U32 R5, RZ, RZ, UR38 ;  /* 0x00000026ff057e24 */ /* 0x000fe4000f8e00ff */
[----:B------:R-:W-:-:S03]  /*1eec0*/  @!P0 IMAD.IADD R0, R7, 0x1, R0 ;  /* 0x0000000107008824 */ /* 0x000fc600078e0200 */
[----:B------:R-:W-:Y:S02]  /*1eed0*/  ISETP.NE.AND P2, PT, R5, 0x3, PT ;  /* 0x000000030500780c */ /* 0x000fe40003f45270 */
[----:B0-----:R-:W-:Y:S01]  /*1eee0*/  @!P0 LEA R8, P1, R6, R2, 0x2 ;  /* 0x0000000206088211 */ /* 0x001fe200078210ff */
[----:B------:R-:W-:-:S03]  /*1eef0*/  IMAD.MOV.U32 R2, RZ, RZ, RZ ;  /* 0x000000ffff027224 */ /* 0x000fc600078e00ff */
[----:B-1----:R-:W-:-:S05]  /*1ef00*/  @!P0 LEA.HI.X R9, R6, R3, R0, 0x2, P1 ;  /* 0x0000000306098211 */ /* 0x002fca00008f1400 */
[----:B------:R0:W5:Y:S01]  /*1ef10*/  @!P0 LDG.E R2, desc[UR52][R8.64] ;  /* 0x0000003408028981 */ /* 0x000162000c1e1900 */
[C---:B------:R-:W-:Y:S02]  /*1ef20*/  ISETP.GE.AND P0, PT, R11.reuse, UR4, PT ;  /* 0x000000040b007c0c */ /* 0x040fe4000bf06270 */
[----:B------:R-:W-:Y:S02]  /*1ef30*/  @P2 LOP3.LUT R22, R22, 0x8, RZ, 0xfc, !PT ;  /* 0x0000000816162812 */ /* 0x000fe400078efcff */
[----:B------:R-:W-:Y:S02]  /*1ef40*/  LOP3.LUT R11, R11, 0x40, RZ, 0xfc, !PT ;  /* 0x000000400b0b7812 */ /* 0x000fe400078efcff */
[----:B------:R-:W-:Y:S02]  /*1ef50*/  LOP3.LUT R22, R22, 0xfffffffb, RZ, 0xc0, !PT ;  /* 0xfffffffb16167812 */ /* 0x000fe400078ec0ff */
[----:B------:R-:W-:-:S05]  /*1ef60*/  ISETP.GE.AND P1, PT, R12, UR4, PT ;  /* 0x000000040c007c0c */ /* 0x000fca000bf26270 */
[----:B------:R-:W-:Y:S02]  /*1ef70*/  @P0 LOP3.LUT R22, R22, 0x4, RZ, 0xfc, !PT ;  /* 0x0000000416160812 */ /* 0x000fe400078efcff */
[----:B------:R-:W-:Y:S02]  /*1ef80*/  ISETP.GE.AND P0, PT, R11, UR4, PT ;  /* 0x000000040b007c0c */ /* 0x000fe4000bf06270 */
[----:B------:R-:W-:-:S04]  /*1ef90*/  LOP3.LUT R22, R22, 0xfffffffe, RZ, 0xc0, !PT ;  /* 0xfffffffe16167812 */ /* 0x000fc800078ec0ff */
[----:B------:R-:W-:-:S04]  /*1efa0*/  LOP3.LUT R22, R22, 0xfffffffd, RZ, 0xc0, !PT ;  /* 0xfffffffd16167812 */ /* 0x000fc800078ec0ff */
[----:B------:R-:W-:-:S04]  /*1efb0*/  @P1 LOP3.LUT R22, R22, 0x2, RZ, 0xfc, !PT ;  /* 0x0000000216161812 */ /* 0x000fc800078efcff */
[----:B------:R-:W-:Y:S01]  /*1efc0*/  @P0 LOP3.LUT R22, R22, 0x1, RZ, 0xfc, !PT ;  /* 0x0000000116160812 */ /* 0x000fe200078efcff */
[----:B0-----:R-:W-:Y:S06]  /*1efd0*/  BRA.DIV UR5, `(.L_x_1653) ;  /* 0x0000004e054c7947 */ /* 0x001fec000b800000 */
.L_x_1766:
[----:B------:R-:W-:-:S05]  /*1efe0*/  SHF.R.S32.HI R9, RZ, 0x1f, R18 ;  /* 0x0000001fff097819 */ /* 0x000fca0000011412 */
[----:B------:R0:W-:Y:S01]  /*1eff0*/  STL [R1+0xc], R9 ;  /* 0x00000c0901007387 */ /* 0x0001e20000100800 */
[----:B------:R-:W-:Y:S05]  /*1f000*/  @!P2 BRA `(.L_x_1654) ;  /* 0x000000000004a947 */ /* 0x000fea0003800000 */
[----:B------:R-:W-:Y:S01]  /*1f010*/  BPT.TRAP 0x1 ;  /* 0x000000040000795c */ /* 0x000fe20000300000 */
.L_x_1654:
        /* <DEDUP_REMOVED lines=26> */
.L_x_1767:
[----:B------:R-:W-:Y:S05]  /*1f1c0*/  BSYNC B0 ;  /* 0x0000000000007941 */ /* 0x000fea0003800000 */
.L_x_1655:
[----:B------:R-:W2:Y:S01]  /*1f1d0*/  LDL R7, [R1+0xc] ;  /* 0x00000c0001077983 */ /* 0x000ea20000100800 */
[----:B------:R-:W-:-:S03]  /*1f1e0*/  ULDC.64 UR4, c[0x0][0x300] ;  /* 0x0000c00000047ab9 */ /* 0x000fc60000000a00 */
[----:B------:R-:W3:Y:S04]  /*1f1f0*/  LDL R12, [R1+0x24] ;  /* 0x00002400010c7983 */ /* 0x000ee80000100800 */
[----:B------:R-:W4:Y:S01]  /*1f200*/  LDL R11, [R1+0x14] ;  /* 0x00001400010b7983 */ /* 0x000f220000100800 */
[----:B------:R-:W-:Y:S01]  /*1f210*/  IMAD R3, R3, UR4, RZ ;  /* 0x0000000403037c24 */ /* 0x000fe2000f8e02ff */
[----:B------:R-:W-:Y:S01]  /*1f220*/  LOP3.LUT P4, RZ, R22, 0x4, RZ, 0xc0, !PT ;  /* 0x0000000416ff7812 */ /* 0x000fe2000788c0ff */
[----:B------:R-:W5:Y:S02]  /*1f230*/  S2R R6, SR_TID.X ;  /* 0x0000000000067919 */ /* 0x000f640000002100 */
[----:B------:R-:W-:Y:S01]  /*1f240*/  IMAD R3, R4, UR5, R3 ;  /* 0x0000000504037c24 */ /* 0x000fe2000f8e0203 */
[----:B------:R-:W-:Y:S01]  /*1f250*/  LOP3.LUT P3, RZ, R22, 0x2, RZ, 0xc0, !PT ;  /* 0x0000000216ff7812 */ /* 0x000fe2000786c0ff */
[----:B-1----:R-:W-:Y:S01]  /*1f260*/  IMAD.WIDE.U32 R4, R4, UR4, RZ ;  /* 0x0000000404047c25 */ /* 0x002fe2000f8e00ff */
[----:B0-----:R-:W0:Y:S01]  /*1f270*/  S2R R9, SR_TID.X ;  /* 0x0000000000097919 */ /* 0x001e220000002100 */
[----:B------:R-:W-:Y:S01]  /*1f280*/  ULDC.64 UR4, c[0x0][0x310] ;  /* 0x0000c40000047ab9 */ /* 0x000fe20000000a00 */
[----:B------:R-:W-:Y:S01]  /*1f290*/  LOP3.LUT P2, RZ, R22, 0x1, RZ, 0xc0, !PT ;  /* 0x0000000116ff7812 */ /* 0x000fe2000784c0ff */
[----:B------:R-:W-:-:S02]  /*1f2a0*/  IMAD.IADD R5, R5, 0x1, R3 ;  /* 0x0000000105057824 */ /* 0x000fc400078e0203 */
[----:B------:R-:W-:Y:S02]  /*1f2b0*/  IMAD R8, R8, UR4, RZ ;  /* 0x0000000408087c24 */ /* 0x000fe4000f8e02ff */
[----:B------:R-:W-:-:S04]  /*1f2c0*/  IMAD.WIDE.U32 R4, R2, UR4, R4 ;  /* 0x0000000402047c25 */ /* 0x000fc8000f8e0004 */
[----:B------:R-:W-:Y:S01]  /*1f2d0*/  IMAD R2, R2, UR5, R8 ;  /* 0x0000000502027c24 */ /* 0x000fe2000f8e0208 */
[----:B------:R-:W-:-:S03]  /*1f2e0*/  ULDC.64 UR4, c[0x0][0x308] ;  /* 0x0000c20000047ab9 */ /* 0x000fc60000000a00 */
[----:B------:R-:W-:Y:S02]  /*1f2f0*/  IMAD.IADD R3, R5, 0x1, R2 ;  /* 0x0000000105037824 */ /* 0x000fe400078e0202 */
[----:B------:R-:W-:Y:S01]  /*1f300*/  IMAD.MOV.U32 R2, RZ, RZ, R4 ;  /* 0x000000ffff027224 */ /* 0x000fe200078e0004 */
[----:B-----5:R-:W-:-:S04]  /*1f310*/  LOP3.LUT R6, R6, 0x7f, RZ, 0xc0, !PT ;  /* 0x0000007f06067812 */ /* 0x020fc800078ec0ff */
[----:B------:R-:W-:Y:S01]  /*1f320*/  SHF.R.U32.HI R6, RZ, 0x2, R6 ;  /* 0x00000002ff067819 */ /* 0x000fe20000011606 */
[----:B0-----:R-:W-:-:S05]  /*1f330*/  IMAD.SHL.U32 R9, R9, 0x8, RZ ;  /* 0x0000000809097824 */ /* 0x001fca00078e00ff */
[----:B------:R-:W-:Y:S01]  /*1f340*/  LOP3.LUT R9, R9, 0x18, RZ, 0xc0, !PT ;  /* 0x0000001809097812 */ /* 0x000fe200078ec0ff */
[----:B--2---:R-:W-:-:S04]  /*1f350*/  IMAD R4, R7, UR4, RZ ;  /* 0x0000000407047c24 */ /* 0x004fc8000f8e02ff */
[----:B------:R-:W-:Y:S01]  /*1f360*/  IMAD R7, R18, UR5, R4 ;  /* 0x0000000512077c24 */ /* 0x000fe2000f8e0204 */
[----:B---3--:R-:W-:Y:S01]  /*1f370*/  IADD3 R6, -R6, R12, -R10 ;  /* 0x0000000c06067210 */ /* 0x008fe20007ffe90a */
[----:B------:R-:W-:Y:S01]  /*1f380*/  IMAD.WIDE.U32 R4, R18, UR4, R2 ;  /* 0x0000000412047c25 */ /* 0x000fe2000f8e0002 */
[----:B------:R-:W-:-:S03]  /*1f390*/  ULDC.64 UR4, c[0x0][0x2e8] ;  /* 0x0000ba0000047ab9 */ /* 0x000fc60000000a00 */
[----:B------:R-:W-:Y:S01]  /*1f3a0*/  IMAD.IADD R7, R5, 0x1, R7 ;  /* 0x0000000105077824 */ /* 0x000fe200078e0207 */
[C---:B------:R-:W-:Y:S01]  /*1f3b0*/  LEA R2, P0, R4.reuse, UR4, 0x1 ;  /* 0x0000000404027c11 */ /* 0x040fe2000f8008ff */
[----:B------:R-:W-:Y:S01]  /*1f3c0*/  UMOV UR4, 0xffffffff ;  /* 0xffffffff00047882 */ /* 0x000fe20000000000 */
[----:B----4-:R-:W-:Y:S02]  /*1f3d0*/  IMAD R8, R25, 0x3000, R11 ;  /* 0x0000300019087824 */ /* 0x010fe400078e020b */
[----:B------:R-:W-:Y:S02]  /*1f3e0*/  LEA.HI.X R7, R4, UR5, R7, 0x1, P0 ;  /* 0x0000000504077c11 */ /* 0x000fe400080f0c07 */
[----:B------:R-:W-:Y:S01]  /*1f3f0*/  ISETP.GE.AND P0, PT, R6, 0x1, PT ;  /* 0x000000010600780c */ /* 0x000fe20003f06270 */
[----:B------:R-:W-:-:S12]  /*1f400*/  BRA.DIV UR4, `(.L_x_1657) ;  /* 0x0000004a04887947 */ /* 0x000fd8000b800000 */
[----:B------:R-:W0:Y:S04]  /*1f410*/  SHFL.IDX PT, R3, R2, RZ, 0x1c1f ;  /* 0x001c1fff02037589 */ /* 0x000e2800000e0000 */
[----:B------:R-:W1:Y:S01]  /*1f420*/  SHFL.IDX PT, R4, R7, RZ, 0x1c1f ;  /* 0x001c1fff07047589 */ /* 0x000e6200000e0000 */
[----:B0-----:R-:W-:Y:S01]  /*1f430*/  @P0 LEA R5, P1, R9, R3, 0x1 ;  /* 0x0000000309050211 */ /* 0x001fe200078208ff */
[----:B------:R-:W-:-:S04]  /*1f440*/  @P0 IMAD R3, R8, 0x2, R23 ;  /* 0x0000000208030824 */ /* 0x000fc800078e0217 */
        /* <DEDUP_REMOVED lines=11> */
[----:B0-----:R-:W-:Y:S01]  /*1f500*/  @P1 LEA R5, P0, R9, R3, 0x1 ;  /* 0x0000000309051211 */ /* 0x001fe200078008ff */
[----:B------:R-:W-:-:S04]  /*1f510*/  @P1 IMAD R3, R8, 0x2, R23 ;  /* 0x0000000208031824 */ /* 0x000fc800078e0217 */
        /* <DEDUP_REMOVED lines=12> */
[----:B0-----:R-:W-:Y:S01]  /*1f5e0*/  @P1 LEA R5, P0, R9, R3, 0x1 ;  /* 0x0000000309051211 */ /* 0x001fe200078008ff */
[----:B------:R-:W-:-:S04]  /*1f5f0*/  @P1 IMAD R3, R8, 0x2, R23 ;  /* 0x0000000208031824 */ /* 0x000fc800078e0217 */
[----:B-1----:R-:W-:-:S05]  /*1f600*/  @P1 IMAD.X R4, RZ, RZ, R4, P0 ;  /* 0x000000ffff041224 */ /* 0x002fca00000e0604 */
[----:B------:R-:W-:-:S04]  /*1f610*/  @P1 LOP3.LUT R5, R5, R4, RZ, 0x3c, !PT ;  /* 0x0000000405051212 */ /* 0x000fc800078e3cff */
[----:B------:R-:W-:-:S04]  /*1f620*/  @P1 LOP3.LUT R4, R5, R4, RZ, 0x3c, !PT ;  /* 0x0000000405041212 */ /* 0x000fc800078e3cff */
[----:B------:R-:W-:-:S05]  /*1f630*/  @P1 LOP3.LUT R5, R5, R4, RZ, 0x3c, !PT ;  /* 0x0000000405051212 */ /* 0x000fca00078e3cff */
[----:B------:R0:W-:Y:S04]  /*1f640*/  @P1 LDGSTS.E.BYPASS.LTC128B.128 [R3+0x16400], desc[UR52][R4.64], !P4 ;  /* 0x1640000004031fae */ /* 0x0001e8000e101d74 */
[----:B------:R0:W-:Y:S04]  /*1f650*/  @P1 LDGSTS.E.BYPASS.LTC128B.128 [R3+0x18400], desc[UR52][R4.64+0x40], !P3 ;  /* 0x1840004004031fae */ /* 0x0001e8000d901d74 */
[----:B--23--:R0:W-:Y:S02]  /*1f660*/  @P1 LDGSTS.E.BYPASS.LTC128B.128 [R3+0x1a400], desc[UR52][R4.64+0x80], !P2 ;  /* 0x1a40008004031fae */ /* 0x00c1e4000d101d74 */
.L_x_1777:
[----:B------:R-:W-:-:S13]  /*1f670*/  ISETP.GE.AND P0, PT, R6, 0x61, PT ;  /* 0x000000610600780c */ /* 0x000fda0003f06270 */
[----:B------:R-:W-:Y:S01]  /*1f680*/  @P0 LEA R2, P1, R9, R2, 0x1 ;  /* 0x0000000209020211 */ /* 0x000fe200078208ff */
[----:B------:R-:W-:-:S04]  /*1f690*/  @P0 IMAD R8, R8, 0x2, R23 ;  /* 0x0000000208080824 */ /* 0x000fc800078e0217 */
[----:B01----:R-:W-:-:S05]  /*1f6a0*/  @P0 IMAD.X R3, RZ, RZ, R7, P1 ;  /* 0x000000ffff030224 */ /* 0x003fca00008e0607 */
        /* <DEDUP_REMOVED lines=8> */
.L_x_1658:
        /* <DEDUP_REMOVED lines=11> */
.L_x_1659:
[----:B------:R0:W5:Y:S01]  /*1f7e0*/  LDL.LU R3, [R1+0x8] ;  /* 0x0000080001037983 */ /* 0x0001620000300800 */
[----:B------:R0:W-:Y:S02]  /*1f7f0*/  SYNCS.ARRIVE.TRANS64.A1T0 RZ, [R0+URZ+0x2d830], RZ ;  /* 0x02d830ff00ff79a7 */ /* 0x0001e4000810003f */
        /* <DEDUP_REMOVED lines=8> */
[----:B------:R-:W-:Y:S01]  /*1f880*/  BSSY B6, `(.L_x_1660) ;  /* 0x000001e000067945 */ /* 0x000fe20003800000 */
[----:B-----5:R-:W-:Y:S01]  /*1f890*/  SHF.R.S32.HI R2, RZ, 0x1f, R3 ;  /* 0x0000001fff027819 */ /* 0x020fe20000011403 */
[----:B------:R-:W-:-:S04]  /*1f8a0*/  IMAD.WIDE.U32 R4, R3, UR4, RZ ;  /* 0x0000000403047c25 */ /* 0x000fc8000f8e00ff */
[----:B------:R-:W-:Y:S01]  /*1f8b0*/  IMAD R2, R2, UR4, RZ ;  /* 0x0000000402027c24 */ /* 0x000fe2000f8e02ff */
[----:B------:R0:W-:Y:S03]  /*1f8c0*/  STL.64 [R1+0x38], R4 ;  /* 0x0000380401007387 */ /* 0x0001e60000100a00 */
[----:B------:R-:W-:Y:S01]  /*1f8d0*/  IMAD R0, R3, UR5, R2 ;  /* 0x0000000503007c24 */ /* 0x000fe2000f8e0202 */
[----:B------:R-:W-:-:S03]  /*1f8e0*/  SHF.R.S32.HI R2, RZ, 0x1f, R19 ;  /* 0x0000001fff027819 */ /* 0x000fc60000011413 */
[----:B------:R-:W-:Y:S01]  /*1f8f0*/  IMAD.IADD R3, R5, 0x1, R0 ;  /* 0x0000000105037824 */ /* 0x000fe200078e0200 */
[----:B------:R-:W-:Y:S02]  /*1f900*/  SEL R0, R19, RZ, !P0 ;  /* 0x000000ff13007207 */ /* 0x000fe40004000000 */
[----:B------:R-:W-:Y:S02]  /*1f910*/  SEL R2, R2, RZ, !P0 ;  /* 0x000000ff02027207 */ /* 0x000fe40004000000 */
[----:B------:R0:W-:Y:S04]  /*1f920*/  STL [R1+0x40], R3 ;  /* 0x0000400301007387 */ /* 0x0001e80000100800 */
        /* <DEDUP_REMOVED lines=19> */
.L_x_1661:
[----:B------:R-:W-:Y:S05]  /*1fa60*/  BSYNC B6 ;  /* 0x0000000000067941 */ /* 0x000fea0003800000 */
.L_x_1660:
[----:B0-----:R-:W2:Y:S01]  /*1fa70*/  LDL.LU R0, [R1+0x48] ;  /* 0x0000480001007983 */ /* 0x001ea20000300800 */
[----:B------:R-:W0:Y:S01]  /*1fa80*/  LDC R9, c[0x0][0x448] ;  /* 0x00011200ff097b82 */ /* 0x000e220000000800 */
[----:B------:R-:W-:Y:S01]  /*1fa90*/  ULDC.64 UR4, c[0x0][0x2d8] ;  /* 0x0000b60000047ab9 */ /* 0x000fe20000000a00 */
[----:B------:R-:W-:Y:S01]  /*1faa0*/  ULDC.64 UR6, c[0x0][0x2c8] ;  /* 0x0000b20000067ab9 */ /* 0x000fe20000000a00 */
[----:B------:R-:W3:Y:S01]  /*1fab0*/  LDL.LU R21, [R1+0x40] ;  /* 0x0000400001157983 */ /* 0x000ee20000300800 */
[----:B------:R-:W-:-:S03]  /*1fac0*/  ULDC.64 UR8, c[0x0][0x280] ;  /* 0x0000a00000087ab9 */ /* 0x000fc60000000a00 */
[----:B------:R-:W3:Y:S04]  /*1fad0*/  LDL.LU.64 R2, [R1+0x38] ;  /* 0x0000380001027983 */ /* 0x000ee80000300a00 */
[----:B------:R-:W4:Y:S04]  /*1fae0*/  LDL R20, [R1+0xc] ;  /* 0x00000c0001147983 */ /* 0x000f280000100800 */
[----:B------:R-:W5:Y:S01]  /*1faf0*/  LDL.LU R4, [R1+0x8] ;  /* 0x0000080001047983 */ /* 0x000f620000300800 */
[----:B0-----:R-:W-:-:S13]  /*1fb00*/  ISETP.NE.AND P1, PT, R9, 0x1, PT ;  /* 0x000000010900780c */ /* 0x001fda0003f25270 */
[----:B------:R-:W0:Y:S08]  /*1fb10*/  @P1 LDC R6, c[0x0][0x450] ;  /* 0x00011400ff061b82 */ /* 0x000e300000000800 */
[----:B------:R-:W1:Y:S01]  /*1fb20*/  @P1 LDC R8, c[0x0][0x450] ;  /* 0x00011400ff081b82 */ /* 0x000e620000000800 */
[----:B------:R-:W0:Y:S02]  /*1fb30*/  S2R R11, SR_TID.X ;  /* 0x00000000000b7919 */ /* 0x000e240000002100 */
[----:B0-----:R-:W-:-:S05]  /*1fb40*/  IMAD.SHL.U32 R10, R11, 0x8, RZ ;  /* 0x000000080b0a7824 */ /* 0x001fca00078e00ff */
[----:B------:R-:W-:Y:S01]  /*1fb50*/  LOP3.LUT R10, R10, 0x18, RZ, 0xc0, !PT ;  /* 0x000000180a0a7812 */ /* 0x000fe200078ec0ff */
[----:B--2---:R-:W-:Y:S02]  /*1fb60*/  IMAD.MOV.U32 R5, RZ, RZ, R0 ;  /* 0x000000ffff057224 */ /* 0x004fe400078e0000 */
[----:B---3--:R-:W-:Y:S02]  /*1fb70*/  IMAD.MOV.U32 R3, RZ, RZ, R21 ;  /* 0x000000ffff037224 */ /* 0x008fe400078e0015 */
[----:B------:R-:W0:Y:S01]  /*1fb80*/  S2R R21, SR_TID.X ;  /* 0x0000000000157919 */ /* 0x000e220000002100 */
        /* <DEDUP_REMOVED lines=8> */
[----:B-----5:R-:W-:-:S04]  /*1fc10*/  IMAD.WIDE.U32 R2, R4, UR4, R2 ;  /* 0x0000000404027c25 */ /* 0x020fc8000f8e0002 */
[----:B------:R-:W-:Y:S01]  /*1fc20*/  IMAD R0, R4, UR5, R0 ;  /* 0x0000000504007c24 */ /* 0x000fe2000f8e0200 */
[----:B------:R-:W-:Y:S01]  /*1fc30*/  ULDC.64 UR4, c[0x0][0x2d0] ;  /* 0x0000b40000047ab9 */ /* 0x000fe20000000a00 */
[----:B0-----:R-:W-:Y:S01]  /*1fc40*/  IMAD.SHL.U32 R21, R21, 0x20, RZ ;  /* 0x0000002015157824 */ /* 0x001fe200078e00ff */
[----:B--2---:R-:W-:-:S04]  /*1fc50*/  LOP3.LUT R20, R20, 0x7f, RZ, 0xc0, !PT ;  /* 0x0000007f14147812 */ /* 0x004fc800078ec0ff */
[----:B------:R-:W-:Y:S02]  /*1fc60*/  LOP3.LUT R21, R21, 0x60, RZ, 0xc0, !PT ;  /* 0x0000006015157812 */ /* 0x000fe400078ec0ff */
[----:B------:R-:W-:-:S04]  /*1fc70*/  SHF.R.U32.HI R20, RZ, 0x2, R20 ;  /* 0x00000002ff147819 */ /* 0x000fc80000011614 */
[----:B------:R-:W-:Y:S01]  /*1fc80*/  LOP3.LUT R20, R20, R21, RZ, 0xfc, !PT ;  /* 0x0000001514147212 */ /* 0x000fe200078efcff */
[----:B------:R-:W-:-:S04]  /*1fc90*/  IMAD.IADD R3, R3, 0x1, R0 ;  /* 0x0000000103037824 */ /* 0x000fc800078e0200 */
[----:B------:R-:W-:-:S04]  /*1fca0*/  IMAD.IADD R0, R20, 0x1, R28 ;  /* 0x0000000114007824 */ /* 0x000fc800078e021c */
[----:B---3--:R-:W-:-:S04]  /*1fcb0*/  @P1 IMAD.HI.U32 R5, R0, R5, RZ ;  /* 0x0000000500051227 */ /* 0x008fc800078e00ff */
[----:B------:R-:W-:Y:S01]  /*1fcc0*/  IMAD.MOV.U32 R4, RZ, RZ, R0 ;  /* 0x000000ffff047224 */ /* 0x000fe200078e0000 */
[----:B------:R-:W-:-:S04]  /*1fcd0*/  @P1 SHF.R.U32.HI R4, RZ, R6, R5 ;  /* 0x00000006ff041219 */ /* 0x000fc80000011605 */
        /* <DEDUP_REMOVED lines=11> */
[----:B------:R-:W0:Y:S02]  /*1fd90*/  @P1 LDC R7, c[0x0][0x44c] ;  /* 0x00011300ff071b82 */ /* 0x000e240000000800 */
[----:B------:R-:W-:Y:S01]  /*1fda0*/  IMAD.IADD R6, R5, 0x1, R6 ;  /* 0x0000000105067824 */ /* 0x000fe200078e0206 */
[----:B------:R-:W-:-:S04]  /*1fdb0*/  LEA R5, P0, R4, UR8, 0x1 ;  /* 0x0000000804057c11 */ /* 0x000fc8000f8008ff */
[----:B------:R-:W-:Y:S01]  /*1fdc0*/  LEA.HI.X R4, R4, UR9, R6, 0x1, P0 ;  /* 0x0000000904047c11 */ /* 0x000fe200080f0c06 */
[----:B------:R-:W-:-:S04]  /*1fdd0*/  VIADD R6, R0, 0x80 ;  /* 0x0000008000067836 */ /* 0x000fc80000000000 */
[----:B------:R-:W-:Y:S02]  /*1fde0*/  IMAD.MOV.U32 R0, RZ, RZ, R6 ;  /* 0x000000ffff007224 */ /* 0x000fe400078e0006 */
[----:B0-----:R-:W-:-:S05]  /*1fdf0*/  @P1 IMAD.HI.U32 R7, R6, R7, RZ ;  /* 0x0000000706071227 */ /* 0x001fca00078e00ff */
[----:B-1----:R-:W-:-:S05]  /*1fe00*/  @P1 SHF.R.U32.HI R0, RZ, R8, R7 ;  /* 0x00000008ff001219 */ /* 0x002fca0000011607 */
[----:B------:R-:W-:-:S04]  /*1fe10*/  IMAD.MOV R7, RZ, RZ, -R0 ;  /* 0x000000ffff077224 */ /* 0x000fc800078e0a00 */
[----:B------:R-:W-:Y:S01]  /*1fe20*/  IMAD R6, R9, R7, R6 ;  /* 0x0000000709067224 */ /* 0x000fe200078e0206 */
[----:B------:R-:W-:Y:S01]  /*1fe30*/  SHF.R.S32.HI R7, RZ, 0x1f, R0 ;  /* 0x0000001fff077819 */ /* 0x000fe20000011400 */
[----:B------:R-:W-:-:S04]  /*1fe40*/  IMAD.WIDE.U32 R2, R0, UR4, R2 ;  /* 0x0000000400027c25 */ /* 0x000fc8000f8e0002 */
[----:B------:R-:W-:Y:S02]  /*1fe50*/  IMAD R7, R7, UR4, RZ ;  /* 0x0000000407077c24 */ /* 0x000fe4000f8e02ff */
[C---:B------:R-:W-:Y:S01]  /*1fe60*/  IMAD.SHL.U32 R21, R11.reuse, 0x8, RZ ;  /* 0x000000080b157824 */ /* 0x040fe200078e00ff */
[----:B------:R-:W-:Y:S01]  /*1fe70*/  LOP3.LUT R20, R11, 0x7f, RZ, 0xc0, !PT ;  /* 0x0000007f0b147812 */ /* 0x000fe200078ec0ff */
[----:B------:R-:W-:Y:S01]  /*1fe80*/  IMAD R0, R0, UR5, R7 ;  /* 0x0000000500007c24 */ /* 0x000fe2000f8e0207 */
[----:B------:R-:W-:-:S03]  /*1fe90*/  ULDC UR4, c[0x0][0x2b8] ;  /* 0x0000ae0000047ab9 */ /* 0x000fc60000000800 */
[----:B------:R-:W-:Y:S01]  /*1fea0*/  IMAD.IADD R3, R3, 0x1, R0 ;  /* 0x0000000103037824 */ /* 0x000fe200078e0200 */
[----:B------:R-:W-:-:S05]  /*1feb0*/  SHF.R.S32.HI R0, RZ, 0x1f, R6 ;  /* 0x0000001fff007819 */ /* 0x000fca0000011406 */
[----:B------:R-:W-:Y:S02]  /*1fec0*/  IMAD R0, R0, UR6, RZ ;  /* 0x0000000600007c24 */ /* 0x000fe4000f8e02ff */
[----:B------:R-:W-:Y:S01]  /*1fed0*/  IMAD.WIDE.U32 R2, R6, UR6, R2 ;  /* 0x0000000606027c25 */ /* 0x000fe2000f8e0002 */
[----:B------:R-:W-:-:S03]  /*1fee0*/  LOP3.LUT R21, R21, 0x18, RZ, 0xc0, !PT ;  /* 0x0000001815157812 */ /* 0x000fc600078ec0ff */
[----:B------:R-:W-:Y:S01]  /*1fef0*/  IMAD R6, R6, UR7, R0 ;  /* 0x0000000706067c24 */ /* 0x000fe2000f8e0200 */
[----:B------:R-:W-:-:S03]  /*1ff00*/  LEA R7, P0, R2, UR8, 0x1 ;  /* 0x0000000802077c11 */ /* 0x000fc6000f8008ff */
[----:B------:R-:W-:Y:S01]  /*1ff10*/  IMAD.IADD R6, R3, 0x1, R6 ;  /* 0x0000000103067824 */ /* 0x000fe200078e0206 */
[C---:B------:R-:W-:Y:S02]  /*1ff20*/  LOP3.LUT R12, R21.reuse, 0x20, RZ, 0xfc, !PT ;  /* 0x00000020150c7812 */ /* 0x040fe400078efcff */
[----:B------:R-:W-:Y:S01]  /*1ff30*/  LOP3.LUT R11, R21, 0x40, RZ, 0xfc, !PT ;  /* 0x00000040150b7812 */ /* 0x000fe200078efcff */
[----:B------:R-:W-:Y:S01]  /*1ff40*/  UMOV UR5, 0xffffffff ;  /* 0xffffffff00057882 */ /* 0x000fe20000000000 */
[----:B------:R-:W-:Y:S02]  /*1ff50*/  LEA.HI.X R6, R2, UR9, R6, 0x1, P0 ;  /* 0x0000000902067c11 */ /* 0x000fe400080f0c06 */
[----:B------:R-:W-:Y:S02]  /*1ff60*/  ISETP.GE.AND P0, PT, R10, UR4, PT ;  /* 0x000000040a007c0c */ /* 0x000fe4000bf06270 */
[----:B------:R-:W-:Y:S02]  /*1ff70*/  ISETP.GE.AND P1, PT, R12, UR4, PT ;  /* 0x000000040c007c0c */ /* 0x000fe4000bf26270 */
[----:B------:R-:W-:-:S02]  /*1ff80*/  ISETP.GE.AND P2, PT, R11, UR4, PT ;  /* 0x000000040b007c0c */ /* 0x000fc4000bf46270 */
[----:B------:R-:W-:Y:S01]  /*1ff90*/  SHF.R.U32.HI R20, RZ, 0x2, R20 ;  /* 0x00000002ff147819 */ /* 0x000fe20000011614 */
[----:B------:R-:W-:Y:S10]  /*1ffa0*/  BRA.DIV UR5, `(.L_x_1662) ;  /* 0x0000004605087947 */ /* 0x000ff4000b800000 */
[----:B------:R-:W2:Y:S01]  /*1ffb0*/  LDL R11, [R1+0x34] ;  /* 0x00003400010b7983 */ /* 0x000ea20000100800 */
[----:B------:R-:W-:Y:S02]  /*1ffc0*/  IMAD R0, R29, R9, RZ ;  /* 0x000000091d007224 */ /* 0x000fe400078e02ff */
[----:B------:R-:W-:Y:S01]  /*1ffd0*/  IMAD.IADD R28, R20, 0x1, R28 ;  /* 0x00000001141c7824 */ /* 0x000fe200078e021c */
[----:B------:R-:W0:Y:S04]  /*1ffe0*/  SHFL.IDX PT, R3, R5, RZ, 0x1c1f ;  /* 0x001c1fff05037589 */ /* 0x000e2800000e0000 */
[----:B------:R-:W1:Y:S01]  /*1fff0*/  SHFL.IDX PT, R2, R4, RZ, 0x1c1f ;  /* 0x001c1fff04027589 */ /* 0x000e6200000e0000 */
[----:B------:R-:W-:-:S03]  /*20000*/  ISETP.GE.AND P3, PT, R28, R0, PT ;  /* 0x000000001c00720c */ /* 0x000fc60003f66270 */
[----:B------:R-:W-:Y:S10]  /*20010*/  SHFL.IDX PT, R8, R4, 0x1, 0x1c1f ;  /* 0x003c1f0004087f89 */ /* 0x000ff400000e0000 */
[----:B0-----:R-:W-:-:S05]  /*20020*/  @!P3 LEA R3, P4, R10, R3, 0x1 ;  /* 0x000000030a03b211 */ /* 0x001fca00078808ff */
[----:B-1----:R-:W-:-:S05]  /*20030*/  @!P3 IMAD.X R2, RZ, RZ, R2, P4 ;  /* 0x000000ffff02b224 */ /* 0x002fca00020e0602 */
[----:B------:R-:W-:-:S04]  /*20040*/  @!P3 LOP3.LUT R3, R3, R2, RZ, 0x3c, !PT ;  /* 0x000000020303b212 */ /* 0x000fc800078e3cff */
[----:B------:R-:W-:-:S04]  /*20050*/  @!P3 LOP3.LUT R2, R3, R2, RZ, 0x3c, !PT ;  /* 0x000000020302b212 */ /* 0x000fc800078e3cff */
[----:B------:R-:W-:-:S05]  /*20060*/  @!P3 LOP3.LUT R3, R3, R2, RZ, 0x3c, !PT ;  /* 0x000000020303b212 */ /* 0x000fca00078e3cff */
[----:B--2---:R-:W-:Y:S04]  /*20070*/  @!P3 LDGSTS.E.BYPASS.LTC128B.128 [R11+0xc400], desc[UR52][R2.64], !P0 ;  /* 0x0c400000020bbfae */ /* 0x004fe8000c101d74 */
[----:B------:R-:W-:Y:S04]  /*20080*/  @!P3 LDGSTS.E.BYPASS.LTC128B.128 [R11+0xf400], desc[UR52][R2.64+0x40], !P1 ;  /* 0x0f400040020bbfae */ /* 0x000fe8000c901d74 */
[----:B------:R0:W-:Y:S02]  /*20090*/  @!P3 LDGSTS.E.BYPASS.LTC128B.128 [R11+0x12400], desc[UR52][R2.64+0x80], !P2 ;  /* 0x12400080020bbfae */ /* 0x0001e4000d101d74 */
[----:B0-----:R-:W-:-:S05]  /*200a0*/  VIADD R2, R28, 0x20 ;  /* 0x000000201c027836 */ /* 0x001fca0000000000 */
[----:B------:R-:W-:Y:S02]  /*200b0*/  ISETP.GE.AND P3, PT, R2, R0, PT ;  /* 0x000000000200720c */ /* 0x000fe40003f66270 */
[----:B------:R-:W0:Y:S11]  /*200c0*/  SHFL.IDX PT, R2, R5, 0x1, 0x1c1f ;  /* 0x003c1f0005027f89 */ /* 0x000e3600000e0000 */
[----:B0-----:R-:W-:-:S05]  /*200d0*/  @!P3 LEA R3, P4, R10, R2, 0x1 ;  /* 0x000000020a03b211 */ /* 0x001fca00078808ff */
[----:B------:R-:W-:Y:S02]  /*200e0*/  @!P3 IMAD.X R2, RZ, RZ, R8, P4 ;  /* 0x000000ffff02b224 */ /* 0x000fe400020e0608 */
[----:B------:R-:W-:Y:S03]  /*200f0*/  SHFL.IDX PT, R8, R4, 0x2, 0x1c1f ;  /* 0x005c1f0004087f89 */ /* 0x000fe600000e0000 */
[-C--:B------:R-:W-:Y:S01]  /*20100*/  @!P3 LOP3.LUT R3, R3, R2.reuse, RZ, 0x3c, !PT ;  /* 0x000000020303b212 */ /* 0x080fe200078e3cff */
[----:B------:R-:W-:Y:S03]  /*20110*/  SHFL.IDX PT, R4, R4, 0x3, 0x1c1f ;  /* 0x007c1f0004047f89 */ /* 0x000fe600000e0000 */
[----:B------:R-:W-:-:S04]  /*20120*/  @!P3 LOP3.LUT R2, R3, R2, RZ, 0x3c, !PT ;  /* 0x000000020302b212 */ /* 0x000fc800078e3cff */
[----:B------:R-:W-:-:S05]  /*20130*/  @!P3 LOP3.LUT R3, R3, R2, RZ, 0x3c, !PT ;  /* 0x000000020303b212 */ /* 0x000fca00078e3cff */
[----:B------:R-:W-:Y:S04]  /*20140*/  @!P3 LDGSTS.E.BYPASS.LTC128B.128 [R11+0xcc00], desc[UR52][R2.64], !P0 ;  /* 0x0cc00000020bbfae */ /* 0x000fe8000c101d74 */
[----:B------:R-:W-:Y:S04]  /*20150*/  @!P3 LDGSTS.E.BYPASS.LTC128B.128 [R11+0xfc00], desc[UR52][R2.64+0x40], !P1 ;  /* 0x0fc00040020bbfae */ /* 0x000fe8000c901d74 */
[----:B------:R0:W-:Y:S02]  /*20160*/  @!P3 LDGSTS.E.BYPASS.LTC128B.128 [R11+0x12c00], desc[UR52][R2.64+0x80], !P2 ;  /* 0x12c00080020bbfae */ /* 0x0001e4000d101d74 */
[----:B0-----:R-:W-:-:S05]  /*20170*/  VIADD R2, R28, 0x40 ;  /* 0x000000401c027836 */ /* 0x001fca0000000000 */
[----:B------:R-:W-:Y:S02]  /*20180*/  ISETP.GE.AND P3, PT, R2, R0, PT ;  /* 0x000000000200720c */ /* 0x000fe40003f66270 */
[----:B------:R-:W0:Y:S04]  /*20190*/  SHFL.IDX PT, R2, R5, 0x2, 0x1c1f ;  /* 0x005c1f0005027f89 */ /* 0x000e2800000e0000 */
[----:B------:R-:W1:Y:S07]  /*201a0*/  SHFL.IDX PT, R5, R5, 0x3, 0x1c1f ;  /* 0x007c1f0005057f89 */ /* 0x000e6e00000e0000 */
[----:B0-----:R-:W-:-:S05]  /*201b0*/  @!P3 LEA R3, P4, R10, R2, 0x1 ;  /* 0x000000020a03b211 */ /* 0x001fca00078808ff */
[----:B------:R-:W-:-:S05]  /*201c0*/  @!P3 IMAD.X R2, RZ, RZ, R8, P4 ;  /* 0x000000ffff02b224 */ /* 0x000fca00020e0608 */
        /* <DEDUP_REMOVED lines=8> */
[----:B-1----:R-:W-:-:S05]  /*20250*/  @!P3 LEA R2, P4, R10, R5, 0x1 ;  /* 0x000000050a02b211 */ /* 0x002fca00078808ff */
[----:B------:R-:W-:Y:S02]  /*20260*/  @!P3 IMAD.X R3, RZ, RZ, R4, P4 ;  /* 0x000000ffff03b224 */ /* 0x000fe400020e0604 */
[----:B------:R-:W-:Y:S04]  /*20270*/  SHFL.IDX PT, R4, R6, RZ, 0x1c1f ;  /* 0x001c1fff06047589 */ /* 0x000fe800000e0000 */
[----:B------:R-:W-:Y:S04]  /*20280*/  @!P3 LDGSTS.E.BYPASS.LTC128B.128 [R11+0xdc00], desc[UR52][R2.64], !P0 ;  /* 0x0dc00000020bbfae */ /* 0x000fe8000c101d74 */
[----:B------:R-:W-:Y:S04]  /*20290*/  @!P3 LDGSTS.E.BYPASS.LTC128B.128 [R11+0x10c00], desc[UR52][R2.64+0x40], !P1 ;  /* 0x10c00040020bbfae */ /* 0x000fe8000c901d74 */
[----:B------:R0:W-:Y:S04]  /*202a0*/  @!P3 LDGSTS.E.BYPASS.LTC128B.128 [R11+0x13c00], desc[UR52][R2.64+0x80], !P2 ;  /* 0x13c00080020bbfae */ /* 0x0001e8000d101d74 */
[----:B------:R-:W-:Y:S04]  /*202b0*/  SHFL.IDX PT, R6, R6, 0x1, 0x1c1f ;  /* 0x003c1f0006067f89 */ /* 0x000fe800000e0000 */
[----:B0-----:R-:W0:Y:S01]  /*202c0*/  SHFL.IDX PT, R2, R7, RZ, 0x1c1f ;  /* 0x001c1fff07027589 */ /* 0x001e2200000e0000 */
[----:B------:R-:W-:-:S05]  /*202d0*/  VIADD R3, R28, 0x80 ;  /* 0x000000801c037836 */ /* 0x000fca0000000000 */
[----:B------:R-:W-:-:S13]  /*202e0*/  ISETP.GE.AND P3, PT, R3, R0, PT ;  /* 0x000000000300720c */ /* 0x000fda0003f66270 */
[----:B0-----:R-:W-:-:S05]  /*202f0*/  @!P3 LEA R2, P4, R10, R2, 0x1 ;  /* 0x000000020a02b211 */ /* 0x001fca00078808ff */
[----:B------:R-:W-:-:S05]  /*20300*/  @!P3 IMAD.X R3, RZ, RZ, R4, P4 ;  /* 0x000000ffff03b224 */ /* 0x000fca00020e0604 */
[----:B------:R-:W-:Y:S04]  /*20310*/  @!P3 LDGSTS.E.BYPASS.LTC128B.128 [R11+0xe400], desc[UR52][R2.64], !P0 ;  /* 0x0e400000020bbfae */ /* 0x000fe8000c101d74 */
[----:B------:R-:W-:Y:S04]  /*20320*/  @!P3 LDGSTS.E.BYPASS.LTC128B.128 [R11+0x11400], desc[UR52][R2.64+0x40], !P1 ;  /* 0x11400040020bbfae */ /* 0x000fe8000c901d74 */
[----:B------:R0:W-:Y:S04]  /*20330*/  @!P3 LDGSTS.E.BYPASS.LTC128B.128 [R11+0x14400], desc[UR52][R2.64+0x80], !P2 ;  /* 0x14400080020bbfae */ /* 0x0001e8000d101d74 */
[----:B0-----:R0:W1:Y:S02]  /*20340*/  SHFL.IDX PT, R2, R7, 0x1, 0x1c1f ;  /* 0x003c1f0007027f89 */ /* 0x00106400000e0000 */
.L_x_1790:
        /* <DEDUP_REMOVED lines=13> */
.L_x_1663:
        /* <DEDUP_REMOVED lines=18> */
.L_x_1791:
[----:B------:R-:W-:Y:S05]  /*20540*/  BSYNC B0 ;  /* 0x0000000000007941 */ /* 0x000fea0003800000 */
.L_x_1664:
[----:B------:R-:W1:Y:S04]  /*20550*/  LDL.LU R3, [R1+0x44] ;  /* 0x0000440001037983 */ /* 0x000e680000300800 */
[----:B------:R-:W2:Y:S01]  /*20560*/  LDL R2, [R1+0x28] ;  /* 0x0000280001027983 */ /* 0x000ea20000100800 */
[----:B------:R-:W-:Y:S01]  /*20570*/  BSSY B0, `(.L_x_1666) ;  /* 0x00000f7000007945 */ /* 0x000fe20003800000 */
[----:B-1----:R-:W-:-:S05]  /*20580*/  VIADD R0, R3, 0xfffffffe ;  /* 0xfffffffe03007836 */ /* 0x002fca0000000000 */
[----:B--2---:R-:W-:-:S13]  /*20590*/  ISETP.GE.AND P0, PT, R0, R2, PT ;  /* 0x000000020000720c */ /* 0x004fda0003f06270 */
[----:B------:R-:W-:Y:S05]  /*205a0*/  @!P0 BRA `(.L_x_1667) ;  /* 0x0000000c00cc8947 */ /* 0x000fea0003800000 */
[----:B------:R-:W1:Y:S01]  /*205b0*/  S2R R2, SR_TID.X ;  /* 0x0000000000027919 */ /* 0x000e620000002100 */
[----:B------:R-:W-:Y:S01]  /*205c0*/  ULDC UR4, c[0x0][0x2f4] ;  /* 0x0000bd0000047ab9 */ /* 0x000fe20000000800 */
[----:B------:R-:W-:Y:S01]  /*205d0*/  IMAD.MOV.U32 R10, RZ, RZ, R25 ;  /* 0x000000ffff0a7224 */ /* 0x000fe200078e0019 */
[----:B------:R2:W5:Y:S04]  /*205e0*/  LDL.LU R20, [R1] ;  /* 0x0000000001147983 */ /* 0x0005680000300800 */
[----:B------:R2:W-:Y:S01]  /*205f0*/  STL [R1+0x8], R26 ;  /* 0x0000081a01007387 */ /* 0x0005e20000100800 */
[----:B-1----:R-:W-:-:S05]  /*20600*/  IMAD.SHL.U32 R4, R2, 0x8, RZ ;  /* 0x0000000802047824 */ /* 0x002fca00078e00ff */
[----:B------:R-:W-:-:S04]  /*20610*/  LOP3.LUT R4, R4, 0x18, RZ, 0xc0, !PT ;  /* 0x0000001804047812 */ /* 0x000fc800078ec0ff */
[C---:B------:R-:W-:Y:S02]  /*20620*/  LOP3.LUT R3, R4.reuse, 0x20, RZ, 0xfc, !PT ;  /* 0x0000002004037812 */ /* 0x040fe400078efcff */
[C---:B------:R-:W-:Y:S02]  /*20630*/  LOP3.LUT R2, R4.reuse, 0x40, RZ, 0xfc, !PT ;  /* 0x0000004004027812 */ /* 0x040fe400078efcff */
[----:B------:R-:W-:Y:S02]  /*20640*/  ISETP.GE.AND P3, PT, R4, UR4, PT ;  /* 0x0000000404007c0c */ /* 0x000fe4000bf66270 */
[----:B------:R-:W-:Y:S02]  /*20650*/  ISETP.GE.AND P2, PT, R3, UR4, PT ;  /* 0x0000000403007c0c */ /* 0x000fe4000bf46270 */
[----:B--2---:R-:W-:-:S13]  /*20660*/  ISETP.GE.AND P1, PT, R2, UR4, PT ;  /* 0x0000000402007c0c */ /* 0x004fda000bf26270 */
.L_x_1680:
[----:B------:R-:W2:Y:S01]  /*20670*/  LDL R9, [R1+0x2c] ;  /* 0x00002c0001097983 */ /* 0x000ea20000100800 */
[----:B------:R-:W1:Y:S03]  /*20680*/  LDC R6, c[0x0][0x430] ;  /* 0x00010c00ff067b82 */ /* 0x000e660000000800 */
[----:B------:R-:W3:Y:S04]  /*20690*/  LDL R8, [R1+0x30] ;  /* 0x0000300001087983 */ /* 0x000ee80000100800 */
[----:B0-----:R-:W4:Y:S01]  /*206a0*/  LDL R7, [R1+0x10] ;  /* 0x0000100001077983 */ /* 0x001f220000100800 */
        /* <DEDUP_REMOVED lines=15> */
[--C-:B------:R-:W-:Y:S01]  /*207a0*/  IMAD.MOV R9, RZ, RZ, -R2.reuse ;  /* 0x000000ffff097224 */ /* 0x100fe200078e0a02 */
[----:B------:R-:W-:-:S03]  /*207b0*/  SHF.R.S32.HI R3, RZ, 0x1f, R2 ;  /* 0x0000001fff037819 */ /* 0x000fc60000011402 */
[----:B------:R-:W-:Y:S02]  /*207c0*/  IMAD R9, R6, R9, R4 ;  /* 0x0000000906097224 */ /* 0x000fe400078e0204 */
        /* <DEDUP_REMOVED lines=20> */
.L_x_1668:
[----:B------:R-:W-:Y:S01]  /*20910*/  IMAD R5, R25, 0x8, R23 ;  /* 0x0000000819057824 */ /* 0x000fe200078e0217 */
[----:B------:R-:W-:Y:S01]  /*20920*/  SHF.L.U32 R0, R2, 0x1f, RZ ;  /* 0x0000001f02007819 */ /* 0x000fe200000006ff */
[----:B------:R-:W-:Y:S03]  /*20930*/  BSSY B1, `(.L_x_1669) ;  /* 0x0000003000017945 */ /* 0x000fe60003800000 */
[----:B------:R-:W0:Y:S02]  /*20940*/  SYNCS.PHASECHK.TRANS64.TRYWAIT P0, [R5+URZ+0x2d840], R0 ;  /* 0x02d84000050075a7 */ /* 0x000e24000800017f */
[----:B0-----:R-:W-:Y:S05]  /*20950*/  @!P0 BRA `(.L_x_1670) ;  /* 0x0000004000c48947 */ /* 0x001fea0003800000 */
.L_x_1792:
[----:B------:R-:W-:Y:S05]  /*20960*/  BSYNC B1 ;  /* 0x0000000000017941 */ /* 0x000fea0003800000 */
.L_x_1669:
[----:B------:R-:W2:Y:S04]  /*20970*/  LDL R6, [R1+0xc] ;  /* 0x00000c0001067983 */ /* 0x000ea80000100800 */
[----:B------:R-:W3:Y:S01]  /*20980*/  LDL R4, [R1+0x14] ;  /* 0x0000140001047983 */ /* 0x000ee20000100800 */
[----:B------:R-:W-:Y:S01]  /*20990*/  SHF.R.S32.HI R28, RZ, 0x1f, R9 ;  /* 0x0000001fff1c7819 */ /* 0x000fe20000011409 */
[----:B------:R-:W-:Y:S01]  /*209a0*/  ULDC.64 UR4, c[0x0][0x300] ;  /* 0x0000c00000047ab9 */ /* 0x000fe20000000a00 */
[C---:B------:R-:W-:Y:S01]  /*209b0*/  LOP3.LUT P5, RZ, R22.reuse, 0x2, RZ, 0xc0, !PT ;  /* 0x0000000216ff7812 */ /* 0x040fe200078ac0ff */
        /* <DEDUP_REMOVED lines=50> */
.L_x_1802:
        /* <DEDUP_REMOVED lines=11> */
.L_x_1672:
        /* <DEDUP_REMOVED lines=11> */
.L_x_1673:
[----:B------:R1:W-:Y:S01]  /*20e40*/  SYNCS.ARRIVE.TRANS64.A1T0 RZ, [R5+URZ+0x2d830], RZ ;  /* 0x02d830ff05ff79a7 */ /* 0x0003e2000810003f */
[----:B------:R-:W-:Y:S05]  /*20e50*/  @!P5 BRA `(.L_x_1674) ;  /* 0x000000000004d947 */ /* 0x000fea0003800000 */
[----:B------:R-:W-:Y:S01]  /*20e60*/  BPT.TRAP 0x1 ;  /* 0x000000040000795c */ /* 0x000fe20000300000 */
.L_x_1674:
[----:B------:R-:W-:Y:S01]  /*20e70*/  SHF.L.U32 R2, R20, 0x1f, RZ ;  /* 0x0000001f14027819 */ /* 0x000fe200000006ff */
[----:B-1----:R-:W-:Y:S01]  /*20e80*/  IMAD R5, R10, 0x8, R23 ;  /* 0x000000080a057824 */ /* 0x002fe200078e0217 */
[----:B------:R-:W-:Y:S03]  /*20e90*/  BSSY B1, `(.L_x_1675) ;  /* 0x0000003000017945 */ /* 0x000fe60003800000 */
[----:B------:R-:W1:Y:S02]  /*20ea0*/  SYNCS.PHASECHK.TRANS64.TRYWAIT P0, [R5+URZ+0x2d860], R2 ;  /* 0x02d86002050075a7 */ /* 0x000e64000800017f */
[----:B-1----:R-:W-:Y:S05]  /*20eb0*/  @!P0 BRA `(.L_x_1676) ;  /* 0x0000004000d48947 */ /* 0x002fea0003800000 */
.L_x_1803:
[----:B------:R-:W-:Y:S05]  /*20ec0*/  BSYNC B1 ;  /* 0x0000000000017941 */ /* 0x000fea0003800000 */
.L_x_1675:
        /* <DEDUP_REMOVED lines=45> */
.L_x_1813:
        /* <DEDUP_REMOVED lines=32> */
.L_x_1678:
        /* <DEDUP_REMOVED lines=12> */
.L_x_1679:
[----:B------:R-:W2:Y:S01]  /*21460*/  LDL R2, [R1+0x28] ;  /* 0x0000280001027983 */ /* 0x000ea20000100800 */
[----:B------:R1:W-:Y:S01]  /*21470*/  SYNCS.ARRIVE.TRANS64.A1T0 RZ, [R5+URZ+0x2d850], RZ ;  /* 0x02d850ff05ff79a7 */ /* 0x0003e2000810003f */
[----:B------:R-:W-:Y:S02]  /*21480*/  VIADD R0, R26, 0xffffffff ;  /* 0xffffffff1a007836 */ /* 0x000fe40000000000 */
[----:B------:R1:W5:Y:S01]  /*21490*/  LDL R20, [R1] ;  /* 0x0000000001147983 */ /* 0x0003620000100800 */
[----:B------:R-:W-:-:S03]  /*214a0*/  IMAD.MOV.U32 R10, RZ, RZ, R25 ;  /* 0x000000ffff0a7224 */ /* 0x000fc600078e0019 */
[----:B------:R1:W-:Y:S01]  /*214b0*/  STL [R1+0x8], R26 ;  /* 0x0000081a01007387 */ /* 0x0003e20000100800 */
[----:B--2---:R-:W-:-:S13]  /*214c0*/  ISETP.GT.AND P0, PT, R26, R2, PT ;  /* 0x000000021a00720c */ /* 0x004fda0003f04270 */
[----:B-1----:R-:W-:Y:S05]  /*214d0*/  @P0 BRA `(.L_x_1680) ;  /* 0xfffffff000640947 */ /* 0x002fea000383ffff */
.L_x_1667:
[----:B------:R-:W-:Y:S05]  /*214e0*/  BSYNC B0 ;  /* 0x0000000000007941 */ /* 0x000fea0003800000 */
.L_x_1666:
[----:B------:R-:W1:Y:S01]  /*214f0*/  S2R R2, SR_TID.X ;  /* 0x0000000000027919 */ /* 0x000e620000002100 */
[----:B------:R-:W-:Y:S01]  /*21500*/  BSSY B0, `(.L_x_1681) ;  /* 0x0000010000007945 */ /* 0x000fe20003800000 */
        /* <DEDUP_REMOVED lines=12> */
[----:B0-----:R-:W0:Y:S01]  /*215d0*/  POPC R7, R4 ;  /* 0x0000000400077309 */ /* 0x001e220000000000 */
[----:B--2---:R-:W0:Y:S02]  /*215e0*/  SHFL.IDX PT, R0, R3, R0, 0x1f ;  /* 0x00001f0003007589 */ /* 0x004e2400000e0000 */
[----:B0-----:R-:W-:-:S07]  /*215f0*/  IADD3 R16, R0, UR37, R7 ;  /* 0x0000002500107c10 */ /* 0x001fce000fffe007 */
.L_x_1682:
[----:B------:R-:W-:Y:S05]  /*21600*/  BSYNC B0 ;  /* 0x0000000000007941 */ /* 0x000fea0003800000 */
.L_x_1681:
[----:B------:R-:W-:-:S05]  /*21610*/  IMAD.U32 R0, RZ, RZ, UR38 ;  /* 0x00000026ff007e24 */ /* 0x000fca000f8e00ff */
[----:B------:R-:W-:-:S13]  /*21620*/  ISETP.NE.AND P0, PT, R0, 0x3, PT ;  /* 0x000000030000780c */ /* 0x000fda0003f05270 */
[----:B------:R-:W-:Y:S05]  /*21630*/  @!P0 BRA `(.L_x_1683) ;  /* 0x0000000000048947 */ /* 0x000fea0003800000 */
[----:B------:R-:W-:Y:S01]  /*21640*/  BPT.TRAP 0x1 ;  /* 0x000000040000795c */ /* 0x000fe20000300000 */
.L_x_1683:
        /* <DEDUP_REMOVED lines=8> */
.L_x_1814:
[----:B------:R-:W-:Y:S05]  /*216d0*/  BSYNC B0 ;  /* 0x0000000000007941 */ /* 0x000fea0003800000 */
.L_x_1684:
        /* <DEDUP_REMOVED lines=51> */
.L_x_1824:
        /* <DEDUP_REMOVED lines=13> */
.L_x_1687:
        /* <DEDUP_REMOVED lines=11> */
.L_x_1688:
        /* <DEDUP_REMOVED lines=8> */
.L_x_1647:
[----:B------:R-:W-:Y:S05]  /*21c10*/  BSYNC B7 ;  /* 0x0000000000077941 */ /* 0x000fea0003800000 */
.L_x_1645:
[----:B------:R-:W-:-:S13]  /*21c20*/  LOP3.LUT P0, RZ, R22, 0x10, RZ, 0xc0, !PT ;  /* 0x0000001016ff7812 */ /* 0x000fda000780c0ff */
[----:B------:R-:W-:Y:S05]  /*21c30*/  @!P0 BRA `(.L_x_1689) ;  /* 0x0000000000248947 */ /* 0x000fea0003800000 */
[----:B------:R-:W-:Y:S05]  /*21c40*/  WARPSYNC.ALL ;  /* 0x0000000000007948 */ /* 0x000fea0003800000 */
[----:B------:R-:W3:Y:S08]  /*21c50*/  S2UR UR5, SR_CgaCtaId ;  /* 0x00000000000579c3 */ /* 0x000ef00000008800 */
[----:B------:R-:W-:Y:S06]  /*21c60*/  BAR.SYNC.DEFER_BLOCKING 0x5, 0x200 ;  /* 0x0148000000007b1d */ /* 0x000fec0000010000 */
[----:B------:R-:W-:-:S02]  /*21c70*/  UMOV UR4, 0x400 ;  /* 0x0000040000047882 */ /* 0x000fc40000000000 */
[----:B---3--:R-:W-:-:S06]  /*21c80*/  ULEA UR4, UR5, UR4, 0x18 ;  /* 0x0000000405047291 */ /* 0x008fcc000f8ec03f */
[----:B------:R-:W-:-:S05]  /*21c90*/  IMAD.U32 R23, RZ, RZ, UR4 ;  /* 0x00000004ff177e24 */ /* 0x000fca000f8e00ff */
[----:B------:R3:W4:Y:S01]  /*21ca0*/  LDS.128 R16, [R23+0x2d8d0] ;  /* 0x02d8d00017107984 */ /* 0x0007220000000c00 */
[----:B------:R-:W-:Y:S06]  /*21cb0*/  BAR.ARV 0x4, 0x200 ;  /* 0x0108000000007b1d */ /* 0x000fec0000002000 */
[----:B------:R-:W-:Y:S05]  /*21cc0*/  BRA `(.L_x_1690) ;  /* 0x0000000800cc7947 */ /* 0x000fea0003800000 */
.L_x_1689:
[----:B------:R-:W1:Y:S01]  /*21cd0*/  S2R R0, SR_TID.X ;  /* 0x0000000000007919 */ /* 0x000e620000002100 */
[----:B------:R-:W-:Y:S01]  /*21ce0*/  UMOV UR4, 0xffffffff ;  /* 0xffffffff00047882 */ /* 0x000fe20000000000 */
[----:B-1----:R-:W-:-:S04]  /*21cf0*/  LOP3.LUT R7, R0, 0x1f, RZ, 0xc0, !PT ;  /* 0x0000001f00077812 */ /* 0x002fc800078ec0ff */
[----:B------:R-:W-:Y:S01]  /*21d00*/  ISETP.NE.AND P0, PT, R7, 0x1f, PT ;  /* 0x0000001f0700780c */ /* 0x000fe20003f05270 */
[----:B------:R-:W-:-:S12]  /*21d10*/  BRA.DIV UR4, `(.L_x_1691) ;  /* 0x0000004204387947 */ /* 0x000fd8000b800000 */
[----:B0-----:R-:W-:Y:S01]  /*21d20*/  IMAD.IADD R5, R19, 0x1, R7 ;  /* 0x0000000113057824 */ /* 0x001fe200078e0207 */
[----:B------:R-:W-:-:S04]  /*21d30*/  ULDC UR4, c[0x0][0xc3c] ;  /* 0x00030f0000047ab9 */ /* 0x000fc80000000800 */
[----:B------:R-:W-:-:S13]  /*21d40*/  ISETP.GE.OR P1, PT, R5, UR4, !P0 ;  /* 0x0000000405007c0c */ /* 0x000fda000c726670 */
[----:B--2---:R-:W0:Y:S02]  /*21d50*/  @!P1 LDC.64 R2, c[0x0][0xc80] ;  /* 0x00032000ff029b82 */ /* 0x004e240000000a00 */
        /* <DEDUP_REMOVED lines=27> */
.L_x_1834:
[----:B------:R-:W-:Y:S02]  /*21f10*/  ULDC UR4, c[0x0][0xc38] ;  /* 0x00030e0000047ab9 */ /* 0x000fe40000000800 */
[----:B------:R-:W-:-:S04]  /*21f20*/  IMAD.U32 R4, RZ, RZ, UR4 ;  /* 0x00000004ff047e24 */ /* 0x000fc8000f8e00ff */
[----:B-1----:R-:W-:-:S04]  /*21f30*/  IMAD R5, R14, R4, RZ ;  /* 0x000000040e057224 */ /* 0x002fc800078e02ff */
[----:B------:R-:W-:-:S05]  /*21f40*/  IMAD.IADD R16, R16, 0x1, R5 ;  /* 0x0000000110107824 */ /* 0x000fca00078e0205 */
[----:B------:R-:W-:-:S13]  /*21f50*/  ISETP.GT.AND P6, PT, R16, R0, PT ;  /* 0x000000001000720c */ /* 0x000fda0003fc4270 */
[----:B------:R-:W-:Y:S05]  /*21f60*/  @P6 BRA `(.L_x_1692) ;  /* 0x00000000009c6947 */ /* 0x000fea0003800000 */
.L_x_1697:
        /* <DEDUP_REMOVED lines=14> */
.L_x_1695:
[----:B------:R-:W-:Y:S05]  /*22050*/  BSYNC B0 ;  /* 0x0000000000007941 */ /* 0x000fea0003800000 */
.L_x_1694:
        /* <DEDUP_REMOVED lines=18> */
.L_x_1842:
[----:B------:R-:W-:Y:S02]  /*22180*/  ULDC UR4, c[0x0][0xc38] ;  /* 0x00030e0000047ab9 */ /* 0x000fe40000000800 */
[----:B------:R-:W-:-:S04]  /*22190*/  IMAD.U32 R4, RZ, RZ, UR4 ;  /* 0x00000004ff047e24 */ /* 0x000fc8000f8e00ff */
[----:B-1----:R-:W-:-:S04]  /*221a0*/  IMAD R5, R14, R4, RZ ;  /* 0x000000040e057224 */ /* 0x002fc800078e02ff */
[----:B------:R-:W-:-:S05]  /*221b0*/  IMAD.IADD R16, R5, 0x1, R16 ;  /* 0x0000000105107824 */ /* 0x000fca00078e0210 */
[----:B------:R-:W-:-:S13]  /*221c0*/  ISETP.GT.AND P6, PT, R16, R0, PT ;  /* 0x000000001000720c */ /* 0x000fda0003fc4270 */
[----:B------:R-:W-:Y:S05]  /*221d0*/  @!P6 BRA `(.L_x_1697) ;  /* 0xfffffffc0064e947 */ /* 0x000fea000383ffff */
.L_x_1692:
        /* <DEDUP_REMOVED lines=8> */
.L_x_1846:
[----:B------:R-:W-:Y:S01]  /*22260*/  ISETP.NE.AND P0, PT, R5, RZ, PT ;  /* 0x000000ff0500720c */ /* 0x000fe20003f05270 */
[----:B------:R-:W-:-:S12]  /*22270*/  IMAD.MOV.U32 R5, RZ, RZ, RZ ;  /* 0x000000ffff057224 */ /* 0x000fd800078e00ff */
[----:B------:R-:W-:Y:S05]  /*22280*/  @!P0 BRA `(.L_x_1699) ;  /* 0x0000000000108947 */ /* 0x000fea0003800000 */
[----:B------:R-:W-:Y:S01]  /*22290*/  UMOV UR4, 0xffffffff ;  /* 0xffffffff00047882 */ /* 0x000fe20000000000 */
[----:B------:R-:W-:Y:S02]  /*222a0*/  VIADD R12, R6, 0xffffffff ;  /* 0xffffffff060c7836 */ /* 0x000fe40000000000 */
[----:B------:R-:W-:Y:S05]  /*222b0*/  BRA.DIV UR4, `(.L_x_1700) ;  /* 0x0000004204f87947 */ /* 0x000fea000b800000 */
[----:B------:R3:W4:Y:S02]  /*222c0*/  SHFL.IDX PT, R5, R3, R12, 0x1f ;  /* 0x00001f0c03057589 */ /* 0x00072400000e0000 */
.L_x_1699:
[----:B01-3--:R-:W0:Y:S01]  /*222d0*/  LDC.64 R2, c[0x0][0xc90] ;  /* 0x00032400ff027b82 */ /* 0x00be220000000a00 */
[----:B------:R-:W-:-:S04]  /*222e0*/  IMAD.IADD R19, R6, 0x1, R19 ;  /* 0x0000000106137824 */ /* 0x000fc800078e0213 */
[----:B0-----:R-:W-:-:S05]  /*222f0*/  IMAD.WIDE R2, R19, 0x4, R2 ;  /* 0x0000000413027825 */ /* 0x001fca00078e0202 */
[----:B------:R0:W2:Y:S01]  /*22300*/  LDG.E R7, desc[UR52][R2.64] ;  /* 0x0000003402077981 */ /* 0x0000a2000c1e1900 */
[----:B----4-:R-:W-:Y:S02]  /*22310*/  IMAD R16, R5, R4, R16 ;  /* 0x0000000405107224 */ /* 0x010fe400078e0210 */
[----:B0-----:R-:W-:Y:S02]  /*22320*/  IMAD.MOV.U32 R2, RZ, RZ, RZ ;  /* 0x000000ffff027224 */ /* 0x001fe400078e00ff */
[----:B--2---:R-:W-:-:S05]  /*22330*/  IMAD R6, R17, R7, RZ ;  /* 0x0000000711067224 */ /* 0x004fca00078e02ff */
[----:B------:R-:W-:-:S04]  /*22340*/  IABS R8, R6 ;  /* 0x0000000600087213 */ /* 0x000fc80000000000 */
[----:B------:R-:W0:Y:S08]  /*22350*/  I2F.RP R9, R8 ;  /* 0x0000000800097306 */ /* 0x000e300000209400 */
[----:B0-----:R-:W0:Y:S02]  /*22360*/  MUFU.RCP R9, R9 ;  /* 0x0000000900097308 */ /* 0x001e240000001000 */
[----:B0-----:R-:W-:-:S06]  /*22370*/  VIADD R10, R9, 0xffffffe ;  /* 0x0ffffffe090a7836 */ /* 0x001fcc0000000000 */
[----:B------:R-:W0:Y:S02]  /*22380*/  F2I.FTZ.U32.TRUNC.NTZ R3, R10 ;  /* 0x0000000a00037305 */ /* 0x000e24000021f000 */
[----:B0-----:R-:W-:-:S04]  /*22390*/  IMAD.MOV R5, RZ, RZ, -R3 ;  /* 0x000000ffff057224 */ /* 0x001fc800078e0a03 */
[----:B------:R-:W-:-:S04]  /*223a0*/  IMAD R5, R5, R8, RZ ;  /* 0x0000000805057224 */ /* 0x000fc800078e02ff */
[----:B------:R-:W-:-:S04]  /*223b0*/  IMAD.HI.U32 R2, R3, R5, R2 ;  /* 0x0000000503027227 */ /* 0x000fc800078e0002 */
[----:B------:R-:W-:Y:S01]  /*223c0*/  IMAD.IADD R5, R0, 0x1, -R16 ;  /* 0x0000000100057824 */ /* 0x000fe200078e0a10 */
[----:B------:R-:W-:-:S04]  /*223d0*/  IABS R0, R6 ;  /* 0x0000000600007213 */ /* 0x000fc80000000000 */
[----:B------:R-:W-:Y:S01]  /*223e0*/  IABS R3, R5 ;  /* 0x0000000500037213 */ /* 0x000fe20000000000 */
[----:B------:R-:W-:-:S04]  /*223f0*/  IMAD.MOV R0, RZ, RZ, -R0 ;  /* 0x000000ffff007224 */ /* 0x000fc800078e0a00 */
[----:B------:R-:W-:-:S04]  /*22400*/  IMAD.HI.U32 R2, R2, R3, RZ ;  /* 0x0000000302027227 */ /* 0x000fc800078e00ff */
[----:B------:R-:W-:Y:S01]  /*22410*/  IMAD R3, R2, R0, R3 ;  /* 0x0000000002037224 */ /* 0x000fe200078e0203 */
[----:B------:R-:W-:-:S04]  /*22420*/  LOP3.LUT R0, R5, R6, RZ, 0x3c, !PT ;  /* 0x0000000605007212 */ /* 0x000fc800078e3cff */
[----:B------:R-:W-:Y:S02]  /*22430*/  ISETP.GT.U32.AND P1, PT, R8, R3, PT ;  /* 0x000000030800720c */ /* 0x000fe40003f24070 */
[----:B------:R-:W-:-:S11]  /*22440*/  ISETP.GE.AND P2, PT, R0, RZ, PT ;  /* 0x000000ff0000720c */ /* 0x000fd60003f46270 */
[----:B------:R-:W-:Y:S02]  /*22450*/  @!P1 IMAD.IADD R3, R3, 0x1, -R8 ;  /* 0x0000000103039824 */ /* 0x000fe400078e0a08 */
[----:B------:R-:W-:Y:S01]  /*22460*/  @!P1 VIADD R2, R2, 0x1 ;  /* 0x0000000102029836 */ /* 0x000fe20000000000 */
[----:B------:R-:W-:Y:S02]  /*22470*/  ISETP.NE.AND P1, PT, R6, RZ, PT ;  /* 0x000000ff0600720c */ /* 0x000fe40003f25270 */
[----:B------:R-:W-:-:S13]  /*22480*/  ISETP.GE.U32.AND P0, PT, R3, R8, PT ;  /* 0x000000080300720c */ /* 0x000fda0003f06070 */
[----:B------:R-:W-:-:S04]  /*22490*/  @P0 VIADD R2, R2, 0x1 ;  /* 0x0000000102020836 */ /* 0x000fc80000000000 */
[----:B------:R-:W-:Y:S01]  /*224a0*/  @!P2 IMAD.MOV R2, RZ, RZ, -R2 ;  /* 0x000000ffff02a224 */ /* 0x000fe200078e0a02 */
[----:B------:R-:W-:-:S05]  /*224b0*/  @!P1 LOP3.LUT R2, RZ, R6, RZ, 0x33, !PT ;  /* 0x00000006ff029212 */ /* 0x000fca00078e33ff */
[----:B------:R-:W-:Y:S02]  /*224c0*/  IMAD R0, R7, R2, RZ ;  /* 0x0000000207007224 */ /* 0x000fe400078e02ff */
[----:B------:R-:W-:Y:S02]  /*224d0*/  IMAD.MOV R2, RZ, RZ, -R2 ;  /* 0x000000ffff027224 */ /* 0x000fe400078e0a02 */
[----:B------:R-:W-:Y:S02]  /*224e0*/  IMAD.MOV R3, RZ, RZ, -R0 ;  /* 0x000000ffff037224 */ /* 0x000fe400078e0a00 */
[----:B------:R-:W-:-:S03]  /*224f0*/  IMAD R5, R6, R2, R5 ;  /* 0x0000000206057224 */ /* 0x000fc600078e0205 */
[----:B------:R-:W-:-:S04]  /*22500*/  VIADDMNMX R4, R3, R4, R7, PT ;  /* 0x0000000403047246 */ /* 0x000fc80003800107 */
        /* <DEDUP_REMOVED lines=8> */
[----:B------:R-:W-:Y:S02]  /*22590*/  IMAD R11, R2, R7, RZ ;  /* 0x00000007020b7224 */ /* 0x000fe400078e02ff */
[----:B------:R-:W-:-:S04]  /*225a0*/  IMAD.MOV.U32 R2, RZ, RZ, RZ ;  /* 0x000000ffff027224 */ /* 0x000fc800078e00ff */
[----:B------:R-:W-:Y:S01]  /*225b0*/  IMAD.HI.U32 R2, R3, R11, R2 ;  /* 0x0000000b03027227 */ /* 0x000fe200078e0002 */
[----:B------:R-:W-:-:S05]  /*225c0*/  IABS R3, R5 ;  /* 0x0000000500037213 */ /* 0x000fca0000000000 */
[----:B------:R-:W-:-:S04]  /*225d0*/  IMAD.HI.U32 R2, R2, R3, RZ ;  /* 0x0000000302027227 */ /* 0x000fc800078e00ff */
[----:B------:R-:W-:Y:S01]  /*225e0*/  IMAD R6, R2, R6, R3 ;  /* 0x0000000602067224 */ /* 0x000fe200078e0203 */
[C---:B------:R-:W-:Y:S01]  /*225f0*/  LOP3.LUT R3, R5.reuse, R4, RZ, 0x3c, !PT ;  /* 0x0000000405037212 */ /* 0x040fe200078e3cff */
[----:B------:R-:W-:-:S03]  /*22600*/  IMAD.IADD R5, R5, 0x1, R0 ;  /* 0x0000000105057824 */ /* 0x000fc600078e0200 */
        /* <DEDUP_REMOVED lines=8> */
[----:B------:R-:W-:Y:S01]  /*22690*/  @!P1 LOP3.LUT R2, RZ, R4, RZ, 0x33, !PT ;  /* 0x00000004ff029212 */ /* 0x000fe200078e33ff */
[----:B------:R-:W-:-:S04]  /*226a0*/  IMAD.MOV R4, RZ, RZ, -R4 ;  /* 0x000000ffff047224 */ /* 0x000fc800078e0a04 */
[----:B------:R-:W-:Y:S01]  /*226b0*/  IMAD R18, R2, R4, R5 ;  /* 0x0000000402127224 */ /* 0x000fe200078e0205 */
[----:B------:R-:W-:-:S05]  /*226c0*/  LOP3.LUT R2, RZ, R2, RZ, 0x33, !PT ;  /* 0x00000002ff027212 */ /* 0x000fca00078e33ff */
[----:B------:R-:W-:Y:S01]  /*226d0*/  IMAD.IADD R17, R17, 0x1, R2 ;  /* 0x0000000111117824 */ /* 0x000fe200078e0202 */
[----:B------:R-:W-:Y:S06]  /*226e0*/  BRA `(.L_x_1701) ;  /* 0x00000000001c7947 */ /* 0x000fec0003800000 */
.L_x_1693:
[----:B------:R-:W-:Y:S01]  /*226f0*/  UMOV UR4, URZ ;  /* 0x0000003f00047c82 */ /* 0x000fe20008000000 */
[----:B------:R-:W-:Y:S01]  /*22700*/  UMOV UR5, URZ ;  /* 0x0000003f00057c82 */ /* 0x000fe20008000000 */
[----:B------:R-:W-:Y:S01]  /*22710*/  ULDC UR6, c[0x0][0xc3c] ;  /* 0x00030f0000067ab9 */ /* 0x000fe20000000800 */
[----:B------:R-:W-:Y:S02]  /*22720*/  IMAD.MOV.U32 R16, RZ, RZ, R0 ;  /* 0x000000ffff107224 */ /* 0x000fe400078e0000 */
[----:B------:R-:W-:Y:S02]  /*22730*/  IMAD.U32 R17, RZ, RZ, UR4 ;  /* 0x00000004ff117e24 */ /* 0x000fe4000f8e00ff */
[----:B------:R-:W-:Y:S02]  /*22740*/  IMAD.U32 R18, RZ, RZ, UR5 ;  /* 0x00000005ff127e24 */ /* 0x000fe4000f8e00ff */
[----:B------:R-:W-:-:S07]  /*22750*/  IMAD.U32 R19, RZ, RZ, UR6 ;  /* 0x00000006ff137e24 */ /* 0x000fce000f8e00ff */
.L_x_1701:
        /* <DEDUP_REMOVED lines=10> */
.L_x_1690:
[----:B------:R-:W-:Y:S02]  /*22800*/  ULDC UR4, c[0x0][0xc3c] ;  /* 0x00030f0000047ab9 */ /* 0x000fe40000000800 */
[----:B----4-:R-:W-:-:S13]  /*22810*/  ISETP.GE.AND P0, PT, R19, UR4, PT ;  /* 0x0000000413007c0c */ /* 0x010fda000bf06270 */
[----:B------:R-:W-:Y:S05]  /*22820*/  @!P0 BRA `(.L_x_1702) ;  /* 0xffffff9c00188947 */ /* 0x000fea000383ffff */
[----:B------:R-:W-:Y:S05]  /*22830*/  BSYNC B8 ;  /* 0x0000000000087941 */ /* 0x000fea0003800000 */
.L_x_1585:
[----:B0-----:R-:W4:Y:S01]  /*22840*/  LDL.LU R0, [R1+0x4c] ;  /* 0x00004c0001007983 */ /* 0x001f220000300800 */
[----:B------:R-:W-:Y:S01]  /*22850*/  BSSY B0, `(.L_x_1703) ;  /* 0x000000b000007945 */ /* 0x000fe20003800000 */
[----:B------:R-:W0:Y:S01]  /*22860*/  S2R R5, SR_CgaCtaId ;  /* 0x0000000000057919 */ /* 0x000e220000008800 */
[----:B----4-:R-:W-:-:S05]  /*22870*/  VIADD R0, R0, 0x1 ;  /* 0x0000000100007836 */ /* 0x010fca0000000000 */
[----:B--2---:R-:W-:-:S04]  /*22880*/  LEA.HI R2, R0, R0, RZ, 0x1 ;  /* 0x0000000000027211 */ /* 0x004fc800078f08ff */
[----:B------:R-:W-:Y:S02]  /*22890*/  LOP3.LUT R3, R2, 0xfffffffe, RZ, 0xc0, !PT ;  /* 0xfffffffe02037812 */ /* 0x000fe400078ec0ff */
[----:B------:R-:W-:-:S03]  /*228a0*/  MOV R2, 0x400 ;  /* 0x0000040000027802 */ /* 0x000fc60000000f00 */
[----:B------:R-:W-:Y:S01]  /*228b0*/  IMAD.IADD R0, R0, 0x1, -R3 ;  /* 0x0000000100007824 */ /* 0x000fe200078e0a03 */
[----:B0-----:R-:W-:-:S04]  /*228c0*/  LEA R5, R5, R2, 0x18 ;  /* 0x0000000205057211 */ /* 0x001fc800078ec0ff */
[----:B------:R-:W-:-:S04]  /*228d0*/  SHF.L.U32 R0, R0, 0x1f, RZ ;  /* 0x0000001f00007819 */ /* 0x000fc800000006ff */
[----:B------:R-:W0:Y:S02]  /*228e0*/  SYNCS.PHASECHK.TRANS64.TRYWAIT P0, [R5+URZ+0x2d820], R0 ;  /* 0x02d82000050075a7 */ /* 0x000e24000800017f */
[----:B0-----:R-:W-:Y:S05]  /*228f0*/  @!P0 BRA `(.L_x_1704) ;  /* 0x0000003c00908947 */ /* 0x001fea0003800000 */
.L_x_1849:
[----:B------:R-:W-:Y:S05]  /*22900*/  BSYNC B0 ;  /* 0x0000000000007941 */ /* 0x000fea0003800000 */
.L_x_1703:
[----:B------:R-:W-:-:S03]  /*22910*/  UMOV UR4, 0xffffffff ;  /* 0xffffffff00047882 */ /* 0x000fc60000000000 */
[----:B------:R-:W-:Y:S05]  /*22920*/  BRA.DIV UR4, `(.L_x_1705) ;  /* 0x0000003e04987947 */ /* 0x000fea000b800000 */
[----:B0-----:R-:W0:Y:S02]  /*22930*/  S2R R0, SR_TID.X ;  /* 0x0000000000007919 */ /* 0x001e240000002100 */
[----:B0-----:R-:W-:-:S04]  /*22940*/  SHF.R.U32.HI R0, RZ, 0x5, R0 ;  /* 0x00000005ff007819 */ /* 0x001fc80000011600 */
[----:B------:R-:W-:-:S05]  /*22950*/  LOP3.LUT R0, R0, 0x3, RZ, 0xc0, !PT ;  /* 0x0000000300007812 */ /* 0x000fca00078ec0ff */
[----:B------:R0:W2:Y:S02]  /*22960*/  SHFL.IDX PT, R14, R0, RZ, 0x1f ;  /* 0x00001fff000e7589 */ /* 0x0000a400000e0000 */
.L_x_1852:
[----:B--2---:R-:W-:-:S13]  /*22970*/  ISETP.NE.AND P0, PT, R14, RZ, PT ;  /* 0x000000ff0e00720c */ /* 0x004fda0003f05270 */
[----:B------:R-:W-:Y:S05]  /*22980*/  @P0 BRA `(.L_x_1359) ;  /* 0x0000000000900947 */ /* 0x000fea0003800000 */
[----:B------:R-:W-:-:S03]  /*22990*/  UMOV UR4, 0xffffffff ;  /* 0xffffffff00047882 */ /* 0x000fc60000000000 */
[----:B------:R-:W-:Y:S05]  /*229a0*/  BRA.DIV UR4, `(.L_x_1706) ;  /* 0x0000003e04ac7947 */ /* 0x000fea000b800000 */
[----:B------:R-:W-:-:S13]  /*229b0*/  ELECT P6, URZ, PT ;  /* 0x00000000003f782f */ /* 0x000fda00038c0000 */
.L_x_1855:
[----:B------:R-:W-:Y:S05]  /*229c0*/  @!P6 BRA `(.L_x_1359) ;  /* 0x000000000080e947 */ /* 0x000fea0003800000 */
[----:B------:R-:W-:-:S06]  /*229d0*/  ULOP3.LUT UR4, UR36, 0x2, URZ, 0xfc, !UPT ;  /* 0x0000000224047892 */ /* 0x000fcc000f8efc3f */
[----:B0-----:R-:W-:-:S05]  /*229e0*/  IMAD.U32 R0, RZ, RZ, UR4 ;  /* 0x00000004ff007e24 */ /* 0x001fca000f8e00ff */
[----:B------:R-:W-:-:S13]  /*229f0*/  ISETP.NE.AND P0, PT, R0, 0x3, PT ;  /* 0x000000030000780c */ /* 0x000fda0003f05270 */
[----:B------:R-:W-:Y:S05]  /*22a00*/  @!P0 BRA `(.L_x_1707) ;  /* 0x0000000000048947 */ /* 0x000fea0003800000 */
[----:B------:R-:W-:Y:S01]  /*22a10*/  BPT.TRAP 0x1 ;  /* 0x000000040000795c */ /* 0x000fe20000300000 */
.L_x_1707:
[----:B------:R-:W2:Y:S01]  /*22a20*/  LDL R0, [R1] ;  /* 0x0000000001007983 */ /* 0x000ea20000100800 */
[C---:B------:R-:W-:Y:S02]  /*22a30*/  IMAD R3, R25.reuse, 0x8, R5 ;  /* 0x0000000819037824 */ /* 0x040fe400078e0205 */
[----:B------:R-:W-:-:S05]  /*22a40*/  VIADD R25, R25, 0x1 ;  /* 0x0000000119197836 */ /* 0x000fca0000000000 */
[----:B------:R-:W-:Y:S02]  /*22a50*/  ISETP.NE.AND P2, PT, R25, 0x2, PT ;  /* 0x000000021900780c */ /* 0x000fe40003f45270 */
[----:B--2---:R-:W-:Y:S02]  /*22a60*/  SHF.L.U32 R2, R0, 0x1f, RZ ;  /* 0x0000001f00027819 */ /* 0x004fe400000006ff */
[----:B------:R-:W-:Y:S02]  /*22a70*/  SEL R0, RZ, 0x1, P2 ;  /* 0x00000001ff007807 */ /* 0x000fe40001000000 */
[----:B------:R-:W0:Y:S02]  /*22a80*/  SYNCS.PHASECHK.TRANS64.TRYWAIT P1, [R3+URZ+0x2d840], R2 ;  /* 0x02d84002030075a7 */ /* 0x000e24000802017f */
[----:B0-----:R-:W-:Y:S05]  /*22a90*/  @!P1 BRA `(.L_x_1708) ;  /* 0x0000003c00909947 */ /* 0x001fea0003800000 */
.L_x_1856:
[----:B------:R-:W2:Y:S01]  /*22aa0*/  LDL.LU R4, [R1] ;  /* 0x0000000001047983 */ /* 0x000ea20000300800 */
[----:B------:R-:W-:Y:S02]  /*22ab0*/  SEL R25, R25, RZ, P2 ;  /* 0x000000ff19197207 */ /* 0x000fe40001000000 */
[----:B--2---:R-:W-:Y:S01]  /*22ac0*/  LOP3.LUT R0, R4, R0, RZ, 0x3c, !PT ;  /* 0x0000000004007212 */ /* 0x004fe200078e3cff */
[----:B------:R-:W-:Y:S06]  /*22ad0*/  @!P0 BRA `(.L_x_1709) ;  /* 0x0000000000048947 */ /* 0x000fec0003800000 */
[----:B------:R-:W-:Y:S01]  /*22ae0*/  BPT.TRAP 0x1 ;  /* 0x000000040000795c */ /* 0x000fe20000300000 */
.L_x_1709:
[----:B------:R-:W-:Y:S01]  /*22af0*/  IMAD R25, R25, 0x8, R5 ;  /* 0x0000000819197824 */ /* 0x000fe200078e0205 */
[----:B------:R-:W-:-:S04]  /*22b00*/  SHF.L.U32 R0, R0, 0x1f, RZ ;  /* 0x0000001f00007819 */ /* 0x000fc800000006ff */
[----:B------:R-:W2:Y:S02]  /*22b10*/  SYNCS.PHASECHK.TRANS64.TRYWAIT P1, [R25+URZ+0x2d840], R0 ;  /* 0x02d84000190075a7 */ /* 0x000ea4000802017f */
[----:B--2---:R-:W-:Y:S05]  /*22b20*/  @!P1 BRA `(.L_x_1710) ;  /* 0x0000003c00809947 */ /* 0x004fea0003800000 */
.L_x_1857:
[----:B------:R-:W-:Y:S05]  /*22b30*/  @!P0 BRA `(.L_x_1711) ;  /* 0x0000000000048947 */ /* 0x000fea0003800000 */
[----:B------:R-:W-:Y:S01]  /*22b40*/  BPT.TRAP 0x1 ;  /* 0x000000040000795c */ /* 0x000fe20000300000 */
.L_x_1711:
[----:B------:R-:W4:Y:S02]  /*22b50*/  SYNCS.PHASECHK.TRANS64.TRYWAIT P1, [R3+URZ+0x2d860], R2 ;  /* 0x02d86002030075a7 */ /* 0x000f24000802017f */
[----:B----4-:R-:W-:Y:S05]  /*22b60*/  @!P1 BRA `(.L_x_1712) ;  /* 0x0000003c00849947 */ /* 0x010fea0003800000 */
.L_x_1858:
[----:B------:R-:W-:Y:S05]  /*22b70*/  @!P0 BRA `(.L_x_1713) ;  /* 0x0000000000048947 */ /* 0x000fea0003800000 */
[----:B------:R-:W-:Y:S01]  /*22b80*/  BPT.TRAP 0x1 ;  /* 0x000000040000795c */ /* 0x000fe20000300000 */
.L_x_1713:
[----:B------:R0:W0:Y:S02]  /*22b90*/  SYNCS.PHASECHK.TRANS64.TRYWAIT P0, [R25+URZ+0x2d860], R0 ;  /* 0x02d86000190075a7 */ /* 0x000024000800017f */
[----:B0-----:R-:W-:Y:S05]  /*22ba0*/  @!P0 NANOSLEEP.SYNCS 0x989680 ;  /* 0x009896800000895d */ /* 0x001fea0003900000 */
[----:B------:R-:W0:Y:S02]  /*22bb0*/  @!P0 SYNCS.PHASECHK.TRANS64 P0, [R25+URZ+0x2d860], R0 ;  /* 0x02d86000190085a7 */ /* 0x000e24000800007f */
[----:B0-----:R-:W-:Y:S05]  /*22bc0*/  @!P0 BRA `(.L_x_1713) ;  /* 0xfffffffc00f08947 */ /* 0x001fea000383ffff */
.L_x_1359:
[----:B------:R-:W-:Y:S05]  /*22bd0*/  BSYNC B9 ;  /* 0x0000000000097941 */ /* 0x000fea0003800000 */
.L_x_1356:
[----:B------:R-:W-:Y:S05]  /*22be0*/  EXIT ;  /* 0x000000000000794d */ /* 0x000fea0003800000 */
.L_x_1383:
[----:B0-----:R0:W1:Y:S02]  /*22bf0*/  SYNCS.PHASECHK.TRANS64.TRYWAIT P4, [R35+URZ+0x2d890], R85 ;  /* 0x02d89055230075a7 */ /* 0x001064000808017f */
[----:B-1----:R-:W-:Y:S05]  /*22c00*/  @!P4 NANOSLEEP.SYNCS 0x989680 ;  /* 0x009896800000c95d */ /* 0x002fea0003900000 */
[----:B------:R-:W1:Y:S02]  /*22c10*/  @!P4 SYNCS.PHASECHK.TRANS64 P4, [R35+URZ+0x2d890], R85 ;  /* 0x02d890552300c5a7 */ /* 0x000e64000808007f */
[----:B-1----:R-:W-:Y:S05]  /*22c20*/  @!P4 BRA `(.L_x_1383) ;  /* 0xfffffffc00f0c947 */ /* 0x002fea000383ffff */
[----:B------:R-:W-:Y:S05]  /*22c30*/  BRA `(.L_x_1714) ;  /* 0xfffffe0800247947 */ /* 0x000fea000383ffff */
.L_x_1384:
        /* <DEDUP_REMOVED lines=8> */
.L_x_1716:
[----:B------:R-:W-:Y:S05]  /*22cc0*/  BSYNC B1 ;  /* 0x0000000000017941 */ /* 0x000fea0003800000 */
.L_x_1715:
        /* <DEDUP_REMOVED lines=8> */
.L_x_1717:
[----:B------:R-:W-:Y:S01]  /*22d50*/  IMAD.MOV.U32 R11, RZ, RZ, R14 ;  /* 0x000000ffff0b7224 */ /* 0x000fe200078e000e */
[----:B------:R-:W-:Y:S06]  /*22d60*/  BRA `(.L_x_1718) ;  /* 0xfffffe0400ec7947 */ /* 0x000fec000383ffff */
.L_x_1412:
[----:B0-----:R0:W1:Y:S02]  /*22d70*/  SYNCS.PHASECHK.TRANS64.TRYWAIT P4, [R35+URZ+0x2d890], R85 ;  /* 0x02d89055230075a7 */ /* 0x001064000808017f */
[----:B-1----:R-:W-:Y:S05]  /*22d80*/  @!P4 NANOSLEEP.SYNCS 0x989680 ;  /* 0x009896800000c95d */ /* 0x002fea0003900000 */
[----:B------:R-:W1:Y:S02]  /*22d90*/  @!P4 SYNCS.PHASECHK.TRANS64 P4, [R35+URZ+0x2d890], R85 ;  /* 0x02d890552300c5a7 */ /* 0x000e64000808007f */
[----:B-1----:R-:W-:Y:S05]  /*22da0*/  @!P4 BRA `(.L_x_1412) ;  /* 0xfffffffc00f0c947 */ /* 0x002fea000383ffff */
[----:B------:R-:W-:Y:S05]  /*22db0*/  BRA `(.L_x_1719) ;  /* 0xfffffe2400147947 */ /* 0x000fea000383ffff */
.L_x_1413:
        /* <DEDUP_REMOVED lines=8> */
.L_x_1721:
[----:B------:R-:W-:Y:S05]  /*22e40*/  BSYNC B1 ;  /* 0x0000000000017941 */ /* 0x000fea0003800000 */
.L_x_1720:
        /* <DEDUP_REMOVED lines=8> */
.L_x_1722:
[----:B------:R-:W-:Y:S01]  /*22ed0*/  IMAD.MOV.U32 R88, RZ, RZ, R14 ;  /* 0x000000ffff587224 */ /* 0x000fe200078e000e */
[----:B------:R-:W-:Y:S06]  /*22ee0*/  BRA `(.L_x_1723) ;  /* 0xfffffe2000dc7947 */ /* 0x000fec000383ffff */
.L_x_1426:
[----:B0-----:R0:W1:Y:S02]  /*22ef0*/  SYNCS.PHASECHK.TRANS64.TRYWAIT P3, [R35+URZ+0x2d890], R85 ;  /* 0x02d89055230075a7 */ /* 0x001064000806017f */
[----:B-1----:R-:W-:Y:S05]  /*22f00*/  @!P3 NANOSLEEP.SYNCS 0x989680 ;  /* 0x009896800000b95d */ /* 0x002fea0003900000 */
[----:B------:R-:W1:Y:S02]  /*22f10*/  @!P3 SYNCS.PHASECHK.TRANS64 P3, [R35+URZ+0x2d890], R85 ;  /* 0x02d890552300b5a7 */ /* 0x000e64000806007f */
[----:B-1----:R-:W-:Y:S05]  /*22f20*/  @!P3 BRA `(.L_x_1426) ;  /* 0xfffffffc00f0b947 */ /* 0x002fea000383ffff */
[----:B------:R-:W-:Y:S05]  /*22f30*/  BRA `(.L_x_1724) ;  /* 0xfffffe3c00107947 */ /* 0x000fea000383ffff */
.L_x_1427:
[----:B------:R-:W-:Y:S01]  /*22f40*/  BSSY B1, `(.L_x_1725) ;  /* 0x0000007000017945 */ /* 0x000fe20003800000 */
[----:B------:R-:W-:Y:S02]  /*22f50*/  IMAD.MOV.U32 R12, RZ, RZ, RZ ;  /* 0x000000ffff0c7224 */ /* 0x000fe400078e00ff */
[----:B------:R-:W-:Y:S02]  /*22f60*/  IMAD.MOV.U32 R11, RZ, RZ, 0x1e1f ;  /* 0x00001e1fff0b7424 */ /* 0x000fe400078e00ff */
[----:B------:R-:W-:-:S07]  /*22f70*/  IMAD.MOV.U32 R15, RZ, RZ, -0x1 ;  /* 0xffffffffff0f7424 */ /* 0x000fce00078e00ff */
[----:B0-----:R-:W-:Y:S05]  /*22f80*/  WARPSYNC.COLLECTIVE R15, `(.L_x_1726) ;  /* 0x000000000f087348 */ /* 0x001fea0003c00000 */
[----:B------:R1:W2:Y:S02]  /*22f90*/  SHFL.IDX P6, R14, R13, R12, R11 ;  /* 0x0000000c0d0e7389 */ /* 0x0002a400000c000b */
[----:B012---:R-:W-:Y:S01]  /*22fa0*/  ENDCOLLECTIVE ;  /* 0x000000000000791b */ /* 0x007fe20003800000 */
.L_x_1726:
[----:B------:R-:W-:Y:S05]  /*22fb0*/  BSYNC B1 ;  /* 0x0000000000017941 */ /* 0x000fea0003800000 */
.L_x_1725:
        /* <DEDUP_REMOVED lines=8> */
.L_x_1727:
[----:B------:R-:W-:Y:S01]  /*23040*/  IMAD.MOV.U32 R42, RZ, RZ, R14 ;  /* 0x000000ffff2a7224 */ /* 0x000fe200078e000e */
[----:B------:R-:W-:Y:S06]  /*23050*/  BRA `(.L_x_1728) ;  /* 0xfffffe3c00447947 */ /* 0x000fec000383ffff */
.L_x_1431:
[----:B---3--:R3:W0:Y:S02]  /*23060*/  SYNCS.PHASECHK.TRANS64.TRYWAIT P2, [R35+URZ+0x2d8b0], R85 ;  /* 0x02d8b055230075a7 */ /* 0x008624000804017f */
[----:B0-----:R-:W-:Y:S05]  /*23070*/  @!P2 NANOSLEEP.SYNCS 0x989680 ;  /* 0x009896800000a95d */ /* 0x001fea0003900000 */
[----:B------:R-:W0:Y:S02]  /*23080*/  @!P2 SYNCS.PHASECHK.TRANS64 P2, [R35+URZ+0x2d8b0], R85 ;  /* 0x02d8b0552300a5a7 */ /* 0x000e24000804007f */
[----:B0-----:R-:W-:Y:S05]  /*23090*/  @!P2 BRA `(.L_x_1431) ;  /* 0xfffffffc00f0a947 */ /* 0x001fea000383ffff */
[----:B------:R-:W-:Y:S05]  /*230a0*/  BRA `(.L_x_1729) ;  /* 0xfffffe4000287947 */ /* 0x000fea000383ffff */
.L_x_1445:
        /* <DEDUP_REMOVED lines=10> */
[----:B-12--5:R-:W-:Y:S05]  /*23150*/  WARPSYNC.COLLECTIVE R15, `(.L_x_1731) ;  /* 0x000000000f087348 */ /* 0x026fea0003c00000 */
[----:B------:R0:W3:Y:S02]  /*23160*/  SHFL.IDX P6, R14, R13, R12, R11 ;  /* 0x0000000c0d0e7389 */ /* 0x0000e400000c000b */
[----:B0123-5:R-:W-:Y:S01]  /*23170*/  ENDCOLLECTIVE ;  /* 0x000000000000791b */ /* 0x02ffe20003800000 */
.L_x_1731:
[----:B------:R-:W-:Y:S05]  /*23180*/  BSYNC B0 ;  /* 0x0000000000007941 */ /* 0x000fea0003800000 */
.L_x_1730:
[----:B------:R0:W-:Y:S01]  /*23190*/  STL [R1+0xc], R14 ;  /* 0x00000c0e01007387 */ /* 0x0001e20000100800 */
[----:B------:R-:W-:Y:S05]  /*231a0*/  BRA `(.L_x_1732) ;  /* 0xfffffe4c00147947 */ /* 0x000fea000383ffff */
.L_x_1456:
[----:B------:R-:W-:Y:S01]  /*231b0*/  BSSY B1, `(.L_x_1733) ;  /* 0x0000007000017945 */ /* 0x000fe20003800000 */
[----:B------:R-:W-:Y:S02]  /*231c0*/  IMAD.MOV.U32 R12, RZ, RZ, RZ ;  /* 0x000000ffff0c7224 */ /* 0x000fe400078e00ff */
[----:B------:R-:W-:Y:S02]  /*231d0*/  IMAD.MOV.U32 R11, RZ, RZ, 0x1e1f ;  /* 0x00001e1fff0b7424 */ /* 0x000fe400078e00ff */
[----:B------:R-:W-:-:S07]  /*231e0*/  IMAD.MOV.U32 R15, RZ, RZ, -0x1 ;  /* 0xffffffffff0f7424 */ /* 0x000fce00078e00ff */
[----:B012---:R-:W-:Y:S05]  /*231f0*/  WARPSYNC.COLLECTIVE R15, `(.L_x_1734) ;  /* 0x000000000f087348 */ /* 0x007fea0003c00000 */
[----:B0-----:R0:W3:Y:S02]  /*23200*/  SHFL.IDX P6, R14, R13, R12, R11 ;  /* 0x0000000c0d0e7389 */ /* 0x0010e400000c000b */
[----:B0123--:R-:W-:Y:S01]  /*23210*/  ENDCOLLECTIVE ;  /* 0x000000000000791b */ /* 0x00ffe20003800000 */
.L_x_1734:
[----:B------:R-:W-:Y:S05]  /*23220*/  BSYNC B1 ;  /* 0x0000000000017941 */ /* 0x000fea0003800000 */
.L_x_1733:
        /* <DEDUP_REMOVED lines=8> */
.L_x_1735:
[----:B------:R-:W-:Y:S02]  /*232b0*/  IMAD.MOV.U32 R13, RZ, RZ, R5 ;  /* 0x000000ffff0d7224 */ /* 0x000fe400078e0005 */
[----:B------:R-:W-:-:S07]  /*232c0*/  IMAD.MOV.U32 R0, RZ, RZ, R14 ;  /* 0x000000ffff007224 */ /* 0x000fce00078e000e */
[----:B------:R-:W-:Y:S05]  /*232d0*/  WARPSYNC.COLLECTIVE R15, `(.L_x_1736) ;  /* 0x000000000f087348 */ /* 0x000fea0003c00000 */
[----:B------:R0:W1:Y:S02]  /*232e0*/  SHFL.IDX P6, R14, R13, R12, R11 ;  /* 0x0000000c0d0e7389 */ /* 0x00006400000c000b */
[----:B01----:R-:W-:Y:S01]  /*232f0*/  ENDCOLLECTIVE ;  /* 0x000000000000791b */ /* 0x003fe20003800000 */
.L_x_1736:
[----:B------:R-:W-:Y:S02]  /*23300*/  IMAD.MOV.U32 R13, RZ, RZ, R4 ;  /* 0x000000ffff0d7224 */ /* 0x000fe400078e0004 */
[----:B------:R-:W-:-:S07]  /*23310*/  IMAD.MOV.U32 R5, RZ, RZ, R14 ;  /* 0x000000ffff057224 */ /* 0x000fce00078e000e */
[----:B------:R-:W-:Y:S05]  /*23320*/  WARPSYNC.COLLECTIVE R15, `(.L_x_1737) ;  /* 0x000000000f087348 */ /* 0x000fea0003c00000 */
[----:B------:R0:W1:Y:S02]  /*23330*/  SHFL.IDX P6, R14, R13, R12, R11 ;  /* 0x0000000c0d0e7389 */ /* 0x00006400000c000b */
[----:B01----:R-:W-:Y:S01]  /*23340*/  ENDCOLLECTIVE ;  /* 0x000000000000791b */ /* 0x003fe20003800000 */
.L_x_1737:
[----:B------:R-:W-:Y:S05]  /*23350*/  BRA `(.L_x_1738) ;  /* 0xfffffe5000a47947 */ /* 0x000fea000383ffff */
.L_x_1460:
[----:B0-----:R0:W1:Y:S02]  /*23360*/  SYNCS.PHASECHK.TRANS64.TRYWAIT P0, [R2+URZ+0x2d800], R3 ;  /* 0x02d80003020075a7 */ /* 0x001064000800017f */
[----:B-1----:R-:W-:Y:S05]  /*23370*/  @!P0 NANOSLEEP.SYNCS 0x989680 ;  /* 0x009896800000895d */ /* 0x002fea0003900000 */
[----:B------:R-:W1:Y:S02]  /*23380*/  @!P0 SYNCS.PHASECHK.TRANS64 P0, [R2+URZ+0x2d800], R3 ;  /* 0x02d80003020085a7 */ /* 0x000e64000800007f */
[----:B-1----:R-:W-:Y:S05]  /*23390*/  @!P0 BRA `(.L_x_1460) ;  /* 0xfffffffc00f08947 */ /* 0x002fea000383ffff */
[----:B------:R-:W-:Y:S05]  /*233a0*/  BRA `(.L_x_1739) ;  /* 0xfffffe5800ec7947 */ /* 0x000fea000383ffff */
.L_x_1472:
[----:B------:R-:W-:Y:S01]  /*233b0*/  BSSY B1, `(.L_x_1740) ;  /* 0x0000007000017945 */ /* 0x000fe20003800000 */
[----:B------:R-:W-:Y:S02]  /*233c0*/  IMAD.MOV.U32 R12, RZ, RZ, RZ ;  /* 0x000000ffff0c7224 */ /* 0x000fe400078e00ff */
[----:B------:R-:W-:Y:S02]  /*233d0*/  IMAD.MOV.U32 R11, RZ, RZ, 0x1e1f ;  /* 0x00001e1fff0b7424 */ /* 0x000fe400078e00ff */
[----:B------:R-:W-:-:S07]  /*233e0*/  IMAD.MOV.U32 R15, RZ, RZ, -0x1 ;  /* 0xffffffffff0f7424 */ /* 0x000fce00078e00ff */
[----:B012---:R-:W-:Y:S05]  /*233f0*/  WARPSYNC.COLLECTIVE R15, `(.L_x_1741) ;  /* 0x000000000f087348 */ /* 0x007fea0003c00000 */
[----:B0-----:R0:W3:Y:S02]  /*23400*/  SHFL.IDX P6, R14, R13, R12, R11 ;  /* 0x0000000c0d0e7389 */ /* 0x0010e400000c000b */
[----:B0123--:R-:W-:Y:S01]  /*23410*/  ENDCOLLECTIVE ;  /* 0x000000000000791b */ /* 0x00ffe20003800000 */
.L_x_1741:
[----:B------:R-:W-:Y:S05]  /*23420*/  BSYNC B1 ;  /* 0x0000000000017941 */ /* 0x000fea0003800000 */
.L_x_1740:
        /* <DEDUP_REMOVED lines=8> */
.L_x_1742:
[----:B------:R-:W-:Y:S02]  /*234b0*/  IMAD.MOV.U32 R13, RZ, RZ, R21 ;  /* 0x000000ffff0d7224 */ /* 0x000fe400078e0015 */
[----:B------:R-:W-:-:S07]  /*234c0*/  IMAD.MOV.U32 R0, RZ, RZ, R14 ;  /* 0x000000ffff007224 */ /* 0x000fce00078e000e */
[----:B------:R-:W-:Y:S05]  /*234d0*/  WARPSYNC.COLLECTIVE R15, `(.L_x_1743) ;  /* 0x000000000f087348 */ /* 0x000fea0003c00000 */
[----:B------:R0:W1:Y:S02]  /*234e0*/  SHFL.IDX P6, R14, R13, R12, R11 ;  /* 0x0000000c0d0e7389 */ /* 0x00006400000c000b */
[----:B01----:R-:W-:Y:S01]  /*234f0*/  ENDCOLLECTIVE ;  /* 0x000000000000791b */ /* 0x003fe20003800000 */
.L_x_1743:
[----:B------:R-:W-:Y:S02]  /*23500*/  IMAD.MOV.U32 R13, RZ, RZ, R20 ;  /* 0x000000ffff0d7224 */ /* 0x000fe400078e0014 */
[----:B------:R-:W-:-:S07]  /*23510*/  IMAD.MOV.U32 R21, RZ, RZ, R14 ;  /* 0x000000ffff157224 */ /* 0x000fce00078e000e */
[----:B------:R-:W-:Y:S05]  /*23520*/  WARPSYNC.COLLECTIVE R15, `(.L_x_1744) ;  /* 0x000000000f087348 */ /* 0x000fea0003c00000 */
[----:B------:R0:W1:Y:S02]  /*23530*/  SHFL.IDX P6, R14, R13, R12, R11 ;  /* 0x0000000c0d0e7389 */ /* 0x00006400000c000b */
[----:B01----:R-:W-:Y:S01]  /*23540*/  ENDCOLLECTIVE ;  /* 0x000000000000791b */ /* 0x003fe20003800000 */
.L_x_1744:
[----:B------:R-:W-:Y:S01]  /*23550*/  IMAD.MOV.U32 R20, RZ, RZ, R14 ;  /* 0x000000ffff147224 */ /* 0x000fe200078e000e */
[----:B------:R-:W-:Y:S06]  /*23560*/  BRA `(.L_x_1745) ;  /* 0xfffffe7000147947 */ /* 0x000fec000383ffff */
.L_x_1476:
[----:B0-----:R0:W3:Y:S02]  /*23570*/  SYNCS.PHASECHK.TRANS64.TRYWAIT P0, [R2+URZ+0x2d800], R3 ;  /* 0x02d80003020075a7 */ /* 0x0010e4000800017f */
[----:B---3--:R-:W-:Y:S05]  /*23580*/  @!P0 NANOSLEEP.SYNCS 0x989680 ;  /* 0x009896800000895d */ /* 0x008fea0003900000 */
[----:B------:R-:W3:Y:S02]  /*23590*/  @!P0 SYNCS.PHASECHK.TRANS64 P0, [R2+URZ+0x2d800], R3 ;  /* 0x02d80003020085a7 */ /* 0x000ee4000800007f */
[----:B---3--:R-:W-:Y:S05]  /*235a0*/  @!P0 BRA `(.L_x_1476) ;  /* 0xfffffffc00f08947 */ /* 0x008fea000383ffff */
[----:B------:R-:W-:Y:S05]  /*235b0*/  BRA `(.L_x_1746) ;  /* 0xfffffe7400d87947 */ /* 0x000fea000383ffff */
.L_x_1484:
[----:B--2---:R2:W4:Y:S02]  /*235c0*/  SYNCS.PHASECHK.TRANS64.TRYWAIT P1, [R8+URZ+0x2d830], R3 ;  /* 0x02d83003080075a7 */ /* 0x004524000802017f */
[----:B----4-:R-:W-:Y:S05]  /*235d0*/  @!P1 NANOSLEEP.SYNCS 0x989680 ;  /* 0x009896800000995d */ /* 0x010fea0003900000 */
[----:B------:R-:W4:Y:S02]  /*235e0*/  @!P1 SYNCS.PHASECHK.TRANS64 P1, [R8+URZ+0x2d830], R3 ;  /* 0x02d83003080095a7 */ /* 0x000f24000802007f */
[----:B----4-:R-:W-:Y:S05]  /*235f0*/  @!P1 BRA `(.L_x_1484) ;  /* 0xfffffffc00f09947 */ /* 0x010fea000383ffff */
[----:B------:R-:W-:Y:S05]  /*23600*/  BRA `(.L_x_1483) ;  /* 0xfffffe8c00e07947 */ /* 0x000fea000383ffff */
.L_x_1503:
[----:B-1----:R1:W2:Y:S02]  /*23610*/  SYNCS.PHASECHK.TRANS64.TRYWAIT P2, [R9+URZ+0x2d830], R8 ;  /* 0x02d83008090075a7 */ /* 0x0022a4000804017f */
[----:B--2---:R-:W-:Y:S05]  /*23620*/  @!P2 NANOSLEEP.SYNCS 0x989680 ;  /* 0x009896800000a95d */ /* 0x004fea0003900000 */
[----:B------:R-:W2:Y:S02]  /*23630*/  @!P2 SYNCS.PHASECHK.TRANS64 P2, [R9+URZ+0x2d830], R8 ;  /* 0x02d830080900a5a7 */ /* 0x000ea4000804007f */
[----:B--2---:R-:W-:Y:S05]  /*23640*/  @!P2 BRA `(.L_x_1503) ;  /* 0xfffffffc00f0a947 */ /* 0x004fea000383ffff */
[----:B------:R-:W-:Y:S05]  /*23650*/  BRA `(.L_x_1502) ;  /* 0xfffffec4004c7947 */ /* 0x000fea000383ffff */
.L_x_1507:
[----:B-1----:R1:W2:Y:S02]  /*23660*/  SYNCS.PHASECHK.TRANS64.TRYWAIT P1, [R9+URZ+0x2d850], R8 ;  /* 0x02d85008090075a7 */ /* 0x0022a4000802017f */
[----:B--2---:R-:W-:Y:S05]  /*23670*/  @!P1 NANOSLEEP.SYNCS 0x989680 ;  /* 0x009896800000995d */ /* 0x004fea0003900000 */
[----:B------:R-:W2:Y:S02]  /*23680*/  @!P1 SYNCS.PHASECHK.TRANS64 P1, [R9+URZ+0x2d850], R8 ;  /* 0x02d85008090095a7 */ /* 0x000ea4000802007f */
[----:B--2---:R-:W-:Y:S05]  /*23690*/  @!P1 BRA `(.L_x_1507) ;  /* 0xfffffffc00f09947 */ /* 0x004fea000383ffff */
[----:B------:R-:W-:Y:S05]  /*236a0*/  BRA `(.L_x_1504) ;  /* 0xfffffec800507947 */ /* 0x000fea000383ffff */
.L_x_1528:
[----:B-1----:R1:W2:Y:S02]  /*236b0*/  SYNCS.PHASECHK.TRANS64.TRYWAIT P2, [R3+URZ+0x2d830], R0 ;  /* 0x02d83000030075a7 */ /* 0x0022a4000804017f */
[----:B--2---:R-:W-:Y:S05]  /*236c0*/  @!P2 NANOSLEEP.SYNCS 0x989680 ;  /* 0x009896800000a95d */ /* 0x004fea0003900000 */
[----:B------:R-:W2:Y:S02]  /*236d0*/  @!P2 SYNCS.PHASECHK.TRANS64 P2, [R3+URZ+0x2d830], R0 ;  /* 0x02d830000300a5a7 */ /* 0x000ea4000804007f */
[----:B--2---:R-:W-:Y:S05]  /*236e0*/  @!P2 BRA `(.L_x_1528) ;  /* 0xfffffffc00f0a947 */ /* 0x004fea000383ffff */
[----:B------:R-:W-:Y:S05]  /*236f0*/  BRA `(.L_x_1527) ;  /* 0xfffffefc005c7947 */ /* 0x000fea000383ffff */
.L_x_1532:
[----:B-1----:R1:W2:Y:S02]  /*23700*/  SYNCS.PHASECHK.TRANS64.TRYWAIT P1, [R3+URZ+0x2d850], R0 ;  /* 0x02d85000030075a7 */ /* 0x0022a4000802017f */
[----:B--2---:R-:W-:Y:S05]  /*23710*/  @!P1 NANOSLEEP.SYNCS 0x989680 ;  /* 0x009896800000995d */ /* 0x004fea0003900000 */
[----:B------:R-:W2:Y:S02]  /*23720*/  @!P1 SYNCS.PHASECHK.TRANS64 P1, [R3+URZ+0x2d850], R0 ;  /* 0x02d85000030095a7 */ /* 0x000ea4000802007f */
[----:B--2---:R-:W-:Y:S05]  /*23730*/  @!P1 BRA `(.L_x_1532) ;  /* 0xfffffffc00f09947 */ /* 0x004fea000383ffff */
[----:B------:R-:W-:Y:S05]  /*23740*/  BRA `(.L_x_1529) ;  /* 0xffffff00006c7947 */ /* 0x000fea000383ffff */
.L_x_1541:
[----:B-1----:R1:W2:Y:S02]  /*23750*/  SYNCS.PHASECHK.TRANS64.TRYWAIT P2, [R3+URZ+0x2d830], R0 ;  /* 0x02d83000030075a7 */ /* 0x0022a4000804017f */
[----:B--2---:R-:W-:Y:S05]  /*23760*/  @!P2 NANOSLEEP.SYNCS 0x989680 ;  /* 0x009896800000a95d */ /* 0x004fea0003900000 */
[----:B------:R-:W2:Y:S02]  /*23770*/  @!P2 SYNCS.PHASECHK.TRANS64 P2, [R3+URZ+0x2d830], R0 ;  /* 0x02d830000300a5a7 */ /* 0x000ea4000804007f */
[----:B--2---:R-:W-:Y:S05]  /*23780*/  @!P2 BRA `(.L_x_1541) ;  /* 0xfffffffc00f0a947 */ /* 0x004fea000383ffff */
[----:B------:R-:W-:Y:S05]  /*23790*/  BRA `(.L_x_1540) ;  /* 0xffffff2000607947 */ /* 0x000fea000383ffff */
.L_x_1545:
[----:B-1----:R1:W2:Y:S02]  /*237a0*/  SYNCS.PHASECHK.TRANS64.TRYWAIT P1, [R3+URZ+0x2d850], R0 ;  /* 0x02d85000030075a7 */ /* 0x0022a4000802017f */
[----:B--2---:R-:W-:Y:S05]  /*237b0*/  @!P1 NANOSLEEP.SYNCS 0x989680 ;  /* 0x009896800000995d */ /* 0x004fea0003900000 */
[----:B------:R-:W2:Y:S02]  /*237c0*/  @!P1 SYNCS.PHASECHK.TRANS64 P1, [R3+URZ+0x2d850], R0 ;  /* 0x02d85000030095a7 */ /* 0x000ea4000802007f */
[----:B--2---:R-:W-:Y:S05]  /*237d0*/  @!P1 BRA `(.L_x_1545) ;  /* 0xfffffffc00f09947 */ /* 0x004fea000383ffff */
[----:B------:R-:W-:Y:S05]  /*237e0*/  BRA `(.L_x_1542) ;  /* 0xffffff2400707947 */ /* 0x000fea000383ffff */
.L_x_1560:
[----:B-1----:R1:W2:Y:S02]  /*237f0*/  SYNCS.PHASECHK.TRANS64.TRYWAIT P1, [R11+URZ+0x2d850], R4 ;  /* 0x02d850040b0075a7 */ /* 0x0022a4000802017f */
[----:B--2---:R-:W-:Y:S05]  /*23800*/  @!P1 NANOSLEEP.SYNCS 0x989680 ;  /* 0x009896800000995d */ /* 0x004fea0003900000 */
[----:B------:R-:W2:Y:S02]  /*23810*/  @!P1 SYNCS.PHASECHK.TRANS64 P1, [R11+URZ+0x2d850], R4 ;  /* 0x02d850040b0095a7 */ /* 0x000ea4000802007f */
[----:B--2---:R-:W-:Y:S05]  /*23820*/  @!P1 BRA `(.L_x_1560) ;  /* 0xfffffffc00f09947 */ /* 0x004fea000383ffff */
[----:B------:R-:W-:Y:S05]  /*23830*/  BRA `(.L_x_1559) ;  /* 0xffffff54008c7947 */ /* 0x000fea000383ffff */
.L_x_1571:
[----:B------:R-:W-:Y:S02]  /*23840*/  IMAD.MOV.U32 R13, RZ, RZ, R4 ;  /* 0x000000ffff0d7224 */ /* 0x000fe400078e0004 */
[----:B------:R-:W-:Y:S02]  /*23850*/  IMAD.MOV.U32 R12, RZ, RZ, RZ ;  /* 0x000000ffff0c7224 */ /* 0x000fe400078e00ff */
[----:B------:R-:W-:Y:S02]  /*23860*/  IMAD.MOV.U32 R11, RZ, RZ, 0x1c1f ;  /* 0x00001c1fff0b7424 */ /* 0x000fe400078e00ff */
[----:B------:R-:W-:-:S07]  /*23870*/  IMAD.MOV.U32 R15, RZ, RZ, -0x1 ;  /* 0xffffffffff0f7424 */ /* 0x000fce00078e00ff */
[----:B-1----:R-:W-:Y:S05]  /*23880*/  WARPSYNC.COLLECTIVE R15, `(.L_x_1747) ;  /* 0x000000000f087348 */ /* 0x002fea0003c00000 */
[----:B------:R0:W2:Y:S02]  /*23890*/  SHFL.IDX P6, R14, R13, R12, R11 ;  /* 0x0000000c0d0e7389 */ /* 0x0000a400000c000b */
[----:B012---:R-:W-:Y:S01]  /*238a0*/  ENDCOLLECTIVE ;  /* 0x000000000000791b */ /* 0x007fe20003800000 */
.L_x_1747:
[----:B------:R-:W-:Y:S02]  /*238b0*/  IMAD.MOV.U32 R13, RZ, RZ, R0 ;  /* 0x000000ffff0d7224 */ /* 0x000fe400078e0000 */
[----:B------:R-:W-:-:S07]  /*238c0*/  IMAD.MOV.U32 R3, RZ, RZ, R14 ;  /* 0x000000ffff037224 */ /* 0x000fce00078e000e */
[----:B------:R-:W-:Y:S05]  /*238d0*/  WARPSYNC.COLLECTIVE R15, `(.L_x_1748) ;  /* 0x000000000f087348 */ /* 0x000fea0003c00000 */
[----:B------:R0:W1:Y:S02]  /*238e0*/  SHFL.IDX P6, R14, R13, R12, R11 ;  /* 0x0000000c0d0e7389 */ /* 0x00006400000c000b */
[----:B01----:R-:W-:Y:S01]  /*238f0*/  ENDCOLLECTIVE ;  /* 0x000000000000791b */ /* 0x003fe20003800000 */
.L_x_1748:
[----:B------:R-:W-:Y:S05]  /*23900*/  BRA `(.L_x_1749) ;  /* 0xffffff7800bc7947 */ /* 0x000fea000383ffff */
.L_x_1574:
        /* <DEDUP_REMOVED lines=8> */
.L_x_1751:
[----:B------:R-:W-:Y:S05]  /*23990*/  BSYNC B1 ;  /* 0x0000000000017941 */ /* 0x000fea0003800000 */
.L_x_1750:
        /* <DEDUP_REMOVED lines=8> */
.L_x_1752:
[----:B------:R-:W-:Y:S05]  /*23a20*/  BRA `(.L_x_1753) ;  /* 0xffffff7800d07947 */ /* 0x000fea000383ffff */
.L_x_1599:
        /* <DEDUP_REMOVED lines=11> */
.L_x_1755:
[----:B------:R-:W-:Y:S05]  /*23ae0*/  BSYNC B1 ;  /* 0x0000000000017941 */ /* 0x000fea0003800000 */
.L_x_1754:
[----:B------:R-:W-:Y:S05]  /*23af0*/  BRA `(.L_x_1756) ;  /* 0xffffff9000f07947 */ /* 0x000fea000383ffff */
.L_x_1601:
[----:B------:R-:W-:Y:S01]  /*23b00*/  BSSY B1, `(.L_x_1757) ;  /* 0x0000006000017945 */ /* 0x000fe20003800000 */
[----:B------:R-:W-:-:S07]  /*23b10*/  IMAD.MOV.U32 R15, RZ, RZ, -0x1 ;  /* 0xffffffffff0f7424 */ /* 0x000fce00078e00ff */
[----:B0-----:R-:W-:Y:S05]  /*23b20*/  WARPSYNC.COLLECTIVE R15, `(.L_x_1758) ;  /* 0x000000000f0c7348 */ /* 0x001fea0003c00000 */
[----:B------:R-:W-:Y:S02]  /*23b30*/  ELECT P6, UR62, PT ;  /* 0x00000000003e782f */ /* 0x000fe400038c0000 */
[----:B------:R-:W-:Y:S01]  /*23b40*/  MOV R14, UR62 ;  /* 0x0000003e000e7c02 */ /* 0x000fe20008000f00 */
[----:B0-----:R-:W-:Y:S10]  /*23b50*/  ENDCOLLECTIVE ;  /* 0x000000000000791b */ /* 0x001ff40003800000 */
.L_x_1758:
[----:B------:R-:W-:Y:S05]  /*23b60*/  BSYNC B1 ;  /* 0x0000000000017941 */ /* 0x000fea0003800000 */
.L_x_1757:
[----:B------:R-:W-:Y:S05]  /*23b70*/  BRA `(.L_x_1600) ;  /* 0xffffff9000e87947 */ /* 0x000fea000383ffff */
.L_x_1603:
[----:B0-----:R0:W1:Y:S02]  /*23b80*/  SYNCS.PHASECHK.TRANS64.TRYWAIT P0, [R23+URZ+0x2d820], R5 ;  /* 0x02d82005170075a7 */ /* 0x001064000800017f */
[----:B-1----:R-:W-:Y:S05]  /*23b90*/  @!P0 NANOSLEEP.SYNCS 0x989680 ;  /* 0x009896800000895d */ /* 0x002fea0003900000 */
[----:B------:R-:W1:Y:S02]  /*23ba0*/  @!P0 SYNCS.PHASECHK.TRANS64 P0, [R23+URZ+0x2d820], R5 ;  /* 0x02d82005170085a7 */ /* 0x000e64000800007f */
[----:B-1----:R-:W-:Y:S05]  /*23bb0*/  @!P0 BRA `(.L_x_1603) ;  /* 0xfffffffc00f08947 */ /* 0x002fea000383ffff */
[----:B------:R-:W-:Y:S05]  /*23bc0*/  BRA `(.L_x_1759) ;  /* 0xffffff9000f87947 */ /* 0x000fea000383ffff */
.L_x_1607:
[----:B-1----:R1:W2:Y:S02]  /*23bd0*/  SYNCS.PHASECHK.TRANS64.TRYWAIT P0, [R9+URZ+0x2d8a0], R8 ;  /* 0x02d8a008090075a7 */ /* 0x0022a4000800017f */
[----:B--2---:R-:W-:Y:S05]  /*23be0*/  @!P0 NANOSLEEP.SYNCS 0x989680 ;  /* 0x009896800000895d */ /* 0x004fea0003900000 */
[----:B------:R-:W2:Y:S02]  /*23bf0*/  @!P0 SYNCS.PHASECHK.TRANS64 P0, [R9+URZ+0x2d8a0], R8 ;  /* 0x02d8a008090085a7 */ /* 0x000ea4000800007f */
[----:B--2---:R-:W-:Y:S05]  /*23c00*/  @!P0 BRA `(.L_x_1607) ;  /* 0xfffffffc00f08947 */ /* 0x004fea000383ffff */
[----:B------:R-:W-:Y:S05]  /*23c10*/  BRA `(.L_x_1760) ;  /* 0xffffff9400147947 */ /* 0x000fea000383ffff */
.L_x_1614:
[----:B0-----:R0:W2:Y:S02]  /*23c20*/  SYNCS.PHASECHK.TRANS64.TRYWAIT P0, [R9+URZ+0x2d8c0], R8 ;  /* 0x02d8c008090075a7 */ /* 0x0010a4000800017f */
[----:B--2---:R-:W-:Y:S05]  /*23c30*/  @!P0 NANOSLEEP.SYNCS 0x989680 ;  /* 0x009896800000895d */ /* 0x004fea0003900000 */
[----:B------:R-:W2:Y:S02]  /*23c40*/  @!P0 SYNCS.PHASECHK.TRANS64 P0, [R9+URZ+0x2d8c0], R8 ;  /* 0x02d8c008090085a7 */ /* 0x000ea4000800007f */
[----:B--2---:R-:W-:Y:S05]  /*23c50*/  @!P0 BRA `(.L_x_1614) ;  /* 0xfffffffc00f08947 */ /* 0x004fea000383ffff */
[----:B------:R-:W-:Y:S05]  /*23c60*/  BRA `(.L_x_1761) ;  /* 0xffffff9800107947 */ /* 0x000fea000383ffff */
.L_x_1623:
[----:B0-----:R0:W1:Y:S02]  /*23c70*/  SYNCS.PHASECHK.TRANS64.TRYWAIT P1, [R8+URZ+0x2d8a0], R7 ;  /* 0x02d8a007080075a7 */ /* 0x001064000802017f */
[----:B-1----:R-:W-:Y:S05]  /*23c80*/  @!P1 NANOSLEEP.SYNCS 0x989680 ;  /* 0x009896800000995d */ /* 0x002fea0003900000 */
[----:B------:R-:W1:Y:S02]  /*23c90*/  @!P1 SYNCS.PHASECHK.TRANS64 P1, [R8+URZ+0x2d8a0], R7 ;  /* 0x02d8a007080095a7 */ /* 0x000e64000802007f */
[----:B-1----:R-:W-:Y:S05]  /*23ca0*/  @!P1 BRA `(.L_x_1623) ;  /* 0xfffffffc00f09947 */ /* 0x002fea000383ffff */
[----:B------:R-:W-:Y:S05]  /*23cb0*/  BRA `(.L_x_1762) ;  /* 0xffffff9c00507947 */ /* 0x000fea000383ffff */
.L_x_1630:
[----:B-1----:R1:W2:Y:S02]  /*23cc0*/  SYNCS.PHASECHK.TRANS64.TRYWAIT P1, [R8+URZ+0x2d8c0], R7 ;  /* 0x02d8c007080075a7 */ /* 0x0022a4000802017f */
[----:B--2---:R-:W-:Y:S05]  /*23cd0*/  @!P1 NANOSLEEP.SYNCS 0x989680 ;  /* 0x009896800000995d */ /* 0x004fea0003900000 */
[----:B------:R-:W2:Y:S02]  /*23ce0*/  @!P1 SYNCS.PHASECHK.TRANS64 P1, [R8+URZ+0x2d8c0], R7 ;  /* 0x02d8c007080095a7 */ /* 0x000ea4000802007f */
[----:B--2---:R-:W-:Y:S05]  /*23cf0*/  @!P1 BRA `(.L_x_1630) ;  /* 0xfffffffc00f09947 */ /* 0x004fea000383ffff */
[----:B------:R-:W-:Y:S05]  /*23d00*/  BRA `(.L_x_1763) ;  /* 0xffffffa000487947 */ /* 0x000fea000383ffff */
.L_x_1653:
        /* <DEDUP_REMOVED lines=11> */
.L_x_1765:
[----:B------:R-:W-:Y:S05]  /*23dc0*/  BSYNC B0 ;  /* 0x0000000000007941 */ /* 0x000fea0003800000 */
.L_x_1764:
[----:B------:R-:W-:Y:S05]  /*23dd0*/  BRA `(.L_x_1766) ;  /* 0xffffffb000807947 */ /* 0x000fea000383ffff */
.L_x_1656:
[----:B-1----:R1:W2:Y:S02]  /*23de0*/  SYNCS.PHASECHK.TRANS64.TRYWAIT P0, [R0+URZ+0x2d840], R5 ;  /* 0x02d84005000075a7 */ /* 0x0022a4000800017f */
[----:B--2---:R-:W-:Y:S05]  /*23df0*/  @!P0 NANOSLEEP.SYNCS 0x989680 ;  /* 0x009896800000895d */ /* 0x004fea0003900000 */
[----:B------:R-:W2:Y:S02]  /*23e00*/  @!P0 SYNCS.PHASECHK.TRANS64 P0, [R0+URZ+0x2d840], R5 ;  /* 0x02d84005000085a7 */ /* 0x000ea4000800007f */
[----:B--2---:R-:W-:Y:S05]  /*23e10*/  @!P0 BRA `(.L_x_1656) ;  /* 0xfffffffc00f08947 */ /* 0x004fea000383ffff */
[----:B------:R-:W-:Y:S05]  /*23e20*/  BRA `(.L_x_1767) ;  /* 0xffffffb000e47947 */ /* 0x000fea000383ffff */
.L_x_1657:
        /* <DEDUP_REMOVED lines=8> */
.L_x_1769:
[----:B------:R-:W-:Y:S05]  /*23eb0*/  BSYNC B0 ;  /* 0x0000000000007941 */ /* 0x000fea0003800000 */
.L_x_1768:
        /* <DEDUP_REMOVED lines=8> */
.L_x_1770:
[----:B------:R-:W-:Y:S02]  /*23f40*/  IMAD.MOV.U32 R13, RZ, RZ, R7 ;  /* 0x000000ffff0d7224 */ /* 0x000fe400078e0007 */
[----:B------:R-:W-:Y:S02]  /*23f50*/  IMAD.MOV.U32 R12, RZ, RZ, 0x1 ;  /* 0x00000001ff0c7424 */ /* 0x000fe400078e00ff */
[----:B------:R-:W-:-:S07]  /*23f60*/  IMAD.MOV.U32 R3, RZ, RZ, R14 ;  /* 0x000000ffff037224 */ /* 0x000fce00078e000e */
[----:B------:R-:W-:Y:S05]  /*23f70*/  WARPSYNC.COLLECTIVE R15, `(.L_x_1771) ;  /* 0x000000000f087348 */ /* 0x000fea0003c00000 */
[----:B------:R0:W1:Y:S02]  /*23f80*/  SHFL.IDX P6, R14, R13, R12, R11 ;  /* 0x0000000c0d0e7389 */ /* 0x00006400000c000b */
[----:B01----:R-:W-:Y:S01]  /*23f90*/  ENDCOLLECTIVE ;  /* 0x000000000000791b */ /* 0x003fe20003800000 */
.L_x_1771:
[----:B------:R-:W-:Y:S01]  /*23fa0*/  @P0 LEA R5, P1, R9, R3, 0x1 ;  /* 0x0000000309050211 */ /* 0x000fe200078208ff */
[----:B------:R-:W-:-:S04]  /*23fb0*/  @P0 IMAD R3, R8, 0x2, R23 ;  /* 0x0000000208030824 */ /* 0x000fc800078e0217 */
        /* <DEDUP_REMOVED lines=16> */
.L_x_1772:
[----:B------:R-:W-:Y:S02]  /*240c0*/  IMAD.MOV.U32 R13, RZ, RZ, R7 ;  /* 0x000000ffff0d7224 */ /* 0x000fe400078e0007 */
[----:B------:R-:W-:Y:S02]  /*240d0*/  IMAD.MOV.U32 R12, RZ, RZ, 0x2 ;  /* 0x00000002ff0c7424 */ /* 0x000fe400078e00ff */
[----:B------:R-:W-:-:S07]  /*240e0*/  IMAD.MOV.U32 R3, RZ, RZ, R14 ;  /* 0x000000ffff037224 */ /* 0x000fce00078e000e */
[----:B------:R-:W-:Y:S05]  /*240f0*/  WARPSYNC.COLLECTIVE R15, `(.L_x_1773) ;  /* 0x000000000f087348 */ /* 0x000fea0003c00000 */
[----:B------:R0:W1:Y:S02]  /*24100*/  SHFL.IDX P6, R14, R13, R12, R11 ;  /* 0x0000000c0d0e7389 */ /* 0x00006400000c000b */
[----:B01----:R-:W-:Y:S01]  /*24110*/  ENDCOLLECTIVE ;  /* 0x000000000000791b */ /* 0x003fe20003800000 */
.L_x_1773:
[----:B------:R-:W-:Y:S01]  /*24120*/  @P1 LEA R5, P0, R9, R3, 0x1 ;  /* 0x0000000309051211 */ /* 0x000fe200078008ff */
[----:B------:R-:W-:-:S04]  /*24130*/  @P1 IMAD R3, R8, 0x2, R23 ;  /* 0x0000000208031824 */ /* 0x000fc800078e0217 */
        /* <DEDUP_REMOVED lines=16> */
.L_x_1774:
[----:B------:R-:W-:Y:S02]  /*24240*/  IMAD.MOV.U32 R13, RZ, RZ, R7 ;  /* 0x000000ffff0d7224 */ /* 0x000fe400078e0007 */
[----:B------:R-:W-:Y:S02]  /*24250*/  IMAD.MOV.U32 R12, RZ, RZ, 0x3 ;  /* 0x00000003ff0c7424 */ /* 0x000fe400078e00ff */
[----:B------:R-:W-:-:S07]  /*24260*/  IMAD.MOV.U32 R3, RZ, RZ, R14 ;  /* 0x000000ffff037224 */ /* 0x000fce00078e000e */
[----:B------:R-:W-:Y:S05]  /*24270*/  WARPSYNC.COLLECTIVE R15, `(.L_x_1775) ;  /* 0x000000000f087348 */ /* 0x000fea0003c00000 */
[----:B------:R0:W1:Y:S02]  /*24280*/  SHFL.IDX P6, R14, R13, R12, R11 ;  /* 0x0000000c0d0e7389 */ /* 0x00006400000c000b */
[----:B01----:R-:W-:Y:S01]  /*24290*/  ENDCOLLECTIVE ;  /* 0x000000000000791b */ /* 0x003fe20003800000 */
.L_x_1775:
[----:B------:R-:W-:Y:S01]  /*242a0*/  @P1 LEA R5, P0, R9, R3, 0x1 ;  /* 0x0000000309051211 */ /* 0x000fe200078008ff */
[----:B------:R-:W-:-:S04]  /*242b0*/  @P1 IMAD R3, R8, 0x2, R23 ;  /* 0x0000000208031824 */ /* 0x000fc800078e0217 */
        /* <DEDUP_REMOVED lines=9> */
.L_x_1776:
        /* <DEDUP_REMOVED lines=8> */
.L_x_1662:
[----:B------:R0:W5:Y:S01]  /*243d0*/  LDL R21, [R1+0x34] ;  /* 0x0000340001157983 */ /* 0x0001620000100800 */
[----:B------:R-:W-:Y:S02]  /*243e0*/  IMAD.MOV.U32 R13, RZ, RZ, R4 ;  /* 0x000000ffff0d7224 */ /* 0x000fe400078e0004 */
[----:B------:R-:W-:Y:S02]  /*243f0*/  IMAD.MOV.U32 R12, RZ, RZ, RZ ;  /* 0x000000ffff0c7224 */ /* 0x000fe400078e00ff */
[----:B------:R-:W-:Y:S02]  /*24400*/  IMAD.MOV.U32 R11, RZ, RZ, 0x1c1f ;  /* 0x00001c1fff0b7424 */ /* 0x000fe400078e00ff */
[----:B------:R-:W-:Y:S02]  /*24410*/  IMAD.MOV.U32 R15, RZ, RZ, -0x1 ;  /* 0xffffffffff0f7424 */ /* 0x000fe400078e00ff */
[----:B------:R-:W-:Y:S02]  /*24420*/  IMAD R0, R29, R9, RZ ;  /* 0x000000091d007224 */ /* 0x000fe400078e02ff */
[----:B0-----:R-:W-:-:S07]  /*24430*/  IMAD.IADD R28, R20, 0x1, R28 ;  /* 0x00000001141c7824 */ /* 0x001fce00078e021c */
[----:B-----5:R-:W-:Y:S05]  /*24440*/  WARPSYNC.COLLECTIVE R15, `(.L_x_1778) ;  /* 0x000000000f087348 */ /* 0x020fea0003c00000 */
[----:B------:R0:W1:Y:S02]  /*24450*/  SHFL.IDX P6, R14, R13, R12, R11 ;  /* 0x0000000c0d0e7389 */ /* 0x00006400000c000b */
[----:B01---5:R-:W-:Y:S01]  /*24460*/  ENDCOLLECTIVE ;  /* 0x000000000000791b */ /* 0x023fe20003800000 */
.L_x_1778:
[C---:B------:R-:W-:Y:S01]  /*24470*/  VIADD R9, R28.reuse, 0x20 ;  /* 0x000000201c097836 */ /* 0x040fe20000000000 */
[----:B------:R-:W-:Y:S01]  /*24480*/  ISETP.GE.AND P3, PT, R28, R0, PT ;  /* 0x000000001c00720c */ /* 0x000fe20003f66270 */
[----:B------:R-:W-:Y:S02]  /*24490*/  IMAD.MOV.U32 R13, RZ, RZ, R5 ;  /* 0x000000ffff0d7224 */ /* 0x000fe400078e0005 */
[----:B------:R-:W-:-:S10]  /*244a0*/  IMAD.MOV.U32 R2, RZ, RZ, R14 ;  /* 0x000000ffff027224 */ /* 0x000fd400078e000e */
[----:B------:R-:W-:Y:S05]  /*244b0*/  WARPSYNC.COLLECTIVE R15, `(.L_x_1779) ;  /* 0x000000000f087348 */ /* 0x000fea0003c00000 */
[----:B------:R0:W1:Y:S02]  /*244c0*/  SHFL.IDX P6, R14, R13, R12, R11 ;  /* 0x0000000c0d0e7389 */ /* 0x00006400000c000b */
[----:B01----:R-:W-:Y:S01]  /*244d0*/  ENDCOLLECTIVE ;  /* 0x000000000000791b */ /* 0x003fe20003800000 */
.L_x_1779:
[----:B------:R-:W-:Y:S02]  /*244e0*/  IMAD.MOV.U32 R13, RZ, RZ, R4 ;  /* 0x000000ffff0d7224 */ /* 0x000fe400078e0004 */
[----:B------:R-:W-:Y:S02]  /*244f0*/  IMAD.MOV.U32 R12, RZ, RZ, 0x1 ;  /* 0x00000001ff0c7424 */ /* 0x000fe400078e00ff */
[----:B------:R-:W-:-:S07]  /*24500*/  IMAD.MOV.U32 R3, RZ, RZ, R14 ;  /* 0x000000ffff037224 */ /* 0x000fce00078e000e */
[----:B------:R-:W-:Y:S05]  /*24510*/  WARPSYNC.COLLECTIVE R15, `(.L_x_1780) ;  /* 0x000000000f087348 */ /* 0x000fea0003c00000 */
[----:B------:R0:W1:Y:S02]  /*24520*/  SHFL.IDX P6, R14, R13, R12, R11 ;  /* 0x0000000c0d0e7389 */ /* 0x00006400000c000b */
[----:B01----:R-:W-:Y:S01]  /*24530*/  ENDCOLLECTIVE ;  /* 0x000000000000791b */ /* 0x003fe20003800000 */
.L_x_1780:
        /* <DEDUP_REMOVED lines=10> */
.L_x_1781:
[----:B------:R-:W-:Y:S02]  /*245e0*/  IMAD.MOV.U32 R13, RZ, RZ, R4 ;  /* 0x000000ffff0d7224 */ /* 0x000fe400078e0004 */
[----:B------:R-:W-:Y:S01]  /*245f0*/  IMAD.MOV.U32 R12, RZ, RZ, 0x2 ;  /* 0x00000002ff0c7424 */ /* 0x000fe200078e00ff */
        /* <DEDUP_REMOVED lines=11> */
.L_x_1782:
        /* <DEDUP_REMOVED lines=10> */
.L_x_1783:
[----:B------:R-:W-:Y:S01]  /*24750*/  @!PT LDS RZ, [RZ] ;  /* 0x00000000fffff984 */ /* 0x000fe20000000800 */
[----:B------:R-:W-:Y:S01]  /*24760*/  @!PT LDS RZ, [RZ] ;  /* 0x00000000fffff984 */ /* 0x000fe20000000800 */
[----:B------:R-:W-:Y:S01]  /*24770*/  @!PT LDS RZ, [RZ] ;  /* 0x00000000fffff984 */ /* 0x000fe20000000800 */
[----:B------:R-:W-:Y:S04]  /*24780*/  @!P3 LDGSTS.E.BYPASS.LTC128B.128 [R21+0xcc00], desc[UR52][R2.64], !P0 ;  /* 0x0cc000000215bfae */ /* 0x000fe8000c101d74 */
[----:B------:R-:W-:Y:S04]  /*24790*/  @!P3 LDGSTS.E.BYPASS.LTC128B.128 [R21+0xfc00], desc[UR52][R2.64+0x40], !P1 ;  /* 0x0fc000400215bfae */ /* 0x000fe8000c901d74 */
[----:B------:R0:W-:Y:S01]  /*247a0*/  @!P3 LDGSTS.E.BYPASS.LTC128B.128 [R21+0x12c00], desc[UR52][R2.64+0x80], !P2 ;  /* 0x12c000800215bfae */ /* 0x0001e2000d101d74 */
[----:B------:R-:W-:Y:S02]  /*247b0*/  IMAD.MOV.U32 R13, RZ, RZ, R4 ;  /* 0x000000ffff0d7224 */ /* 0x000fe400078e0004 */
[----:B------:R-:W-:-:S02]  /*247c0*/  IMAD.MOV.U32 R12, RZ, RZ, 0x3 ;  /* 0x00000003ff0c7424 */ /* 0x000fc400078e00ff */
[----:B0-----:R-:W-:-:S05]  /*247d0*/  VIADD R2, R28, 0x40 ;  /* 0x000000401c027836 */ /* 0x001fca0000000000 */
[----:B------:R-:W-:Y:S01]  /*247e0*/  ISETP.GE.AND P3, PT, R2, R0, PT ;  /* 0x000000000200720c */ /* 0x000fe20003f66270 */
[----:B------:R-:W-:-:S12]  /*247f0*/  IMAD.MOV.U32 R2, RZ, RZ, R14 ;  /* 0x000000ffff027224 */ /* 0x000fd800078e000e */
[----:B------:R-:W-:Y:S05]  /*24800*/  WARPSYNC.COLLECTIVE R15, `(.L_x_1784) ;  /* 0x000000000f087348 */ /* 0x000fea0003c00000 */
[----:B------:R0:W1:Y:S02]  /*24810*/  SHFL.IDX P6, R14, R13, R12, R11 ;  /* 0x0000000c0d0e7389 */ /* 0x00006400000c000b */
[----:B01----:R-:W-:Y:S01]  /*24820*/  ENDCOLLECTIVE ;  /* 0x000000000000791b */ /* 0x003fe20003800000 */
.L_x_1784:
[----:B------:R-:W-:Y:S01]  /*24830*/  @!P3 LEA R3, P4, R10, R2, 0x1 ;  /* 0x000000020a03b211 */ /* 0x000fe200078808ff */
[----:B------:R-:W-:-:S04]  /*24840*/  IMAD.MOV.U32 R13, RZ, RZ, R5 ;  /* 0x000000ffff0d7224 */ /* 0x000fc800078e0005 */
[----:B------:R-:W-:-:S05]  /*24850*/  @!P3 IMAD.X R2, RZ, RZ, R8, P4 ;  /* 0x000000ffff02b224 */ /* 0x000fca00020e0608 */
[----:B------:R-:W-:Y:S01]  /*24860*/  @!P3 LOP3.LUT R3, R3, R2, RZ, 0x3c, !PT ;  /* 0x000000020303b212 */ /* 0x000fe200078e3cff */
[----:B------:R-:W-:-:S03]  /*24870*/  IMAD.MOV.U32 R4, RZ, RZ, R14 ;  /* 0x000000ffff047224 */ /* 0x000fc600078e000e */
[----:B------:R-:W-:-:S07]  /*24880*/  @!P3 LOP3.LUT R2, R3, R2, RZ, 0x3c, !PT ;  /* 0x000000020302b212 */ /* 0x000fce00078e3cff */
[----:B------:R-:W-:Y:S05]  /*24890*/  WARPSYNC.COLLECTIVE R15, `(.L_x_1785) ;  /* 0x000000000f087348 */ /* 0x000fea0003c00000 */
[----:B------:R0:W1:Y:S02]  /*248a0*/  SHFL.IDX P6, R14, R13, R12, R11 ;  /* 0x0000000c0d0e7389 */ /* 0x00006400000c000b */
[----:B01----:R-:W-:Y:S01]  /*248b0*/  ENDCOLLECTIVE ;  /* 0x000000000000791b */ /* 0x003fe20003800000 */
.L_x_1785:
[----:B------:R-:W-:-:S05]  /*248c0*/  @!P3 LOP3.LUT R3, R3, R2, RZ, 0x3c, !PT ;  /* 0x000000020303b212 */ /* 0x000fca00078e3cff */
[----:B------:R-:W-:Y:S01]  /*248d0*/  @!PT LDS RZ, [RZ] ;  /* 0x00000000fffff984 */ /* 0x000fe20000000800 */
[----:B------:R-:W-:Y:S01]  /*248e0*/  @!PT LDS RZ, [RZ] ;  /* 0x00000000fffff984 */ /* 0x000fe20000000800 */
[----:B------:R-:W-:Y:S01]  /*248f0*/  @!PT LDS RZ, [RZ] ;  /* 0x00000000fffff984 */ /* 0x000fe20000000800 */
[----:B------:R0:W-:Y:S04]  /*24900*/  @!P3 LDGSTS.E.BYPASS.LTC128B.128 [R21+0xd400], desc[UR52][R2.64], !P0 ;  /* 0x0d4000000215bfae */ /* 0x0001e8000c101d74 */
[----:B------:R0:W-:Y:S01]  /*24910*/  @!P3 LDGSTS.E.BYPASS.LTC128B.128 [R21+0x10400], desc[UR52][R2.64+0x40], !P1 ;  /* 0x104000400215bfae */ /* 0x0001e2000c901d74 */
[----:B------:R-:W-:Y:S02]  /*24920*/  IMAD.MOV.U32 R13, RZ, RZ, R6 ;  /* 0x000000ffff0d7224 */ /* 0x000fe400078e0006 */
[----:B------:R-:W-:Y:S01]  /*24930*/  IMAD.MOV.U32 R12, RZ, RZ, RZ ;  /* 0x000000ffff0c7224 */ /* 0x000fe200078e00ff */
[----:B------:R0:W-:Y:S01]  /*24940*/  @!P3 LDGSTS.E.BYPASS.LTC128B.128 [R21+0x13400], desc[UR52][R2.64+0x80], !P2 ;  /* 0x134000800215bfae */ /* 0x0001e2000d101d74 */
[----:B------:R-:W-:-:S07]  /*24950*/  IMAD.MOV.U32 R5, RZ, RZ, R14 ;  /* 0x000000ffff057224 */ /* 0x000fce00078e000e */
[----:B0-----:R-:W-:Y:S05]  /*24960*/  WARPSYNC.COLLECTIVE R15, `(.L_x_1786) ;  /* 0x000000000f087348 */ /* 0x001fea0003c00000 */
[----:B------:R1:W2:Y:S02]  /*24970*/  SHFL.IDX P6, R14, R13, R12, R11 ;  /* 0x0000000c0d0e7389 */ /* 0x0002a400000c000b */
[----:B012---:R-:W-:Y:S01]  /*24980*/  ENDCOLLECTIVE ;  /* 0x000000000000791b */ /* 0x007fe20003800000 */
.L_x_1786:
[----:B------:R-:W-:-:S05]  /*24990*/  VIADD R2, R28, 0x60 ;  /* 0x000000601c027836 */ /* 0x000fca0000000000 */
[----:B------:R-:W-:Y:S01]  /*249a0*/  ISETP.GE.AND P3, PT, R2, R0, PT ;  /* 0x000000000200720c */ /* 0x000fe20003f66270 */
[----:B------:R-:W-:-:S12]  /*249b0*/  IMAD.MOV.U32 R13, RZ, RZ, R7 ;  /* 0x000000ffff0d7224 */ /* 0x000fd800078e0007 */
[----:B------:R-:W-:-:S05]  /*249c0*/  @!P3 LEA R2, P4, R10, R5, 0x1 ;  /* 0x000000050a02b211 */ /* 0x000fca00078808ff */
[----:B------:R-:W-:Y:S02]  /*249d0*/  @!P3 IMAD.X R3, RZ, RZ, R4, P4 ;  /* 0x000000ffff03b224 */ /* 0x000fe400020e0604 */
[----:B------:R-:W-:-:S07]  /*249e0*/  IMAD.MOV.U32 R4, RZ, RZ, R14 ;  /* 0x000000ffff047224 */ /* 0x000fce00078e000e */
[----:B------:R-:W-:Y:S05]  /*249f0*/  WARPSYNC.COLLECTIVE R15, `(.L_x_1787) ;  /* 0x000000000f087348 */ /* 0x000fea0003c00000 */
[----:B------:R0:W1:Y:S02]  /*24a00*/  SHFL.IDX P6, R14, R13, R12, R11 ;  /* 0x0000000c0d0e7389 */ /* 0x00006400000c000b */
[----:B01----:R-:W-:Y:S01]  /*24a10*/  ENDCOLLECTIVE ;  /* 0x000000000000791b */ /* 0x003fe20003800000 */
.L_x_1787:
        /* <DEDUP_REMOVED lines=14> */
.L_x_1788:
[----:B------:R-:W-:Y:S01]  /*24b00*/  @!P3 LEA R2, P4, R10, R2, 0x1 ;  /* 0x000000020a02b211 */ /* 0x000fe200078808ff */
[----:B------:R-:W-:-:S04]  /*24b10*/  IMAD.MOV.U32 R13, RZ, RZ, R7 ;  /* 0x000000ffff0d7224 */ /* 0x000fc800078e0007 */
[----:B------:R-:W-:-:S05]  /*24b20*/  @!P3 IMAD.X R3, RZ, RZ, R4, P4 ;  /* 0x000000ffff03b224 */ /* 0x000fca00020e0604 */
[----:B------:R-:W-:Y:S01]  /*24b30*/  @!PT LDS RZ, [RZ] ;  /* 0x00000000fffff984 */ /* 0x000fe20000000800 */
[----:B------:R-:W-:Y:S01]  /*24b40*/  @!PT LDS RZ, [RZ] ;  /* 0x00000000fffff984 */ /* 0x000fe20000000800 */
[----:B------:R-:W-:Y:S01]  /*24b50*/  @!PT LDS RZ, [RZ] ;  /* 0x00000000fffff984 */ /* 0x000fe20000000800 */
[----:B------:R0:W-:Y:S01]  /*24b60*/  @!P3 LDGSTS.E.BYPASS.LTC128B.128 [R21+0xe400], desc[UR52][R2.64], !P0 ;  /* 0x0e4000000215bfae */ /* 0x0001e2000c101d74 */
[----:B------:R-:W-:-:S03]  /*24b70*/  IMAD.MOV.U32 R6, RZ, RZ, R14 ;  /* 0x000000ffff067224 */ /* 0x000fc600078e000e */
[----:B------:R0:W-:Y:S04]  /*24b80*/  @!P3 LDGSTS.E.BYPASS.LTC128B.128 [R21+0x11400], desc[UR52][R2.64+0x40], !P1 ;  /* 0x114000400215bfae */ /* 0x0001e8000c901d74 */
[----:B0-----:R-:W-:Y:S05]  /*24b90*/  WARPSYNC.COLLECTIVE R15, `(.L_x_1789) ;  /* 0x000000000f087348 */ /* 0x001fea0003c00000 */
[----:B------:R1:W2:Y:S02]  /*24ba0*/  SHFL.IDX P6, R14, R13, R12, R11 ;  /* 0x0000000c0d0e7389 */ /* 0x0002a400000c000b */
[----:B012---:R-:W-:Y:S01]  /*24bb0*/  ENDCOLLECTIVE ;  /* 0x000000000000791b */ /* 0x007fe20003800000 */
.L_x_1789:
[----:B------:R-:W-:Y:S01]  /*24bc0*/  @!PT LDS RZ, [RZ] ;  /* 0x00000000fffff984 */ /* 0x000fe20000000800 */
[----:B------:R-:W-:Y:S01]  /*24bd0*/  @!PT LDS RZ, [RZ] ;  /* 0x00000000fffff984 */ /* 0x000fe20000000800 */
[----:B------:R-:W-:Y:S01]  /*24be0*/  @!PT LDS RZ, [RZ] ;  /* 0x00000000fffff984 */ /* 0x000fe20000000800 */
[----:B------:R0:W-:Y:S02]  /*24bf0*/  @!P3 LDGSTS.E.BYPASS.LTC128B.128 [R21+0x14400], desc[UR52][R2.64+0x80], !P2 ;  /* 0x144000800215bfae */ /* 0x0001e4000d101d74 */
[----:B0-----:R-:W-:Y:S01]  /*24c00*/  IMAD.MOV.U32 R2, RZ, RZ, R14 ;  /* 0x000000ffff027224 */ /* 0x001fe200078e000e */
[----:B------:R-:W-:Y:S06]  /*24c10*/  BRA `(.L_x_1790) ;  /* 0xffffffb400cc7947 */ /* 0x000fec000383ffff */
.L_x_1665:
[----:B-1----:R1:W2:Y:S02]  /*24c20*/  SYNCS.PHASECHK.TRANS64.TRYWAIT P0, [R23+URZ+0x2d820], R0 ;  /* 0x02d82000170075a7 */ /* 0x0022a4000800017f */
[----:B--2---:R-:W-:Y:S05]  /*24c30*/  @!P0 NANOSLEEP.SYNCS 0x989680 ;  /* 0x009896800000895d */ /* 0x004fea0003900000 */
[----:B------:R-:W2:Y:S02]  /*24c40*/  @!P0 SYNCS.PHASECHK.TRANS64 P0, [R23+URZ+0x2d820], R0 ;  /* 0x02d82000170085a7 */ /* 0x000ea4000800007f */
[----:B--2---:R-:W-:Y:S05]  /*24c50*/  @!P0 BRA `(.L_x_1665) ;  /* 0xfffffffc00f08947 */ /* 0x004fea000383ffff */
[----:B------:R-:W-:Y:S05]  /*24c60*/  BRA `(.L_x_1791) ;  /* 0xffffffb800347947 */ /* 0x000fea000383ffff */
.L_x_1670:
[----:B0-----:R0:W1:Y:S02]  /*24c70*/  SYNCS.PHASECHK.TRANS64.TRYWAIT P0, [R5+URZ+0x2d840], R0 ;  /* 0x02d84000050075a7 */ /* 0x001064000800017f */
[----:B-1----:R-:W-:Y:S05]  /*24c80*/  @!P0 NANOSLEEP.SYNCS 0x989680 ;  /* 0x009896800000895d */ /* 0x002fea0003900000 */
[----:B------:R-:W1:Y:S02]  /*24c90*/  @!P0 SYNCS.PHASECHK.TRANS64 P0, [R5+URZ+0x2d840], R0 ;  /* 0x02d84000050085a7 */ /* 0x000e64000800007f */
[----:B-1----:R-:W-:Y:S05]  /*24ca0*/  @!P0 BRA `(.L_x_1670) ;  /* 0xfffffffc00f08947 */ /* 0x002fea000383ffff */
[----:B------:R-:W-:Y:S05]  /*24cb0*/  BRA `(.L_x_1792) ;  /* 0xffffffbc00287947 */ /* 0x000fea000383ffff */
.L_x_1671:
        /* <DEDUP_REMOVED lines=8> */
.L_x_1794:
[----:B------:R-:W-:Y:S05]  /*24d40*/  BSYNC B1 ;  /* 0x0000000000017941 */ /* 0x000fea0003800000 */
.L_x_1793:
        /* <DEDUP_REMOVED lines=13> */
.L_x_1795:
        /* <DEDUP_REMOVED lines=8> */
.L_x_1796:
        /* <DEDUP_REMOVED lines=14> */
.L_x_1797:
[----:B------:R-:W-:Y:S02]  /*24f80*/  IMAD.MOV.U32 R13, RZ, RZ, R7 ;  /* 0x000000ffff0d7224 */ /* 0x000fe400078e0007 */
[----:B------:R-:W-:Y:S02]  /*24f90*/  IMAD.MOV.U32 R12, RZ, RZ, 0x2 ;  /* 0x00000002ff0c7424 */ /* 0x000fe400078e00ff */
[----:B------:R-:W-:-:S07]  /*24fa0*/  IMAD.MOV.U32 R2, RZ, RZ, R14 ;  /* 0x000000ffff027224 */ /* 0x000fce00078e000e */
[----:B------:R-:W-:Y:S05]  /*24fb0*/  WARPSYNC.COLLECTIVE R15, `(.L_x_1798) ;  /* 0x000000000f087348 */ /* 0x000fea0003c00000 */
[----:B------:R0:W1:Y:S02]  /*24fc0*/  SHFL.IDX P6, R14, R13, R12, R11 ;  /* 0x0000000c0d0e7389 */ /* 0x00006400000c000b */
[----:B01----:R-:W-:Y:S01]  /*24fd0*/  ENDCOLLECTIVE ;  /* 0x000000000000791b */ /* 0x003fe20003800000 */
.L_x_1798:
        /* <DEDUP_REMOVED lines=13> */
.L_x_1799:
[----:B------:R-:W-:Y:S02]  /*250b0*/  IMAD.MOV.U32 R13, RZ, RZ, R7 ;  /* 0x000000ffff0d7224 */ /* 0x000fe400078e0007 */
[----:B------:R-:W-:Y:S02]  /*250c0*/  IMAD.MOV.U32 R12, RZ, RZ, 0x3 ;  /* 0x00000003ff0c7424 */ /* 0x000fe400078e00ff */
[----:B------:R-:W-:-:S07]  /*250d0*/  IMAD.MOV.U32 R2, RZ, RZ, R14 ;  /* 0x000000ffff027224 */ /* 0x000fce00078e000e */
[----:B------:R-:W-:Y:S05]  /*250e0*/  WARPSYNC.COLLECTIVE R15, `(.L_x_1800) ;  /* 0x000000000f087348 */ /* 0x000fea0003c00000 */
[----:B------:R0:W1:Y:S02]  /*250f0*/  SHFL.IDX P6, R14, R13, R12, R11 ;  /* 0x0000000c0d0e7389 */ /* 0x00006400000c000b */
[----:B01----:R-:W-:Y:S01]  /*25100*/  ENDCOLLECTIVE ;  /* 0x000000000000791b */ /* 0x003fe20003800000 */
.L_x_1800:
        /* <DEDUP_REMOVED lines=14> */
.L_x_1801:
[----:B------:R-:W-:Y:S01]  /*251f0*/  IMAD.MOV.U32 R2, RZ, RZ, R14 ;  /* 0x000000ffff027224 */ /* 0x000fe200078e000e */
[----:B------:R-:W-:Y:S06]  /*25200*/  BRA `(.L_x_1802) ;  /* 0xffffffb800b47947 */ /* 0x000fec000383ffff */
.L_x_1676:
[----:B-1----:R1:W2:Y:S02]  /*25210*/  SYNCS.PHASECHK.TRANS64.TRYWAIT P0, [R5+URZ+0x2d860], R2 ;  /* 0x02d86002050075a7 */ /* 0x0022a4000800017f */
[----:B--2---:R-:W-:Y:S05]  /*25220*/  @!P0 NANOSLEEP.SYNCS 0x989680 ;  /* 0x009896800000895d */ /* 0x004fea0003900000 */
[----:B------:R-:W2:Y:S02]  /*25230*/  @!P0 SYNCS.PHASECHK.TRANS64 P0, [R5+URZ+0x2d860], R2 ;  /* 0x02d86002050085a7 */ /* 0x000ea4000800007f */
[----:B--2---:R-:W-:Y:S05]  /*25240*/  @!P0 BRA `(.L_x_1676) ;  /* 0xfffffffc00f08947 */ /* 0x004fea000383ffff */
[----:B------:R-:W-:Y:S05]  /*25250*/  BRA `(.L_x_1803) ;  /* 0xffffffbc00187947 */ /* 0x000fea000383ffff */
.L_x_1677:
        /* <DEDUP_REMOVED lines=8> */
.L_x_1805:
[----:B------:R-:W-:Y:S05]  /*252e0*/  BSYNC B1 ;  /* 0x0000000000017941 */ /* 0x000fea0003800000 */
.L_x_1804:
        /* <DEDUP_REMOVED lines=9> */
.L_x_1806:
[----:B------:R-:W-:Y:S02]  /*25380*/  IMAD.MOV.U32 R13, RZ, RZ, R24 ;  /* 0x000000ffff0d7224 */ /* 0x000fe400078e0018 */
[----:B------:R-:W-:Y:S02]  /*25390*/  IMAD.MOV.U32 R12, RZ, RZ, 0x1 ;  /* 0x00000001ff0c7424 */ /* 0x000fe400078e00ff */
[----:B------:R-:W-:-:S07]  /*253a0*/  IMAD.MOV.U32 R2, RZ, RZ, R14 ;  /* 0x000000ffff027224 */ /* 0x000fce00078e000e */
[----:B------:R-:W-:Y:S05]  /*253b0*/  WARPSYNC.COLLECTIVE R15, `(.L_x_1807) ;  /* 0x000000000f087348 */ /* 0x000fea0003c00000 */
[----:B------:R0:W1:Y:S02]  /*253c0*/  SHFL.IDX P6, R14, R13, R12, R11 ;  /* 0x0000000c0d0e7389 */ /* 0x00006400000c000b */
[----:B01----:R-:W-:Y:S01]  /*253d0*/  ENDCOLLECTIVE ;  /* 0x000000000000791b */ /* 0x003fe20003800000 */
.L_x_1807:
        /* <DEDUP_REMOVED lines=16> */
.L_x_1808:
[----:B------:R-:W-:Y:S02]  /*254e0*/  IMAD.MOV.U32 R13, RZ, RZ, R24 ;  /* 0x000000ffff0d7224 */ /* 0x000fe400078e0018 */
[----:B------:R-:W-:Y:S02]  /*254f0*/  IMAD.MOV.U32 R12, RZ, RZ, 0x2 ;  /* 0x00000002ff0c7424 */ /* 0x000fe400078e00ff */
[----:B------:R-:W-:-:S07]  /*25500*/  IMAD.MOV.U32 R2, RZ, RZ, R14 ;  /* 0x000000ffff027224 */ /* 0x000fce00078e000e */
[----:B------:R-:W-:Y:S05]  /*25510*/  WARPSYNC.COLLECTIVE R15, `(.L_x_1809) ;  /* 0x000000000f087348 */ /* 0x000fea0003c00000 */
[----:B------:R0:W1:Y:S02]  /*25520*/  SHFL.IDX P6, R14, R13, R12, R11 ;  /* 0x0000000c0d0e7389 */ /* 0x00006400000c000b */
[----:B01----:R-:W-:Y:S01]  /*25530*/  ENDCOLLECTIVE ;  /* 0x000000000000791b */ /* 0x003fe20003800000 */
.L_x_1809:
        /* <DEDUP_REMOVED lines=16> */
.L_x_1810:
[----:B------:R-:W-:Y:S02]  /*25640*/  IMAD.MOV.U32 R13, RZ, RZ, R24 ;  /* 0x000000ffff0d7224 */ /* 0x000fe400078e0018 */
[----:B------:R-:W-:Y:S02]  /*25650*/  IMAD.MOV.U32 R12, RZ, RZ, 0x3 ;  /* 0x00000003ff0c7424 */ /* 0x000fe400078e00ff */
[----:B------:R-:W-:-:S07]  /*25660*/  IMAD.MOV.U32 R2, RZ, RZ, R14 ;  /* 0x000000ffff027224 */ /* 0x000fce00078e000e */
[----:B------:R-:W-:Y:S05]  /*25670*/  WARPSYNC.COLLECTIVE R15, `(.L_x_1811) ;  /* 0x000000000f087348 */ /* 0x000fea0003c00000 */
[----:B------:R0:W1:Y:S02]  /*25680*/  SHFL.IDX P6, R14, R13, R12, R11 ;  /* 0x0000000c0d0e7389 */ /* 0x00006400000c000b */
[----:B01----:R-:W-:Y:S01]  /*25690*/  ENDCOLLECTIVE ;  /* 0x000000000000791b */ /* 0x003fe20003800000 */
.L_x_1811:
        /* <DEDUP_REMOVED lines=13> */
.L_x_1812:
        /* <DEDUP_REMOVED lines=8> */
.L_x_1685:
[----:B-1----:R1:W2:Y:S02]  /*257f0*/  SYNCS.PHASECHK.TRANS64.TRYWAIT P0, [R0+URZ+0x2d860], R3 ;  /* 0x02d86003000075a7 */ /* 0x0022a4000800017f */
[----:B--2---:R-:W-:Y:S05]  /*25800*/  @!P0 NANOSLEEP.SYNCS 0x989680 ;  /* 0x009896800000895d */ /* 0x004fea0003900000 */
[----:B------:R-:W2:Y:S02]  /*25810*/  @!P0 SYNCS.PHASECHK.TRANS64 P0, [R0+URZ+0x2d860], R3 ;  /* 0x02d86003000085a7 */ /* 0x000ea4000800007f */
[----:B--2---:R-:W-:Y:S05]  /*25820*/  @!P0 BRA `(.L_x_1685) ;  /* 0xfffffffc00f08947 */ /* 0x004fea000383ffff */
[----:B------:R-:W-:Y:S05]  /*25830*/  BRA `(.L_x_1814) ;  /* 0xffffffbc00a47947 */ /* 0x000fea000383ffff */
.L_x_1686:
        /* <DEDUP_REMOVED lines=8> */
.L_x_1816:
[----:B------:R-:W-:Y:S05]  /*258c0*/  BSYNC B0 ;  /* 0x0000000000007941 */ /* 0x000fea0003800000 */
.L_x_1815:
        /* <DEDUP_REMOVED lines=10> */
.L_x_1817:
        /* <DEDUP_REMOVED lines=17> */
.L_x_1818:
        /* <DEDUP_REMOVED lines=14> */
.L_x_1819:
[----:B------:R-:W-:Y:S02]  /*25b60*/  IMAD.MOV.U32 R13, RZ, RZ, R24 ;  /* 0x000000ffff0d7224 */ /* 0x000fe400078e0018 */
[----:B------:R-:W-:Y:S01]  /*25b70*/  IMAD.MOV.U32 R12, RZ, RZ, 0x2 ;  /* 0x00000002ff0c7424 */ /* 0x000fe200078e00ff */
[----:B------:R-:W-:-:S13]  /*25b80*/  IADD3 R2, P4, R14, R5, RZ ;  /* 0x000000050e027210 */ /* 0x000fda0007f9e0ff */
[----:B------:R-:W-:Y:S05]  /*25b90*/  WARPSYNC.COLLECTIVE R15, `(.L_x_1820) ;  /* 0x000000000f087348 */ /* 0x000fea0003c00000 */
[----:B------:R0:W1:Y:S02]  /*25ba0*/  SHFL.IDX P6, R14, R13, R12, R11 ;  /* 0x0000000c0d0e7389 */ /* 0x00006400000c000b */
[----:B01----:R-:W-:Y:S01]  /*25bb0*/  ENDCOLLECTIVE ;  /* 0x000000000000791b */ /* 0x003fe20003800000 */
.L_x_1820:
        /* <DEDUP_REMOVED lines=15> */
.L_x_1821:
[----:B------:R-:W-:Y:S02]  /*25cb0*/  IMAD.MOV.U32 R13, RZ, RZ, R24 ;  /* 0x000000ffff0d7224 */ /* 0x000fe400078e0018 */
[----:B------:R-:W-:Y:S01]  /*25cc0*/  IMAD.MOV.U32 R12, RZ, RZ, 0x3 ;  /* 0x00000003ff0c7424 */ /* 0x000fe200078e00ff */
[----:B------:R-:W-:-:S13]  /*25cd0*/  IADD3 R2, P4, R14, R5, RZ ;  /* 0x000000050e027210 */ /* 0x000fda0007f9e0ff */
[----:B------:R-:W-:Y:S05]  /*25ce0*/  WARPSYNC.COLLECTIVE R15, `(.L_x_1822) ;  /* 0x000000000f087348 */ /* 0x000fea0003c00000 */
[----:B------:R0:W1:Y:S02]  /*25cf0*/  SHFL.IDX P6, R14, R13, R12, R11 ;  /* 0x0000000c0d0e7389 */ /* 0x00006400000c000b */
[----:B01----:R-:W-:Y:S01]  /*25d00*/  ENDCOLLECTIVE ;  /* 0x000000000000791b */ /* 0x003fe20003800000 */
.L_x_1822:
        /* <DEDUP_REMOVED lines=14> */
.L_x_1823:
[----:B------:R-:W-:Y:S05]  /*25df0*/  BRA `(.L_x_1824) ;  /* 0xffffffbc00047947 */ /* 0x000fea000383ffff */
.L_x_1691:
[----:B------:R-:W-:Y:S01]  /*25e00*/  BSSY B0, `(.L_x_1825) ;  /* 0x0000008000007945 */ /* 0x000fe20003800000 */
[----:B------:R-:W-:Y:S02]  /*25e10*/  IMAD.MOV.U32 R13, RZ, RZ, R16 ;  /* 0x000000ffff0d7224 */ /* 0x000fe400078e0010 */
[----:B------:R-:W-:Y:S02]  /*25e20*/  IMAD.MOV.U32 R12, RZ, RZ, RZ ;  /* 0x000000ffff0c7224 */ /* 0x000fe400078e00ff */
[----:B------:R-:W-:Y:S02]  /*25e30*/  IMAD.MOV.U32 R11, RZ, RZ, 0x1f ;  /* 0x0000001fff0b7424 */ /* 0x000fe400078e00ff */
[----:B------:R-:W-:-:S07]  /*25e40*/  IMAD.MOV.U32 R15, RZ, RZ, -0x1 ;  /* 0xffffffffff0f7424 */ /* 0x000fce00078e00ff */
[----:B0-2--5:R-:W-:Y:S05]  /*25e50*/  WARPSYNC.COLLECTIVE R15, `(.L_x_1826) ;  /* 0x000000000f087348 */ /* 0x025fea0003c00000 */
[----:B------:R1:W3:Y:S02]  /*25e60*/  SHFL.IDX P6, R14, R13, R12, R11 ;  /* 0x0000000c0d0e7389 */ /* 0x0002e400000c000b */
[----:B0123-5:R-:W-:Y:S01]  /*25e70*/  ENDCOLLECTIVE ;  /* 0x000000000000791b */ /* 0x02ffe20003800000 */
.L_x_1826:
[----:B------:R-:W-:Y:S05]  /*25e80*/  BSYNC B0 ;  /* 0x0000000000007941 */ /* 0x000fea0003800000 */
.L_x_1825:
        /* <DEDUP_REMOVED lines=9> */
.L_x_1827:
        /* <DEDUP_REMOVED lines=18> */
.L_x_1828:
[----:B------:R-:W-:Y:S01]  /*26040*/  IMAD.MOV.U32 R12, RZ, RZ, 0x2 ;  /* 0x00000002ff0c7424 */ /* 0x000fe200078e00ff */
[----:B------:R-:W-:-:S05]  /*26050*/  SEL R5, R14, RZ, P1 ;  /* 0x000000ff0e057207 */ /* 0x000fca0000800000 */
[----:B------:R-:W-:-:S04]  /*26060*/  IMAD.IADD R4, R2, 0x1, R5 ;  /* 0x0000000102047824 */ /* 0x000fc800078e0205 */
[----:B------:R-:W-:-:S07]  /*26070*/  IMAD.MOV.U32 R13, RZ, RZ, R4 ;  /* 0x000000ffff0d7224 */ /* 0x000fce00078e0004 */
[----:B------:R-:W-:Y:S05]  /*26080*/  WARPSYNC.COLLECTIVE R15, `(.L_x_1829) ;  /* 0x000000000f087348 */ /* 0x000fea0003c00000 */
[----:B------:R0:W1:Y:S02]  /*26090*/  SHFL.UP P6, R14, R13, R12, R11 ;  /* 0x0400000c0d0e7389 */ /* 0x00006400000c000b */
[----:B01----:R-:W-:Y:S01]  /*260a0*/  ENDCOLLECTIVE ;  /* 0x000000000000791b */ /* 0x003fe20003800000 */
.L_x_1829:
[----:B------:R-:W-:Y:S01]  /*260b0*/  IMAD.MOV.U32 R12, RZ, RZ, 0x4 ;  /* 0x00000004ff0c7424 */ /* 0x000fe200078e00ff */
[----:B------:R-:W-:-:S05]  /*260c0*/  SEL R5, R14, RZ, P2 ;  /* 0x000000ff0e057207 */ /* 0x000fca0001000000 */
[----:B------:R-:W-:-:S04]  /*260d0*/  IMAD.IADD R5, R4, 0x1, R5 ;  /* 0x0000000104057824 */ /* 0x000fc800078e0205 */
[----:B------:R-:W-:-:S07]  /*260e0*/  IMAD.MOV.U32 R13, RZ, RZ, R5 ;  /* 0x000000ffff0d7224 */ /* 0x000fce00078e0005 */
[----:B------:R-:W-:Y:S05]  /*260f0*/  WARPSYNC.COLLECTIVE R15, `(.L_x_1830) ;  /* 0x000000000f087348 */ /* 0x000fea0003c00000 */
[----:B------:R0:W1:Y:S02]  /*26100*/  SHFL.UP P6, R14, R13, R12, R11 ;  /* 0x0400000c0d0e7389 */ /* 0x00006400000c000b */
[----:B01----:R-:W-:Y:S01]  /*26110*/  ENDCOLLECTIVE ;  /* 0x000000000000791b */ /* 0x003fe20003800000 */
.L_x_1830:
[----:B------:R-:W-:Y:S01]  /*26120*/  IMAD.MOV.U32 R12, RZ, RZ, 0x8 ;  /* 0x00000008ff0c7424 */ /* 0x000fe200078e00ff */
[----:B------:R-:W-:-:S05]  /*26130*/  SEL R6, R14, RZ, P3 ;  /* 0x000000ff0e067207 */ /* 0x000fca0001800000 */
[----:B------:R-:W-:-:S04]  /*26140*/  IMAD.IADD R6, R5, 0x1, R6 ;  /* 0x0000000105067824 */ /* 0x000fc800078e0206 */
[----:B------:R-:W-:-:S07]  /*26150*/  IMAD.MOV.U32 R13, RZ, RZ, R6 ;  /* 0x000000ffff0d7224 */ /* 0x000fce00078e0006 */
[----:B------:R-:W-:Y:S05]  /*26160*/  WARPSYNC.COLLECTIVE R15, `(.L_x_1831) ;  /* 0x000000000f087348 */ /* 0x000fea0003c00000 */
[----:B------:R0:W1:Y:S02]  /*26170*/  SHFL.UP P6, R14, R13, R12, R11 ;  /* 0x0400000c0d0e7389 */ /* 0x00006400000c000b */
[----:B01----:R-:W-:Y:S01]  /*26180*/  ENDCOLLECTIVE ;  /* 0x000000000000791b */ /* 0x003fe20003800000 */
.L_x_1831:
[----:B------:R-:W-:Y:S01]  /*26190*/  IMAD.MOV.U32 R12, RZ, RZ, 0x10 ;  /* 0x00000010ff0c7424 */ /* 0x000fe200078e00ff */
[----:B------:R-:W-:-:S05]  /*261a0*/  SEL R3, R14, RZ, P4 ;  /* 0x000000ff0e037207 */ /* 0x000fca0002000000 */
[----:B------:R-:W-:-:S04]  /*261b0*/  IMAD.IADD R4, R6, 0x1, R3 ;  /* 0x0000000106047824 */ /* 0x000fc800078e0203 */
[----:B------:R-:W-:-:S07]  /*261c0*/  IMAD.MOV.U32 R13, RZ, RZ, R4 ;  /* 0x000000ffff0d7224 */ /* 0x000fce00078e0004 */
[----:B------:R-:W-:Y:S05]  /*261d0*/  WARPSYNC.COLLECTIVE R15, `(.L_x_1832) ;  /* 0x000000000f087348 */ /* 0x000fea0003c00000 */
[----:B------:R0:W1:Y:S02]  /*261e0*/  SHFL.UP P6, R14, R13, R12, R11 ;  /* 0x0400000c0d0e7389 */ /* 0x00006400000c000b */
[----:B01----:R-:W-:Y:S01]  /*261f0*/  ENDCOLLECTIVE ;  /* 0x000000000000791b */ /* 0x003fe20003800000 */
.L_x_1832:
        /* <DEDUP_REMOVED lines=8> */
.L_x_1833:
[----:B------:R-:W-:Y:S05]  /*26280*/  BRA `(.L_x_1834) ;  /* 0xffffffbc00207947 */ /* 0x000fea000383ffff */
.L_x_1696:
        /* <DEDUP_REMOVED lines=8> */
.L_x_1836:
[----:B------:R-:W-:Y:S05]  /*26310*/  BSYNC B0 ;  /* 0x0000000000007941 */ /* 0x000fea0003800000 */
.L_x_1835:
        /* <DEDUP_REMOVED lines=8> */
.L_x_1837:
[----:B------:R-:W-:Y:S01]  /*263a0*/  IMAD.MOV.U32 R12, RZ, RZ, 0x4 ;  /* 0x00000004ff0c7424 */ /* 0x000fe200078e00ff */
[----:B------:R-:W-:-:S05]  /*263b0*/  SEL R14, R14, RZ, P2 ;  /* 0x000000ff0e0e7207 */ /* 0x000fca0001000000 */
[----:B------:R-:W-:-:S04]  /*263c0*/  IMAD.IADD R3, R13, 0x1, R14 ;  /* 0x000000010d037824 */ /* 0x000fc800078e020e */
[----:B------:R-:W-:-:S07]  /*263d0*/  IMAD.MOV.U32 R13, RZ, RZ, R3 ;  /* 0x000000ffff0d7224 */ /* 0x000fce00078e0003 */
[----:B------:R-:W-:Y:S05]  /*263e0*/  WARPSYNC.COLLECTIVE R15, `(.L_x_1838) ;  /* 0x000000000f087348 */ /* 0x000fea0003c00000 */
[----:B------:R0:W1:Y:S02]  /*263f0*/  SHFL.UP P6, R14, R13, R12, R11 ;  /* 0x0400000c0d0e7389 */ /* 0x00006400000c000b */
[----:B01----:R-:W-:Y:S01]  /*26400*/  ENDCOLLECTIVE ;  /* 0x000000000000791b */ /* 0x003fe20003800000 */
.L_x_1838:
[----:B------:R-:W-:Y:S01]  /*26410*/  IMAD.MOV.U32 R12, RZ, RZ, 0x8 ;  /* 0x00000008ff0c7424 */ /* 0x000fe200078e00ff */
[----:B------:R-:W-:-:S05]  /*26420*/  SEL R4, R14, RZ, P3 ;  /* 0x000000ff0e047207 */ /* 0x000fca0001800000 */
[----:B------:R-:W-:-:S04]  /*26430*/  IMAD.IADD R4, R3, 0x1, R4 ;  /* 0x0000000103047824 */ /* 0x000fc800078e0204 */
[----:B------:R-:W-:-:S07]  /*26440*/  IMAD.MOV.U32 R13, RZ, RZ, R4 ;  /* 0x000000ffff0d7224 */ /* 0x000fce00078e0004 */
[----:B------:R-:W-:Y:S05]  /*26450*/  WARPSYNC.COLLECTIVE R15, `(.L_x_1839) ;  /* 0x000000000f087348 */ /* 0x000fea0003c00000 */
[----:B------:R0:W1:Y:S02]  /*26460*/  SHFL.UP P6, R14, R13, R12, R11 ;  /* 0x0400000c0d0e7389 */ /* 0x00006400000c000b */
[----:B01----:R-:W-:Y:S01]  /*26470*/  ENDCOLLECTIVE ;  /* 0x000000000000791b */ /* 0x003fe20003800000 */
.L_x_1839:
[----:B------:R-:W-:Y:S01]  /*26480*/  IMAD.MOV.U32 R12, RZ, RZ, 0x10 ;  /* 0x00000010ff0c7424 */ /* 0x000fe200078e00ff */
[----:B------:R-:W-:-:S05]  /*26490*/  SEL R5, R14, RZ, P4 ;  /* 0x000000ff0e057207 */ /* 0x000fca0002000000 */
[----:B------:R-:W-:-:S04]  /*264a0*/  IMAD.IADD R5, R4, 0x1, R5 ;  /* 0x0000000104057824 */ /* 0x000fc800078e0205 */
[----:B------:R-:W-:-:S07]  /*264b0*/  IMAD.MOV.U32 R13, RZ, RZ, R5 ;  /* 0x000000ffff0d7224 */ /* 0x000fce00078e0005 */
[----:B------:R-:W-:Y:S05]  /*264c0*/  WARPSYNC.COLLECTIVE R15, `(.L_x_1840) ;  /* 0x000000000f087348 */ /* 0x000fea0003c00000 */
[----:B------:R0:W1:Y:S02]  /*264d0*/  SHFL.UP P6, R14, R13, R12, R11 ;  /* 0x0400000c0d0e7389 */ /* 0x00006400000c000b */
[----:B01----:R-:W-:Y:S01]  /*264e0*/  ENDCOLLECTIVE ;  /* 0x000000000000791b */ /* 0x003fe20003800000 */
.L_x_1840:
        /* <DEDUP_REMOVED lines=8> */
.L_x_1841:
[----:B------:R-:W-:Y:S05]  /*26570*/  BRA `(.L_x_1842) ;  /* 0xffffffbc00007947 */ /* 0x000fea000383ffff */
.L_x_1698:
[----:B------:R-:W-:Y:S01]  /*26580*/  BSSY B0, `(.L_x_1843) ;  /* 0x0000006000007945 */ /* 0x000fe20003800000 */
[----:B------:R-:W-:Y:S01]  /*26590*/  PLOP3.LUT P6, PT, P6, PT, PT, 0x8, 0x0 ;  /* 0x000000000000781c */ /* 0x000fe200037ce170 */
[----:B------:R-:W-:-:S12]  /*265a0*/  IMAD.MOV.U32 R15, RZ, RZ, -0x1 ;  /* 0xffffffffff0f7424 */ /* 0x000fd800078e00ff */
[----:B0----5:R-:W-:Y:S05]  /*265b0*/  WARPSYNC.COLLECTIVE R15, `(.L_x_1844) ;  /* 0x000000000f087348 */ /* 0x021fea0003c00000 */
[----:B------:R-:W-:Y:S01]  /*265c0*/  VOTE.ANY R14, PT, P6 ;  /* 0x00000000000e7806 */ /* 0x000fe200030e0100 */
[----:B0----5:R-:W-:Y:S06]  /*265d0*/  ENDCOLLECTIVE ;  /* 0x000000000000791b */ /* 0x021fec0003800000 */
.L_x_1844:
[----:B------:R-:W-:Y:S05]  /*265e0*/  BSYNC B0 ;  /* 0x0000000000007941 */ /* 0x000fea0003800000 */
.L_x_1843:
        /* <DEDUP_REMOVED lines=9> */
.L_x_1845:
[----:B------:R-:W-:Y:S01]  /*26680*/  IMAD.MOV.U32 R17, RZ, RZ, R14 ;  /* 0x000000ffff117224 */ /* 0x000fe200078e000e */
[----:B------:R-:W-:Y:S06]  /*26690*/  BRA `(.L_x_1846) ;  /* 0xffffffb800f07947 */ /* 0x000fec000383ffff */
.L_x_1700:
[----:B------:R-:W-:Y:S01]  /*266a0*/  BSSY B0, `(.L_x_1847) ;  /* 0x0000007000007945 */ /* 0x000fe20003800000 */
[----:B------:R-:W-:Y:S02]  /*266b0*/  IMAD.MOV.U32 R13, RZ, RZ, R3 ;  /* 0x000000ffff0d7224 */ /* 0x000fe400078e0003 */
[----:B------:R-:W-:Y:S02]  /*266c0*/  IMAD.MOV.U32 R11, RZ, RZ, 0x1f ;  /* 0x0000001fff0b7424 */ /* 0x000fe400078e00ff */
[----:B------:R-:W-:-:S07]  /*266d0*/  IMAD.MOV.U32 R15, RZ, RZ, -0x1 ;  /* 0xffffffffff0f7424 */ /* 0x000fce00078e00ff */
[----:B012--5:R-:W-:Y:S05]  /*266e0*/  WARPSYNC.COLLECTIVE R15, `(.L_x_1848) ;  /* 0x000000000f087348 */ /* 0x027fea0003c00000 */
[----:B------:R3:W4:Y:S02]  /*266f0*/  SHFL.IDX P6, R14, R13, R12, R11 ;  /* 0x0000000c0d0e7389 */ /* 0x00072400000c000b */
[----:B012345:R-:W-:Y:S01]  /*26700*/  ENDCOLLECTIVE ;  /* 0x000000000000791b */ /* 0x03ffe20003800000 */
.L_x_1848:
[----:B------:R-:W-:Y:S05]  /*26710*/  BSYNC B0 ;  /* 0x0000000000007941 */ /* 0x000fea0003800000 */
.L_x_1847:
[----:B------:R-:W-:Y:S01]  /*26720*/  IMAD.MOV.U32 R5, RZ, RZ, R14 ;  /* 0x000000ffff057224 */ /* 0x000fe200078e000e */
[----:B------:R-:W-:Y:S06]  /*26730*/  BRA `(.L_x_1699) ;  /* 0xffffffb800e47947 */ /* 0x000fec000383ffff */
.L_x_1704:
[----:B0-----:R0:W2:Y:S02]  /*26740*/  SYNCS.PHASECHK.TRANS64.TRYWAIT P0, [R5+URZ+0x2d820], R0 ;  /* 0x02d82000050075a7 */ /* 0x0010a4000800017f */
[----:B--2---:R-:W-:Y:S05]  /*26750*/  @!P0 NANOSLEEP.SYNCS 0x989680 ;  /* 0x009896800000895d */ /* 0x004fea0003900000 */
[----:B------:R-:W2:Y:S02]  /*26760*/  @!P0 SYNCS.PHASECHK.TRANS64 P0, [R5+URZ+0x2d820], R0 ;  /* 0x02d82000050085a7 */ /* 0x000ea4000800007f */
[----:B--2---:R-:W-:Y:S05]  /*26770*/  @!P0 BRA `(.L_x_1704) ;  /* 0xfffffffc00f08947 */ /* 0x004fea000383ffff */
[----:B------:R-:W-:Y:S05]  /*26780*/  BRA `(.L_x_1849) ;  /* 0xffffffc0005c7947 */ /* 0x000fea000383ffff */
.L_x_1705:
        /* <DEDUP_REMOVED lines=8> */
[----:B01-3-5:R-:W-:Y:S05]  /*26810*/  WARPSYNC.COLLECTIVE R15, `(.L_x_1851) ;  /* 0x000000000f087348 */ /* 0x02bfea0003c00000 */
[----:B------:R2:W4:Y:S02]  /*26820*/  SHFL.IDX P6, R14, R13, R12, R11 ;  /* 0x0000000c0d0e7389 */ /* 0x00052400000c000b */
[----:B012345:R-:W-:Y:S01]  /*26830*/  ENDCOLLECTIVE ;  /* 0x000000000000791b */ /* 0x03ffe20003800000 */
.L_x_1851:
[----:B------:R-:W-:Y:S05]  /*26840*/  BSYNC B0 ;  /* 0x0000000000007941 */ /* 0x000fea0003800000 */
.L_x_1850:
[----:B------:R-:W-:Y:S05]  /*26850*/  BRA `(.L_x_1852) ;  /* 0xffffffc000447947 */ /* 0x000fea000383ffff */
.L_x_1706:
[----:B------:R-:W-:Y:S01]  /*26860*/  BSSY B0, `(.L_x_1853) ;  /* 0x0000006000007945 */ /* 0x000fe20003800000 */
[----:B------:R-:W-:-:S07]  /*26870*/  IMAD.MOV.U32 R15, RZ, RZ, -0x1 ;  /* 0xffffffffff0f7424 */ /* 0x000fce00078e00ff */
[----:B01-3-5:R-:W-:Y:S05]  /*26880*/  WARPSYNC.COLLECTIVE R15, `(.L_x_1854) ;  /* 0x000000000f0c7348 */ /* 0x02bfea0003c00000 */
[----:B------:R-:W-:Y:S02]  /*26890*/  ELECT P6, UR62, PT ;  /* 0x00000000003e782f */ /* 0x000fe400038c0000 */
[----:B------:R-:W-:Y:S01]  /*268a0*/  MOV R14, UR62 ;  /* 0x0000003e000e7c02 */ /* 0x000fe20008000f00 */
[----:B01-3-5:R-:W-:Y:S10]  /*268b0*/  ENDCOLLECTIVE ;  /* 0x000000000000791b */ /* 0x02bff40003800000 */
.L_x_1854:
[----:B------:R-:W-:Y:S05]  /*268c0*/  BSYNC B0 ;  /* 0x0000000000007941 */ /* 0x000fea0003800000 */
.L_x_1853:
[----:B------:R-:W-:Y:S05]  /*268d0*/  BRA `(.L_x_1855) ;  /* 0xffffffc000387947 */ /* 0x000fea000383ffff */
.L_x_1708:
[----:B0-----:R0:W2:Y:S02]  /*268e0*/  SYNCS.PHASECHK.TRANS64.TRYWAIT P1, [R3+URZ+0x2d840], R2 ;  /* 0x02d84002030075a7 */ /* 0x0010a4000802017f */
[----:B--2---:R-:W-:Y:S05]  /*268f0*/  @!P1 NANOSLEEP.SYNCS 0x989680 ;  /* 0x009896800000995d */ /* 0x004fea0003900000 */
[----:B------:R-:W2:Y:S02]  /*26900*/  @!P1 SYNCS.PHASECHK.TRANS64 P1, [R3+URZ+0x2d840], R2 ;  /* 0x02d84002030095a7 */ /* 0x000ea4000802007f */
[----:B--2---:R-:W-:Y:S05]  /*26910*/  @!P1 BRA `(.L_x_1708) ;  /* 0xfffffffc00f09947 */ /* 0x004fea000383ffff */
[----:B------:R-:W-:Y:S05]  /*26920*/  BRA `(.L_x_1856) ;  /* 0xffffffc0005c7947 */ /* 0x000fea000383ffff */
.L_x_1710:
[----:B--2---:R2:W4:Y:S02]  /*26930*/  SYNCS.PHASECHK.TRANS64.TRYWAIT P1, [R25+URZ+0x2d840], R0 ;  /* 0x02d84000190075a7 */ /* 0x004524000802017f */
[----:B----4-:R-:W-:Y:S05]  /*26940*/  @!P1 NANOSLEEP.SYNCS 0x989680 ;  /* 0x009896800000995d */ /* 0x010fea0003900000 */
[----:B------:R-:W4:Y:S02]  /*26950*/  @!P1 SYNCS.PHASECHK.TRANS64 P1, [R25+URZ+0x2d840], R0 ;  /* 0x02d84000190095a7 */ /* 0x000f24000802007f */
[----:B----4-:R-:W-:Y:S05]  /*26960*/  @!P1 BRA `(.L_x_1710) ;  /* 0xfffffffc00f09947 */ /* 0x010fea000383ffff */
[----:B------:R-:W-:Y:S05]  /*26970*/  BRA `(.L_x_1857) ;  /* 0xffffffc0006c7947 */ /* 0x000fea000383ffff */
.L_x_1712:
[----:B----4-:R4:W0:Y:S02]  /*26980*/  SYNCS.PHASECHK.TRANS64.TRYWAIT P1, [R3+URZ+0x2d860], R2 ;  /* 0x02d86002030075a7 */ /* 0x010824000802017f */
[----:B0-----:R-:W-:Y:S05]  /*26990*/  @!P1 NANOSLEEP.SYNCS 0x989680 ;  /* 0x009896800000995d */ /* 0x001fea0003900000 */
[----:B------:R-:W0:Y:S02]  /*269a0*/  @!P1 SYNCS.PHASECHK.TRANS64 P1, [R3+URZ+0x2d860], R2 ;  /* 0x02d86002030095a7 */ /* 0x000e24000802007f */
[----:B0-----:R-:W-:Y:S05]  /*269b0*/  @!P1 BRA `(.L_x_1712) ;  /* 0xfffffffc00f09947 */ /* 0x001fea000383ffff */
[----:B------:R-:W-:Y:S05]  /*269c0*/  BRA `(.L_x_1858) ;  /* 0xffffffc000687947 */ /* 0x000fea000383ffff */
.L_x_1859:
        /* <DEDUP_REMOVED lines=11> */
.L_x_2733:


//--------------------- .text._ZN7cutlass13device_kernelIN5flash11enable_sm90INS1_16FlashAttnFwdSm90INS1_25CollectiveMainloopFwdSm90ILi2EN4cute5tupleIJNS5_1CILi1EEES8_S8_EEENS6_IJNS7_ILi192EEENS7_ILi128EEENS7_ILi96EEEEEELi96ENS_10bfloat16_tEfNS_4arch4Sm90ELb1ELb0ELb0ELb0ELb1ELb0ELb0ELb0ELb1ELb1ELb0ELb0EEENS1_21CollectiveEpilogueFwdINS6_IJSA_SC_SB_EEES9_SE_SG_Li384ELb0ELb1ELb0ELb0EEENS1_30DynamicPersistentTileSchedulerILi384ELi128ELb0ELb1ELb1EEEEEEEEEvNT_6ParamsE --------------------------
	.section	.text._ZN7cutlass13device_kernelIN5flash11enable_sm90INS1_16FlashAttnFwdSm90INS1_25CollectiveMainloopFwdSm90ILi2EN4cute5tupleIJNS5_1CILi1EEES8_S8_EEENS6_IJNS7_ILi192EEENS7_ILi128EEENS7_ILi96EEEEEELi96ENS_10bfloat16_tEfNS_4arch4Sm90ELb1ELb0ELb0ELb0ELb1ELb0ELb0ELb0ELb1ELb1ELb0ELb0EEENS1_21CollectiveEpilogueFwdINS6_IJSA_SC_SB_EEES9_SE_SG_Li384ELb0ELb1ELb0ELb0EEENS1_30DynamicPersistentTileSchedulerILi384ELi128ELb0ELb1ELb1EEEEEEEEEvNT_6ParamsE,"ax",@progbits
	.align	128
.text._ZN7cutlass13device_kernelIN5flash11enable_sm90INS1_16FlashAttnFwdSm90INS1_25CollectiveMainloopFwdSm90ILi2EN4cute5tupleIJNS5_1CILi1EEES8_S8_EEENS6_IJNS7_ILi192EEENS7_ILi128EEENS7_ILi96EEEEEELi96ENS_10bfloat16_tEfNS_4arch4Sm90ELb1ELb0ELb0ELb0ELb1ELb0ELb0ELb0ELb1ELb1ELb0ELb0EEENS1_21CollectiveEpilogueFwdINS6_IJSA_SC_SB_EEES9_SE_SG_Li384ELb0ELb1ELb0ELb0EEENS1_30DynamicPersistentTileSchedulerILi384ELi128ELb0ELb1ELb1EEEEEEEEEvNT_6ParamsE:
        .type           _ZN7cutlass13device_kernelIN5flash11enable_sm90INS1_16FlashAttnFwdSm90INS1_25CollectiveMainloopFwdSm90ILi2EN4cute5tupleIJNS5_1CILi1EEES8_S8_EEENS6_IJNS7_ILi192EEENS7_ILi128EEENS7_ILi96EEEEEELi96ENS_10bfloat16_tEfNS_4arch4Sm90ELb1ELb0ELb0ELb0ELb1ELb0ELb0ELb0ELb1ELb1ELb0ELb0EEENS1_21CollectiveEpilogueFwdINS6_IJSA_SC_SB_EEES9_SE_SG_Li384ELb0ELb1ELb0ELb0EEENS1_30DynamicPersistentTileSchedulerILi384ELi128ELb0ELb1ELb1EEEEEEEEEvNT_6ParamsE,@function
        .size           _ZN7cutlass13device_kernelIN5flash11enable_sm90INS1_16FlashAttnFwdSm90INS1_25CollectiveMainloopFwdSm90ILi2EN4cute5tupleIJNS5_1CILi1EEES8_S8_EEENS6_IJNS7_ILi192EEENS7_ILi128EEENS7_ILi96EEEEEELi96ENS_10bfloat16_tEfNS_4arch4Sm90ELb1ELb0ELb0ELb0ELb1ELb0ELb0ELb0ELb1ELb1ELb0ELb0EEENS1_21CollectiveEpilogueFwdINS6_IJSA_SC_SB_EEES9_SE_SG_Li384ELb0ELb1ELb0ELb0EEENS1_30DynamicPersistentTileSchedulerILi384ELi128ELb0ELb1ELb1EEEEEEEEEvNT_6ParamsE,(.L_x_2734 - _ZN7cutlass13device_kernelIN5flash11enable_sm90INS1_16FlashAttnFwdSm90INS1_25CollectiveMainloopFwdSm90ILi2EN4cute5tupleIJNS5_1CILi1EEES8_S8_EEENS6_IJNS7_ILi192EEENS7_ILi128EEENS7_ILi96EEEEEELi96ENS_10bfloat16_tEfNS_4arch4Sm90ELb1ELb0ELb0ELb0ELb1ELb0ELb0ELb0ELb1ELb1ELb0ELb0EEENS1_21CollectiveEpilogueFwdINS6_IJSA_SC_SB_EEES9_SE_SG_Li384ELb0ELb1ELb0ELb0EEENS1_30DynamicPersistentTileSchedulerILi384ELi128ELb0ELb1ELb1EEEEEEEEEvNT_6ParamsE)
        .other          _ZN7cutlass13device_kernelIN5flash11enable_sm90INS1_16FlashAttnFwdSm90INS1_25CollectiveMainloopFwdSm90ILi2EN4cute5tupleIJNS5_1CILi1EEES8_S8_EEENS6_IJNS7_ILi192EEENS7_ILi128EEENS7_ILi96EEEEEELi96ENS_10bfloat16_tEfNS_4arch4Sm90ELb1ELb0ELb0ELb0ELb1ELb0ELb0ELb0ELb1ELb1ELb0ELb0EEENS1_21CollectiveEpilogueFwdINS6_IJSA_SC_SB_EEES9_SE_SG_Li384ELb0ELb1ELb0ELb0EEENS1_30DynamicPersistentTileSchedulerILi384ELi128ELb0ELb1ELb1EEEEEEEEEvNT_6ParamsE,@"STO_CUDA_ENTRY STV_DEFAULT"
_ZN7cutlass13device_kernelIN5flash11enable_sm90INS1_16FlashAttnFwdSm90INS1_25CollectiveMainloopFwdSm90ILi2EN4cute5tupleIJNS5_1CILi1EEES8_S8_EEENS6_IJNS7_ILi192EEENS7_ILi128EEENS7_ILi96EEEEEELi96ENS_10bfloat16_tEfNS_4arch4Sm90ELb1ELb0ELb0ELb0ELb1ELb0ELb0ELb0ELb1ELb1ELb0ELb0EEENS1_21CollectiveEpilogueFwdINS6_IJSA_SC_SB_EEES9_SE_SG_Li384ELb0ELb1ELb0ELb0EEENS1_30DynamicPersistentTileSchedulerILi384ELi128ELb0ELb1ELb1EEEEEEEEEvNT_6ParamsE:
        /* <DEDUP_REMOVED lines=45> */
.L_x_1860:
        /* <DEDUP_REMOVED lines=22> */
.L_x_1861:
        /* <DEDUP_REMOVED lines=18> */
.L_x_1862:
        /* <DEDUP_REMOVED lines=22> */
.L_x_1863:
        /* <DEDUP_REMOVED lines=23> */
.L_x_1864:
        /* <DEDUP_REMOVED lines=8> */
.L_x_1866:
        /* <DEDUP_REMOVED lines=28> */
[----:B------:R-:W-:Y:S01]  /*0a60*/  IMAD.IADD R5, R148, 0x1, -R5 ;  /* 0x0000000194057824 */ /* 0x000fe200078e0a05 */
[----:B------:R-:W-:Y:S02]  /*0a70*/  LEA.HI R2, R0, R7, RZ, 0x1 ;  /* 0x0000000700027211 */ /* 0x000fe400078f08ff */
[----:B------:R-:W-:Y:S01]  /*0a80*/  LEA.HI R4, R3, R148, RZ, 0x5 ;  /* 0x0000009403047211 */ /* 0x000fe200078f28ff */
        /* <DEDUP_REMOVED lines=9> */
[----:B------:R-:W-:Y:S01]  /*0b20*/  SHF.R.S32.HI R9, RZ, 0x1f, R142 ;  /* 0x0000001fff097819 */ /* 0x000fe2000001148e */
[----:B------:R-:W-:Y:S01]  /*0b30*/  IMAD R10, R4, 0x10, R5 ;  /* 0x00000010040a7824 */ /* 0x000fe200078e0205 */
[----:B------:R-:W-:Y:S01]  /*0b40*/  LEA.HI R3, R3, R148, RZ, 0x2 ;  /* 0x0000009403037211 */ /* 0x000fe200078f10ff */
[----:B------:R-:W-:Y:S01]  /*0b50*/  IMAD.IADD R2, R5, 0x1, -R2 ;  /* 0x0000000105027824 */ /* 0x000fe200078e0a02 */
[----:B------:R-:W-:Y:S01]  /*0b60*/  LEA.HI R6, R9, R142, RZ, 0x2 ;  /* 0x0000008e09067211 */ /* 0x000fe200078f10ff */
[----:B------:R-:W-:Y:S01]  /*0b70*/  IMAD.SHL.U32 R7, R7, 0x8, RZ ;  /* 0x0000000807077824 */ /* 0x000fe200078e00ff */
[----:B------:R-:W-:-:S02]  /*0b80*/  LOP3.LUT R0, R0, 0x7ffffe00, RZ, 0xc0, !PT ;  /* 0x7ffffe0000007812 */ /* 0x000fc400078ec0ff */
[C---:B------:R-:W-:Y:S01]  /*0b90*/  R2P PR, R2.reuse, 0x6 ;  /* 0x0000000602007804 */ /* 0x040fe20000000000 */
[----:B------:R-:W-:Y:S01]  /*0ba0*/  IMAD.SHL.U32 R2, R2, 0x40, RZ ;  /* 0x0000004002027824 */ /* 0x000fe200078e00ff */
[--C-:B------:R-:W-:Y:S01]  /*0bb0*/  SHF.R.S32.HI R8, RZ, 0x2, R6.reuse ;  /* 0x00000002ff087819 */ /* 0x100fe20000011406 */
[----:B------:R-:W-:Y:S01]  /*0bc0*/  IMAD.U32 R145, R10, 0x20, R7 ;  /* 0x000000200a917824 */ /* 0x000fe200078e0007 */
[----:B------:R-:W-:Y:S01]  /*0bd0*/  SHF.R.S32.HI R11, RZ, 0x1f, R6 ;  /* 0x0000001fff0b7819 */ /* 0x000fe20000011406 */
[----:B------:R-:W-:Y:S01]  /*0be0*/  IMAD R0, R4, 0x400, R0 ;  /* 0x0000040004007824 */ /* 0x000fe200078e0200 */
[----:B------:R-:W-:Y:S02]  /*0bf0*/  LOP3.LUT R2, R2, 0x1c0, RZ, 0xc0, !PT ;  /* 0x000001c002027812 */ /* 0x000fe400078ec0ff */
[----:B------:R-:W-:Y:S02]  /*0c00*/  SHF.R.S32.HI R143, RZ, 0x7, R143 ;  /* 0x00000007ff8f7819 */ /* 0x000fe4000001148f */
[----:B------:R-:W-:-:S02]  /*0c10*/  LOP3.LUT R7, R2, 0x8, R7, 0xf8, !PT ;  /* 0x0000000802077812 */ /* 0x000fc400078ef807 */
[----:B------:R-:W-:Y:S01]  /*0c20*/  SHF.R.U32.HI R2, RZ, 0x3, R2 ;  /* 0x00000003ff027819 */ /* 0x000fe20000011602 */
[----:B------:R-:W-:Y:S01]  /*0c30*/  IMAD.HI R4, R143, 0x55555556, RZ ;  /* 0x555555568f047827 */ /* 0x000fe200078e02ff */
[----:B------:R-:W-:Y:S02]  /*0c40*/  LOP3.LUT R5, R3, 0xfffffffc, RZ, 0xc0, !PT ;  /* 0xfffffffc03057812 */ /* 0x000fe400078ec0ff */
[----:B------:R-:W-:Y:S02]  /*0c50*/  LOP3.LUT R7, R7, R2, RZ, 0x3c, !PT ;  /* 0x0000000207077212 */ /* 0x000fe400078e3cff */
[----:B------:R-:W-:Y:S01]  /*0c60*/  LEA.HI R11, R11, R8, RZ, 0x3 ;  /* 0x000000080b0b7211 */ /* 0x000fe200078f18ff */
[----:B------:R-:W-:Y:S01]  /*0c70*/  IMAD.IADD R140, R148, 0x1, -R5 ;  /* 0x00000001948c7824 */ /* 0x000fe200078e0a05 */
[----:B------:R-:W-:Y:S01]  /*0c80*/  LEA.HI R9, R9, R142, RZ, 0x5 ;  /* 0x0000008e09097211 */ /* 0x000fe200078f28ff */
[----:B------:R-:W-:Y:S01]  /*0c90*/  IMAD.IADD R0, R0, 0x1, R7 ;  /* 0x0000000100007824 */ /* 0x000fe200078e0207 */
[----:B------:R-:W-:Y:S01]  /*0ca0*/  LOP3.LUT R11, R11, 0xfffffff8, RZ, 0xc0, !PT ;  /* 0xfffffff80b0b7812 */ /* 0x000fe200078ec0ff */
[----:B------:R-:W-:Y:S01]  /*0cb0*/  IMAD.SHL.U32 R137, R140, 0x8, RZ ;  /* 0x000000088c897824 */ /* 0x000fe200078e00ff */
[----:B------:R-:W-:-:S02]  /*0cc0*/  LEA.HI R4, R4, R4, RZ, 0x1 ;  /* 0x0000000404047211 */ /* 0x000fc400078f08ff */
[----:B------:R-:W-:Y:S01]  /*0cd0*/  SHF.R.S32.HI R9, RZ, 0x5, R9 ;  /* 0x00000005ff097819 */ /* 0x000fe20000011409 */
[----:B------:R-:W-:Y:S01]  /*0ce0*/  IMAD.IADD R8, R8, 0x1, -R11 ;  /* 0x0000000108087824 */ /* 0x000fe200078e0a0b */
[----:B------:R-:W-:Y:S01]  /*0cf0*/  LEA.HI R2, R140, R140, RZ, 0x1 ;  /* 0x0000008c8c027211 */ /* 0x000fe200078f08ff */
[----:B------:R-:W-:Y:S01]  /*0d00*/  IMAD R4, R4, -0x3, R143 ;  /* 0xfffffffd04047824 */ /* 0x000fe200078e028f */
[----:B------:R-:W-:Y:S01]  /*0d10*/  LEA R16, R0, UR40, 0x1 ;  /* 0x0000002800107c11 */ /* 0x000fe2000f8e08ff */
[----:B------:R-:W-:Y:S01]  /*0d20*/  IMAD R9, R9, 0x10, R8 ;  /* 0x0000001009097824 */ /* 0x000fe200078e0208 */
[----:B------:R-:W-:Y:S01]  /*0d30*/  SHF.R.S32.HI R141, RZ, 0x2, R3 ;  /* 0x00000002ff8d7819 */ /* 0x000fe20000011403 */
[----:B------:R-:W-:Y:S01]  /*0d40*/  VIADD R138, R137, 0x20 ;  /* 0x00000020898a7836 */ /* 0x000fe20000000000 */
[----:B------:R-:W-:Y:S01]  /*0d50*/  LOP3.LUT R3, R2, 0x1ffffffe, RZ, 0xc0, !PT ;  /* 0x1ffffffe02037812 */ /* 0x000fe200078ec0ff */
[----:B------:R-:W-:Y:S01]  /*0d60*/  VIADD R18, R16, 0x21800 ;  /* 0x0002180010127836 */ /* 0x000fe20000000000 */
[----:B------:R-:W-:Y:S01]  /*0d70*/  SEL R17, R17, 0xffffffc0, !P2 ;  /* 0xffffffc011117807 */ /* 0x000fe20005000000 */
[----:B------:R-:W-:Y:S01]  /*0d80*/  VIADD R139, R137, 0x40 ;  /* 0x00000040898b7836 */ /* 0x000fe20000000000 */
[----:B------:R-:W-:Y:S01]  /*0d90*/  LOP3.LUT R23, R6, 0x7ffffffc, RZ, 0xc0, !PT ;  /* 0x7ffffffc06177812 */ /* 0x000fe200078ec0ff */
        /* <DEDUP_REMOVED lines=11> */
.L_x_1915:
        /* <DEDUP_REMOVED lines=21> */
.L_x_1867:
[----:B------:R-:W-:Y:S01]  /*0fa0*/  ULDC UR7, c[0x0][0xc54] ;  /* 0x0003150000077ab9 */ /* 0x000fe20000000800 */
[----:B------:R-:W-:Y:S01]  /*0fb0*/  UMOV UR6, UR9 ;  /* 0x0000000900067c82 */ /* 0x000fe20008000000 */
[----:B------:R-:W-:-:S11]  /*0fc0*/  UISETP.NE.AND UP0, UPT, UR7, 0x1, UPT ;  /* 0x000000010700788c */ /* 0x000fd6000bf05270 */
[----:B------:R-:W-:Y:S02]  /*0fd0*/  @UP0 ULDC.64 UR10, c[0x0][0xc58] ;  /* 0x00031600000a0ab9 */ /* 0x000fe40000000a00 */
[----:B------:R-:W-:-:S04]  /*0fe0*/  UIMAD.WIDE.U32 UR4, UR9, UR10, URZ ;  /* 0x0000000a090472a5 */ /* 0x000fc8000f8e003f */
[----:B------:R-:W-:-:S04]  /*0ff0*/  @UP0 USHF.R.U32.HI UR6, URZ, UR11, UR5 ;  /* 0x0000000b3f060299 */ /* 0x000fc80008011605 */
[----:B------:R-:W-:-:S12]  /*1000*/  UIMAD UR4, UR6, UR7, URZ ;  /* 0x00000007060472a4 */ /* 0x000fd8000f8e023f */
.L_x_1868:
[----:B------:R-:W-:Y:S01]  /*1010*/  ULDC.64 UR10, c[0x0][0x418] ;  /* 0x00010600000a7ab9 */ /* 0x000fe20000000a00 */
[----:B------:R-:W-:Y:S01]  /*1020*/  ULOP3.LUT UR6, URZ, UR6, URZ, 0x33, !UPT ;  /* 0x000000063f067292 */ /* 0x000fe2000f8e333f */
[----:B------:R-:W-:Y:S01]  /*1030*/  PLOP3.LUT P0, PT, PT, PT, PT, 0x80, 0x0 ;  /* 0x000000000000781c */ /* 0x000fe20003f0f070 */
[----:B------:R-:W-:Y:S01]  /*1040*/  UISETP.NE.U32.AND UP0, UPT, UR10, URZ, UPT ;  /* 0x0000003f0a00728c */ /* 0x000fe2000bf05070 */
[----:B------:R-:W-:Y:S01]  /*1050*/  IMAD.MOV.U32 R38, RZ, RZ, RZ ;  /* 0x000000ffff267224 */ /* 0x000fe200078e00ff */
[----:B------:R-:W-:Y:S01]  /*1060*/  ULDC UR5, c[0x0][0xc3c] ;  /* 0x00030f0000057ab9 */ /* 0x000fe20000000800 */
[----:B------:R-:W-:Y:S01]  /*1070*/  UIADD3 UR4, UR9, -UR4, URZ ;  /* 0x8000000409047290 */ /* 0x000fe2000fffe03f */
[----:B------:R-:W-:Y:S01]  /*1080*/  IMAD.MOV.U32 R0, RZ, RZ, RZ ;  /* 0x000000ffff007224 */ /* 0x000fe200078e00ff */
[----:B------:R-:W-:Y:S01]  /*1090*/  UISETP.NE.AND.EX UP0, UPT, UR11, URZ, UPT, UP0 ;  /* 0x0000003f0b00728c */ /* 0x000fe2000bf05300 */
[----:B------:R-:W-:Y:S01]  /*10a0*/  IMAD.MOV.U32 R46, RZ, RZ, RZ ;  /* 0x000000ffff2e7224 */ /* 0x000fe200078e00ff */
[----:B------:R-:W-:Y:S01]  /*10b0*/  UIADD3 UR6, UR6, UR5, URZ ;  /* 0x0000000506067290 */ /* 0x000fe2000fffe03f */
[----:B------:R-:W-:Y:S01]  /*10c0*/  CS2R R34, SRZ ;  /* 0x0000000000227805 */ /* 0x000fe2000001ff00 */
[----:B------:R-:W-:Y:S01]  /*10d0*/  ULDC UR11, c[0x0][0x448] ;  /* 0x00011200000b7ab9 */ /* 0x000fe20000000800 */
[----:B------:R-:W-:Y:S01]  /*10e0*/  ULDC UR10, c[0x0][0xc54] ;  /* 0x00031500000a7ab9 */ /* 0x000fe20000000800 */
[----:B------:R-:W-:Y:S01]  /*10f0*/  UISETP.NE.AND UP2, UPT, UR11, 0x1, UPT ;  /* 0x000000010b00788c */ /* 0x000fe2000bf45270 */
[----:B------:R-:W-:Y:S01]  /*1100*/  IMAD.MOV.U32 R133, RZ, RZ, RZ ;  /* 0x000000ffff857224 */ /* 0x000fe200078e00ff */
[----:B------:R-:W-:Y:S01]  /*1110*/  UIMAD UR39, UR6, 0xc0, URZ ;  /* 0x000000c0062778a4 */ /* 0x000fe2000f8e023f */
[----:B------:R-:W-:Y:S01]  /*1120*/  IMAD.MOV.U32 R42, RZ, RZ, RZ ;  /* 0x000000ffff2a7224 */ /* 0x000fe200078e00ff */
[----:B------:R-:W-:Y:S01]  /*1130*/  UIMAD UR10, UR8, UR10, UR4 ;  /* 0x0000000a080a72a4 */ /* 0x000fe2000f8e0204 */
[----:B------:R-:W-:Y:S01]  /*1140*/  CS2R R32, SRZ ;  /* 0x0000000000207805 */ /* 0x000fe2000001ff00 */
[----:B------:R-:W-:Y:S01]  /*1150*/  UIADD3 UR6, UR39, 0xbf, URZ ;  /* 0x000000bf27067890 */ /* 0x000fe2000fffe03f */
[----:B------:R-:W-:Y:S01]  /*1160*/  IMAD.MOV.U32 R129, RZ, RZ, RZ ;  /* 0x000000ffff817224 */ /* 0x000fe200078e00ff */
[----:B------:R-:W-:Y:S01]  /*1170*/  ULDC UR48, c[0x0][0x424] ;  /* 0x0001090000307ab9 */ /* 0x000fe20000000800 */
[----:B------:R-:W-:Y:S01]  /*1180*/  ULDC UR7, c[0x0][0x288] ;  /* 0x0000a20000077ab9 */ /* 0x000fe20000000800 */
[----:B------:R-:W-:Y:S01]  /*1190*/  USEL UR48, UR48, 0x1, UP0 ;  /* 0x0000000130307887 */ /* 0x000fe20008000000 */
[----:B------:R-:W-:Y:S01]  /*11a0*/  IMAD.MOV.U32 R44, RZ, RZ, RZ ;  /* 0x000000ffff2c7224 */ /* 0x000fe200078e00ff */
[----:B------:R-:W-:Y:S01]  /*11b0*/  @UP2 ULDC UR4, c[0x0][0x44c] ;  /* 0x0001130000042ab9 */ /* 0x000fe20000000800 */
[----:B------:R-:W-:Y:S01]  /*11c0*/  UIADD3 UR7, -UR7, 0x80, URZ ;  /* 0x0000008007077890 */ /* 0x000fe2000fffe13f */
[----:B------:R-:W-:Y:S01]  /*11d0*/  CS2R R26, SRZ ;  /* 0x00000000001a7805 */ /* 0x000fe2000001ff00 */
[----:B------:R-:W-:Y:S01]  /*11e0*/  UIMAD.WIDE.U32 UR4, UR6, UR4, URZ ;  /* 0x00000004060472a5 */ /* 0x000fe2000f8e003f */
[----:B------:R-:W-:Y:S01]  /*11f0*/  IMAD.MOV.U32 R125, RZ, RZ, RZ ;  /* 0x000000ffff7d7224 */ /* 0x000fe200078e00ff */
[----:B------:R-:W-:Y:S01]  /*1200*/  ULDC UR9, c[0x0][0x2f0] ;  /* 0x0000bc0000097ab9 */ /* 0x000fe20000000800 */
[----:B------:R-:W-:Y:S01]  /*1210*/  @UP2 ULDC UR11, c[0x0][0x450] ;  /* 0x00011400000b2ab9 */ /* 0x000fe20000000800 */
[----:B------:R-:W-:Y:S01]  /*1220*/  UIMAD UR7, UR48, UR9, UR7 ;  /* 0x00000009300772a4 */ /* 0x000fe2000f8e0207 */
[----:B------:R-:W-:Y:S01]  /*1230*/  CS2R R122, SRZ ;  /* 0x00000000007a7805 */ /* 0x000fe2000001ff00 */
[----:B------:R-:W-:Y:S01]  /*1240*/  @UP2 USHF.R.U32.HI UR6, URZ, UR11, UR5 ;  /* 0x0000000b3f062299 */ /* 0x000fe20008011605 */
[----:B------:R-:W-:Y:S01]  /*1250*/  CS2R R120, SRZ ;  /* 0x0000000000787805 */ /* 0x000fe2000001ff00 */
[----:B------:R-:W-:Y:S01]  /*1260*/  UIMAD UR4, UR48, UR9, 0x7f ;  /* 0x0000007f300474a4 */ /* 0x000fe2000f8e0209 */
[----:B------:R-:W-:Y:S01]  /*1270*/  CS2R R118, SRZ ;  /* 0x0000000000767805 */ /* 0x000fe2000001ff00 */
[----:B------:R-:W-:Y:S01]  /*1280*/  UIADD3 UR6, UR7, UR6, URZ ;  /* 0x0000000607067290 */ /* 0x000fe2000fffe03f */
[----:B------:R-:W-:Y:S01]  /*1290*/  CS2R R116, SRZ ;  /* 0x0000000000747805 */ /* 0x000fe2000001ff00 */
[----:B------:R-:W-:Y:S01]  /*12a0*/  USHF.R.S32.HI UR5, URZ, 0x1f, UR4 ;  /* 0x0000001f3f057899 */ /* 0x000fe20008011404 */
[----:B------:R-:W-:Y:S01]  /*12b0*/  CS2R R114, SRZ ;  /* 0x0000000000727805 */ /* 0x000fe2000001ff00 */
[----:B------:R-:W-:Y:S01]  /*12c0*/  USHF.R.S32.HI UR7, URZ, 0x1f, UR6 ;  /* 0x0000001f3f077899 */ /* 0x000fe20008011406 */
[----:B------:R-:W-:Y:S01]  /*12d0*/  CS2R R112, SRZ ;  /* 0x0000000000707805 */ /* 0x000fe2000001ff00 */
[----:B------:R-:W-:Y:S01]  /*12e0*/  ULEA.HI UR5, UR5, UR4, URZ, 0x7 ;  /* 0x0000000405057291 */ /* 0x000fe2000f8f383f */
[----:B------:R-:W-:Y:S01]  /*12f0*/  CS2R R110, SRZ ;  /* 0x00000000006e7805 */ /* 0x000fe2000001ff00 */
[----:B------:R-:W-:Y:S01]  /*1300*/  ULEA.HI UR7, UR7, UR6, URZ, 0x7 ;  /* 0x0000000607077291 */ /* 0x000fe2000f8f383f */
[----:B------:R-:W-:Y:S01]  /*1310*/  CS2R R108, SRZ ;  /* 0x00000000006c7805 */ /* 0x000fe2000001ff00 */
[----:B------:R-:W-:Y:S01]  /*1320*/  USHF.R.S32.HI UR53, URZ, 0x7, UR5 ;  /* 0x000000073f357899 */ /* 0x000fe20008011405 */
[----:B------:R-:W-:Y:S01]  /*1330*/  CS2R R106, SRZ ;  /* 0x00000000006a7805 */ /* 0x000fe2000001ff00 */
[----:B------:R-:W-:Y:S01]  /*1340*/  USHF.R.S32.HI UR7, URZ, 0x7, UR7 ;  /* 0x000000073f077899 */ /* 0x000fe20008011407 */
[----:B------:R-:W-:Y:S01]  /*1350*/  CS2R R104, SRZ ;  /* 0x0000000000687805 */ /* 0x000fe2000001ff00 */
[----:B------:R-:W-:Y:S01]  /*1360*/  ULDC UR38, c[0x0][0xc48] ;  /* 0x0003120000267ab9 */ /* 0x000fe20000000800 */
[----:B------:R-:W-:Y:S01]  /*1370*/  UMOV UR43, UR10 ;  /* 0x0000000a002b7c82 */ /* 0x000fe20008000000 */
[----:B------:R-:W-:Y:S01]  /*1380*/  UISETP.LT.AND UP0, UPT, UR53, UR7, UPT ;  /* 0x000000073500728c */ /* 0x000fe2000bf01270 */
[----:B------:R-:W-:Y:S01]  /*1390*/  CS2R R102, SRZ ;  /* 0x0000000000667805 */ /* 0x000fe2000001ff00 */
[----:B------:R-:W-:Y:S01]  /*13a0*/  UISETP.NE.AND UP1, UPT, UR38, 0x1, UPT ;  /* 0x000000012600788c */ /* 0x000fe2000bf25270 */
[----:B------:R-:W-:Y:S01]  /*13b0*/  CS2R R100, SRZ ;  /* 0x0000000000647805 */ /* 0x000fe2000001ff00 */
[----:B------:R-:W-:Y:S01]  /*13c0*/  USEL UR53, UR53, UR7, UP0 ;  /* 0x0000000735357287 */ /* 0x000fe20008000000 */
[----:B------:R-:W-:Y:S01]  /*13d0*/  CS2R R98, SRZ ;  /* 0x0000000000627805 */ /* 0x000fe2000001ff00 */
[----:B------:R-:W-:Y:S01]  /*13e0*/  UP2UR UR49, UPR, URZ, 0x4 ;  /* 0x000000043f317883 */ /* 0x000fe20008000000 */
[----:B------:R-:W-:Y:S01]  /*13f0*/  CS2R R96, SRZ ;  /* 0x0000000000607805 */ /* 0x000fe2000001ff00 */
[----:B------:R-:W-:Y:S01]  /*1400*/  UISETP.GE.AND UP0, UPT, UR53, 0x1, UPT ;  /* 0x000000013500788c */ /* 0x000fe2000bf06270 */
[----:B------:R-:W-:Y:S01]  /*1410*/  IMAD.MOV.U32 R48, RZ, RZ, RZ ;  /* 0x000000ffff307224 */ /* 0x000fe200078e00ff */
[----:B------:R-:W-:Y:S01]  /*1420*/  CS2R R6, SRZ ;  /* 0x0000000000067805 */ /* 0x000fe2000001ff00 */
[----:B------:R-:W-:Y:S01]  /*1430*/  IMAD.MOV.U32 R93, RZ, RZ, RZ ;  /* 0x000000ffff5d7224 */ /* 0x000fe200078e00ff */
[----:B------:R-:W-:Y:S01]  /*1440*/  CS2R R90, SRZ ;  /* 0x00000000005a7805 */ /* 0x000fe2000001ff00 */
[----:B------:R-:W-:Y:S01]  /*1450*/  @UP1 ULDC UR8, c[0x0][0xc4c] ;  /* 0x0003130000081ab9 */ /* 0x000fe20000000800 */
[----:B------:R-:W-:Y:S01]  /*1460*/  PLOP3.LUT P1, PT, PT, PT, UP0, 0x80, 0x0 ;  /* 0x000000000000781c */ /* 0x000fe20003f2f008 */
[----:B------:R-:W-:Y:S01]  /*1470*/  UIMAD.WIDE.U32 UR4, UR10, UR8, URZ ;  /* 0x000000080a0472a5 */ /* 0x000fe2000f8e003f */
[----:B------:R-:W-:Y:S01]  /*1480*/  CS2R R88, SRZ ;  /* 0x0000000000587805 */ /* 0x000fe2000001ff00 */
[----:B------:R-:W-:-:S02]  /*1490*/  @UP1 ULDC UR6, c[0x0][0xc50] ;  /* 0x0003140000061ab9 */ /* 0x000fc40000000800 */
[----:B------:R-:W-:-:S04]  /*14a0*/  @UP1 USHF.R.U32.HI UR43, URZ, UR6, UR5 ;  /* 0x000000063f2b1299 */ /* 0x000fc80008011605 */
[----:B------:R-:W-:-:S04]  /*14b0*/  UIADD3 UR4, -UR43, URZ, URZ ;  /* 0x0000003f2b047290 */ /* 0x000fc8000fffe13f */
[----:B------:R-:W-:Y:S01]  /*14c0*/  UIMAD UR38, UR38, UR4, UR10 ;  /* 0x00000004262672a4 */ /* 0x000fe2000f8e020a */
[----:B------:R-:W-:Y:S11]  /*14d0*/  @!P1 BRA `(.L_x_1869) ;  /* 0x0000007c00009947 */ /* 0x000ff60003800000 */
[----:B------:R-:W0:Y:S01]  /*14e0*/  SHFL.IDX PT, R0, R143, RZ, 0x1f ;  /* 0x00001fff8f007589 */ /* 0x000e2200000e0000 */
[----:B------:R-:W-:-:S04]  /*14f0*/  UIADD3 UR6, UR40, 0x21800, URZ ;  /* 0x0002180028067890 */ /* 0x000fc8000fffe03f */
[----:B------:R-:W-:-:S06]  /*1500*/  ULOP3.LUT UP0, URZ, UR6, 0x3ff, URZ, 0xc0, !UPT ;  /* 0x000003ff063f7892 */ /* 0x000fcc000f80c03f */
[----:B------:R-:W-:Y:S02]  /*1510*/  PLOP3.LUT P0, PT, PT, PT, UP0, 0x80, 0x0 ;  /* 0x000000000000781c */ /* 0x000fe40003f0f008 */
[----:B0-----:R-:W-:-:S13]  /*1520*/  R2UR UR37, R0 ;  /* 0x00000000002572ca */ /* 0x001fda00000e0000 */
[----:B------:R-:W-:-:S04]  /*1530*/  UIMAD.WIDE UR4, UR37, 0x55555556, URZ ;  /* 0x55555556250478a5 */ /* 0x000fc8000f8e023f */
[----:B------:R-:W-:-:S04]  /*1540*/  ULEA.HI UR5, UR5, UR5, URZ, 0x1 ;  /* 0x0000000505057291 */ /* 0x000fc8000f8f083f */
[----:B------:R-:W-:-:S04]  /*1550*/  UIMAD UR5, UR5, -0x3, UR37 ;  /* 0xfffffffd050578a4 */ /* 0x000fc8000f8e0225 */
[----:B------:R-:W-:Y:S02]  /*1560*/  ULEA UR4, UR5, UR40, 0xc ;  /* 0x0000002805047291 */ /* 0x000fe4000f8e603f */
[----:B------:R-:W-:Y:S02]  /*1570*/  ULEA UR5, UR5, UR6, 0xd ;  /* 0x0000000605057291 */ /* 0x000fe4000f8e683f */
[----:B------:R-:W-:Y:S02]  /*1580*/  UIADD3 UR4, UR4, 0xc400, URZ ;  /* 0x0000c40004047890 */ /* 0x000fe4000fffe03f */
[----:B------:R-:W-:Y:S02]  /*1590*/  USHF.R.U32.HI UR5, URZ, 0x4, UR5 ;  /* 0x000000043f057899 */ /* 0x000fe40008011605 */
[----:B------:R-:W-:Y:S02]  /*15a0*/  USHF.R.U32.HI UR4, URZ, 0x4, UR4 ;  /* 0x000000043f047899 */ /* 0x000fe40008011604 */
[----:B------:R-:W-:-:S02]  /*15b0*/  ULOP3.LUT UR36, UR5, 0x3fff, URZ, 0xc0, !UPT ;  /* 0x00003fff05247892 */ /* 0x000fc4000f8ec03f */
[----:B------:R-:W-:Y:S01]  /*15c0*/  ULOP3.LUT UR52, UR4, 0x3fff, URZ, 0xc0, !UPT ;  /* 0x00003fff04347892 */ /* 0x000fe2000f8ec03f */
[----:B------:R-:W-:Y:S11]  /*15d0*/  @!P0 BRA `(.L_x_1870) ;  /* 0x0000000000408947 */ /* 0x000ff60003800000 */
        /* <DEDUP_REMOVED lines=16> */
.L_x_1870:
        /* <DEDUP_REMOVED lines=9> */
.L_x_1979:
[----:B------:R-:W-:Y:S05]  /*1770*/  @!P0 BRA `(.L_x_1872) ;  /* 0x0000000000048947 */ /* 0x000fea0003800000 */
[----:B------:R-:W-:Y:S01]  /*1780*/  BPT.TRAP 0x1 ;  /* 0x000000040000795c */ /* 0x000fe20000300000 */
.L_x_1872:
[----:B0-----:R-:W-:Y:S02]  /*1790*/  IMAD.U32 R0, RZ, RZ, UR44 ;  /* 0x0000002cff007e24 */ /* 0x001fe4000f8e00ff */
[----:B------:R-:W-:-:S03]  /*17a0*/  IMAD.U32 R3, RZ, RZ, UR45 ;  /* 0x0000002dff037e24 */ /* 0x000fc6000f8e00ff */
[----:B------:R-:W-:Y:S02]  /*17b0*/  LEA R0, R0, UR40, 0x3 ;  /* 0x0000002800007c11 */ /* 0x000fe4000f8e18ff */
[----:B------:R-:W-:-:S04]  /*17c0*/  SHF.L.U32 R3, R3, 0x1f, RZ ;  /* 0x0000001f03037819 */ /* 0x000fc800000006ff */
[----:B------:R0:W1:Y:S01]  /*17d0*/  SYNCS.PHASECHK.TRANS64.TRYWAIT P1, [R0+URZ+0x2d830], R3 ;  /* 0x02d83003000075a7 */ /* 0x000062000802017f */
[----:B------:R-:W-:Y:S05]  /*17e0*/  @!P0 BRA `(.L_x_1873) ;  /* 0x0000000000048947 */ /* 0x000fea0003800000 */
[----:B------:R-:W-:Y:S01]  /*17f0*/  BPT.TRAP 0x1 ;  /* 0x000000040000795c */ /* 0x000fe20000300000 */
.L_x_1873:
[----:B-1----:R-:W-:Y:S05]  /*1800*/  @P1 BRA `(.L_x_1874) ;  /* 0x0000000000081947 */ /* 0x002fea0003800000 */
[----:B------:R-:W1:Y:S02]  /*1810*/  SYNCS.PHASECHK.TRANS64.TRYWAIT P1, [R0+URZ+0x2d830], R3 ;  /* 0x02d83003000075a7 */ /* 0x000e64000802017f */
[----:B-1----:R-:W-:Y:S05]  /*1820*/  @!P1 BRA `(.L_x_1875) ;  /* 0x000000d000c49947 */ /* 0x002fea0003800000 */
.L_x_1874:
        /* <DEDUP_REMOVED lines=49> */
.L_x_1876:
[----:B------:R-:W-:Y:S01]  /*1b40*/  UISETP.NE.AND UP0, UPT, UR49, URZ, UPT ;  /* 0x0000003f3100728c */ /* 0x000fe2000bf05270 */
[----:B------:R-:W-:Y:S01]  /*1b50*/  VIADD R7, R136, UR39 ;  /* 0x0000002788077c36 */ /* 0x000fe20008000000 */
[----:B------:R-:W-:Y:S01]  /*1b60*/  ULDC UR11, c[0x0][0x2f0] ;  /* 0x0000bc00000b7ab9 */ /* 0x000fe20000000800 */
[----:B------:R-:W-:Y:S01]  /*1b70*/  ULDC UR14, c[0x0][0x288] ;  /* 0x0000a200000e7ab9 */ /* 0x000fe20000000800 */
[----:B------:R-:W-:Y:S01]  /*1b80*/  IMAD.U32 R5, RZ, RZ, UR11 ;  /* 0x0000000bff057e24 */ /* 0x000fe2000f8e00ff */
[----:B------:R-:W-:Y:S01]  /*1b90*/  ULDC UR33, c[0x0][0x988] ;  /* 0x0002620000217ab9 */ /* 0x000fe20000000800 */
[----:B------:R-:W-:Y:S01]  /*1ba0*/  PLOP3.LUT P1, PT, PT, PT, UP0, 0x80, 0x0 ;  /* 0x000000000000781c */ /* 0x000fe20003f2f008 */
[----:B------:R-:W-:Y:S01]  /*1bb0*/  UMOV UR10, UR39 ;  /* 0x00000027000a7c82 */ /* 0x000fe20008000000 */
[----:B------:R-:W-:Y:S02]  /*1bc0*/  PLOP3.LUT P2, PT, PT, PT, UP0, 0x80, 0x0 ;  /* 0x000000000000781c */ /* 0x000fe40003f4f008 */
[----:B------:R-:W-:-:S02]  /*1bd0*/  CS2R R134, SRZ ;  /* 0x0000000000867805 */ /* 0x000fc4000001ff00 */
[----:B------:R-:W-:Y:S01]  /*1be0*/  CS2R R132, SRZ ;  /* 0x0000000000847805 */ /* 0x000fe2000001ff00 */
[----:B------:R-:W-:Y:S01]  /*1bf0*/  @UP0 ULDC UR6, c[0x0][0x44c] ;  /* 0x0001130000060ab9 */ /* 0x000fe20000000800 */
[----:B------:R-:W-:Y:S01]  /*1c00*/  @UP0 ULDC UR15, c[0x0][0x450] ;  /* 0x00011400000f0ab9 */ /* 0x000fe20000000800 */
[----:B------:R-:W-:Y:S02]  /*1c10*/  CS2R R130, SRZ ;  /* 0x0000000000827805 */ /* 0x000fe4000001ff00 */
[----:B------:R-:W-:Y:S02]  /*1c20*/  CS2R R128, SRZ ;  /* 0x0000000000807805 */ /* 0x000fe4000001ff00 */
[----:B------:R-:W-:Y:S02]  /*1c30*/  CS2R R126, SRZ ;  /* 0x00000000007e7805 */ /* 0x000fe4000001ff00 */
[----:B------:R-:W-:Y:S02]  /*1c40*/  CS2R R124, SRZ ;  /* 0x00000000007c7805 */ /* 0x000fe4000001ff00 */
[----:B------:R-:W-:-:S02]  /*1c50*/  CS2R R122, SRZ ;  /* 0x00000000007a7805 */ /* 0x000fc4000001ff00 */
[----:B------:R-:W-:Y:S01]  /*1c60*/  CS2R R120, SRZ ;  /* 0x0000000000787805 */ /* 0x000fe2000001ff00 */
[----:B------:R-:W-:Y:S01]  /*1c70*/  @P1 IMAD.HI.U32 R2, R7, UR6, RZ ;  /* 0x0000000607021c27 */ /* 0x000fe2000f8e00ff */
[----:B------:R-:W-:Y:S01]  /*1c80*/  @UP0 ULDC UR6, c[0x0][0x450] ;  /* 0x0001140000060ab9 */ /* 0x000fe20000000800 */
[----:B------:R-:W-:Y:S02]  /*1c90*/  CS2R R118, SRZ ;  /* 0x0000000000767805 */ /* 0x000fe4000001ff00 */
[----:B------:R-:W-:Y:S02]  /*1ca0*/  CS2R R116, SRZ ;  /* 0x0000000000747805 */ /* 0x000fe4000001ff00 */
[----:B------:R-:W-:Y:S02]  /*1cb0*/  CS2R R114, SRZ ;  /* 0x0000000000727805 */ /* 0x000fe4000001ff00 */
[----:B------:R-:W-:Y:S01]  /*1cc0*/  @P2 SHF.R.U32.HI R7, RZ, UR6, R2 ;  /* 0x00000006ff072c19 */ /* 0x000fe20008011602 */
[----:B------:R-:W-:Y:S01]  /*1cd0*/  UMOV UR6, 0xffffff80 ;  /* 0xffffff8000067882 */ /* 0x000fe20000000000 */
[----:B------:R-:W-:Y:S01]  /*1ce0*/  CS2R R112, SRZ ;  /* 0x0000000000707805 */ /* 0x000fe2000001ff00 */
[----:B------:R-:W-:Y:S01]  /*1cf0*/  UIMAD UR6, UR53, UR6, 0x80 ;  /* 0x00000080350674a4 */ /* 0x000fe2000f8e0206 */
[----:B------:R-:W-:Y:S01]  /*1d00*/  CS2R R110, SRZ ;  /* 0x00000000006e7805 */ /* 0x000fe2000001ff00 */
[----:B01----:R-:W0:Y:S01]  /*1d10*/  SHFL.IDX PT, R3, R7, 0x1, 0x1c1f ;  /* 0x003c1f0007037f89 */ /* 0x003e2200000e0000 */
[----:B------:R-:W-:Y:S01]  /*1d20*/  UIADD3 UR53, UR53, -0x2, URZ ;  /* 0xfffffffe35357890 */ /* 0x000fe2000fffe03f */
[----:B------:R-:W-:Y:S01]  /*1d30*/  CS2R R108, SRZ ;  /* 0x00000000006c7805 */ /* 0x000fe2000001ff00 */
[----:B------:R-:W-:Y:S01]  /*1d40*/  UIADD3 UR7, UR6, 0x1, URZ ;  /* 0x0000000106077890 */ /* 0x000fe2000fffe03f */
[----:B------:R-:W1:Y:S01]  /*1d50*/  SHFL.IDX PT, R7, R7, RZ, 0x1c1f ;  /* 0x001c1fff07077589 */ /* 0x000e6200000e0000 */
[----:B------:R-:W-:Y:S01]  /*1d60*/  UIMAD UR6, UR48, UR11, UR6 ;  /* 0x0000000b300672a4 */ /* 0x000fe2000f8e0206 */
[----:B------:R-:W-:Y:S01]  /*1d70*/  CS2R R106, SRZ ;  /* 0x00000000006a7805 */ /* 0x000fe2000001ff00 */
[----:B------:R-:W-:Y:S01]  /*1d80*/  UIMAD UR11, UR48, UR11, -UR14 ;  /* 0x0000000b300b72a4 */ /* 0x000fe2000f8e0a0e */
[----:B------:R-:W-:Y:S01]  /*1d90*/  CS2R R104, SRZ ;  /* 0x0000000000687805 */ /* 0x000fe2000001ff00 */
[----:B------:R-:W-:Y:S01]  /*1da0*/  IMAD.U32 R2, RZ, RZ, UR7 ;  /* 0x00000007ff027e24 */ /* 0x000fe2000f8e00ff */
[----:B------:R-:W-:Y:S01]  /*1db0*/  CS2R R102, SRZ ;  /* 0x0000000000667805 */ /* 0x000fe2000001ff00 */
[----:B------:R-:W-:Y:S01]  /*1dc0*/  IMAD.U32 R4, RZ, RZ, UR6 ;  /* 0x00000006ff047e24 */ /* 0x000fe2000f8e00ff */
[----:B------:R-:W-:Y:S01]  /*1dd0*/  R2UR UR6, R0 ;  /* 0x00000000000672ca */ /* 0x000fe200000e0000 */
[C---:B------:R-:W-:Y:S01]  /*1de0*/  IMAD R2, R23.reuse, -0x2, R2 ;  /* 0xfffffffe17027824 */ /* 0x040fe200078e0202 */
[----:B------:R-:W-:Y:S01]  /*1df0*/  CS2R R100, SRZ ;  /* 0x0000000000647805 */ /* 0x000fe2000001ff00 */
[----:B------:R-:W-:Y:S01]  /*1e00*/  IMAD R21, R23, -0x2, R4 ;  /* 0xfffffffe17157824 */ /* 0x000fe200078e0204 */
[----:B------:R-:W-:Y:S01]  /*1e10*/  CS2R R98, SRZ ;  /* 0x0000000000627805 */ /* 0x000fe2000001ff00 */
[----:B------:R-:W-:Y:S01]  /*1e20*/  IMAD R2, R5, UR48, R2 ;  /* 0x0000003005027c24 */ /* 0x000fe2000f8e0202 */
[----:B------:R-:W-:-:S04]  /*1e30*/  CS2R R96, SRZ ;  /* 0x0000000000607805 */ /* 0x000fc8000001ff00 */
[----:B0-----:R-:W-:Y:S01]  /*1e40*/  IADD3 R4, R3, -UR14, R2 ;  /* 0x8000000e03047c10 */ /* 0x001fe2000fffe002 */
[----:B------:R-:W-:Y:S02]  /*1e50*/  VIADD R2, R2, -UR14 ;  /* 0x8000000e02027c36 */ /* 0x000fe40008000000 */
[----:B------:R-:W-:Y:S01]  /*1e60*/  UIADD3 UR6, UR6, 0x2d840, URZ ;  /* 0x0002d84006067890 */ /* 0x000fe2000fffe03f */
[----:B------:R-:W-:Y:S02]  /*1e70*/  VIMNMX R3, R21, R4, PT ;  /* 0x0000000415037248 */ /* 0x000fe40003fe0100 */
[----:B-1----:R-:W-:Y:S01]  /*1e80*/  VIADDMNMX R21, R7, R2, R21, PT ;  /* 0x0000000207157246 */ /* 0x002fe20003800115 */
[----:B------:R-:W-:Y:S01]  /*1e90*/  UPRMT UR6, UR41, 0x654, UR6 ;  /* 0x0000065429067896 */ /* 0x000fe20008000006 */
[C---:B------:R-:W-:Y:S02]  /*1ea0*/  ISETP.GT.AND P1, PT, R3.reuse, RZ, PT ;  /* 0x000000ff0300720c */ /* 0x040fe40003f24270 */
[----:B------:R-:W-:-:S02]  /*1eb0*/  ISETP.GT.AND P2, PT, R3, 0x1, PT ;  /* 0x000000010300780c */ /* 0x000fc40003f44270 */
[----:B------:R-:W-:Y:S02]  /*1ec0*/  ISETP.GT.AND P3, PT, R3, 0x8, PT ;  /* 0x000000080300780c */ /* 0x000fe40003f64270 */
[----:B------:R-:W-:Y:S02]  /*1ed0*/  FSEL R90, R26, -INF , P1 ;  /* 0xff8000001a5a7808 */ /* 0x000fe40000800000 */
[----:B------:R-:W-:Y:S01]  /*1ee0*/  FSEL R88, R27, -INF , P2 ;  /* 0xff8000001b587808 */ /* 0x000fe20001000000 */
[----:B------:R-:W-:Y:S01]  /*1ef0*/  SYNCS.ARRIVE.TRANS64.RED.A1T0 RZ, [UR6], RZ ;  /* 0x000000ffffff79a7 */ /* 0x000fe20008100406 */
[----:B------:R-:W-:Y:S01]  /*1f00*/  ISETP.GT.AND P1, PT, R3, 0x9, PT ;  /* 0x000000090300780c */ /* 0x000fe20003f24270 */
[----:B------:R-:W-:Y:S01]  /*1f10*/  @UP0 ULDC UR6, c[0x0][0x44c] ;  /* 0x0001130000060ab9 */ /* 0x000fe20000000800 */
[----:B------:R-:W-:Y:S01]  /*1f20*/  FSEL R30, R30, -INF , P3 ;  /* 0xff8000001e1e7808 */ /* 0x000fe20001800000 */
[----:B------:R-:W-:Y:S01]  /*1f30*/  UIMAD.WIDE.U32 UR6, UR39, UR6, URZ ;  /* 0x00000006270672a5 */ /* 0x000fe2000f8e003f */
[----:B------:R-:W-:-:S02]  /*1f40*/  FMNMX.FTZ R5, R90, R88, !PT ;  /* 0x000000585a057209 */ /* 0x000fc40007810000 */
[----:B------:R-:W-:Y:S01]  /*1f50*/  ISETP.GT.AND P2, PT, R3, 0x10, PT ;  /* 0x000000100300780c */ /* 0x000fe20003f44270 */
[----:B------:R-:W-:Y:S01]  /*1f60*/  @UP0 USHF.R.U32.HI UR10, URZ, UR15, UR7 ;  /* 0x0000000f3f0a0299 */ /* 0x000fe20008011607 */
[----:B------:R-:W-:Y:S02]  /*1f70*/  FSEL R6, R31, -INF , P1 ;  /* 0xff8000001f067808 */ /* 0x000fe40000800000 */
[----:B------:R-:W-:Y:S01]  /*1f80*/  FMNMX.FTZ R5, R30, R5, !PT ;  /* 0x000000051e057209 */ /* 0x000fe20007810000 */
[----:B------:R-:W-:Y:S01]  /*1f90*/  UIADD3 UR11, UR11, UR10, URZ ;  /* 0x0000000a0b0b7290 */ /* 0x000fe2000fffe03f */
[----:B------:R-:W-:Y:S02]  /*1fa0*/  ISETP.GT.AND P1, PT, R3, 0x11, PT ;  /* 0x000000110300780c */ /* 0x000fe40003f24270 */
[----:B------:R-:W-:Y:S01]  /*1fb0*/  FSEL R34, R34, -INF , P2 ;  /* 0xff80000022227808 */ /* 0x000fe20001000000 */
[----:B------:R-:W-:Y:S01]  /*1fc0*/  USHF.R.S32.HI UR6, URZ, 0x1f, UR11 ;  /* 0x0000001f3f067899 */ /* 0x000fe2000801140b */
[----:B------:R-:W-:-:S02]  /*1fd0*/  FMNMX.FTZ R5, R6, R5, !PT ;  /* 0x0000000506057209 */ /* 0x000fc40007810000 */
[----:B------:R-:W-:Y:S01]  /*1fe0*/  ISETP.GT.AND P2, PT, R3, 0x18, PT ;  /* 0x000000180300780c */ /* 0x000fe20003f44270 */
[----:B------:R-:W-:Y:S01]  /*1ff0*/  ULEA.HI UR6, UR6, UR11, URZ, 0x7 ;  /* 0x0000000b06067291 */ /* 0x000fe2000f8f383f */
[----:B------:R-:W-:Y:S02]  /*2000*/  FSEL R8, R35, -INF , P1 ;  /* 0xff80000023087808 */ /* 0x000fe40000800000 */
[----:B------:R-:W-:Y:S01]  /*2010*/  FMNMX.FTZ R5, R34, R5, !PT ;  /* 0x0000000522057209 */ /* 0x000fe20007810000 */
[----:B------:R-:W-:Y:S01]  /*2020*/  USHF.R.S32.HI UR6, URZ, 0x7, UR6 ;  /* 0x000000073f067899 */ /* 0x000fe20008011406 */
[----:B------:R-:W-:Y:S02]  /*2030*/  ISETP.GT.AND P1, PT, R3, 0x19, PT ;  /* 0x000000190300780c */ /* 0x000fe40003f24270 */
[----:B------:R-:W-:Y:S01]  /*2040*/  FSEL R38, R38, -INF , P2 ;  /* 0xff80000026267808 */ /* 0x000fe20001000000 */
[----:B------:R-:W-:Y:S01]  /*2050*/  UISETP.LT.AND UP0, UPT, URZ, UR6, UPT ;  /* 0x000000063f00728c */ /* 0x000fe2000bf01270 */
[----:B------:R-:W-:-:S02]  /*2060*/  FMNMX.FTZ R5, R8, R5, !PT ;  /* 0x0000000508057209 */ /* 0x000fc40007810000 */
[----:B------:R-:W-:Y:S01]  /*2070*/  ISETP.GT.AND P2, PT, R3, 0x20, PT ;  /* 0x000000200300780c */ /* 0x000fe20003f44270 */
[----:B------:R-:W-:Y:S01]  /*2080*/  USEL UR35, URZ, UR6, !UP0 ;  /* 0x000000063f237287 */ /* 0x000fe2000c000000 */
[----:B------:R-:W-:Y:S02]  /*2090*/  FSEL R10, R39, -INF , P1 ;  /* 0xff800000270a7808 */ /* 0x000fe40000800000 */
[----:B------:R-:W-:Y:S01]  /*20a0*/  FMNMX.FTZ R5, R38, R5, !PT ;  /* 0x0000000526057209 */ /* 0x000fe20007810000 */
[----:B------:R-:W-:Y:S01]  /*20b0*/  UISETP.GE.AND UP0, UPT, UR53, UR35, UPT ;  /* 0x000000233500728c */ /* 0x000fe2000bf06270 */
[----:B------:R-:W-:Y:S02]  /*20c0*/  ISETP.GT.AND P1, PT, R3, 0x21, PT ;  /* 0x000000210300780c */ /* 0x000fe40003f24270 */
[----:B------:R-:W-:Y:S02]  /*20d0*/  FSEL R42, R42, -INF , P2 ;  /* 0xff8000002a2a7808 */ /* 0x000fe40001000000 */
[----:B------:R-:W-:-:S02]  /*20e0*/  FMNMX.FTZ R5, R10, R5, !PT ;  /* 0x000000050a057209 */ /* 0x000fc40007810000 */
[----:B------:R-:W-:Y:S02]  /*20f0*/  ISETP.GT.AND P2, PT, R3, 0x28, PT ;  /* 0x000000280300780c */ /* 0x000fe40003f44270 */
[----:B------:R-:W-:Y:S02]  /*2100*/  FSEL R26, R43, -INF , P1 ;  /* 0xff8000002b1a7808 */ /* 0x000fe40000800000 */
[----:B------:R-:W-:Y:S02]  /*2110*/  FMNMX.FTZ R5, R42, R5, !PT ;  /* 0x000000052a057209 */ /* 0x000fe40007810000 */
        /* <DEDUP_REMOVED lines=63> */
[----:B------:R-:W-:Y:S02]  /*2510*/  FSEL R87, R87, -INF , P1 ;  /* 0xff80000057577808 */ /* 0x000fe40000800000 */
[----:B------:R-:W-:Y:S02]  /*2520*/  FMNMX.FTZ R92, R86, R3, !PT ;  /* 0x00000003565c7209 */ /* 0x000fe40007810000 */
[----:B------:R-:W-:Y:S02]  /*2530*/  ISETP.GT.AND P2, PT, R21, 0x1, PT ;  /* 0x000000011500780c */ /* 0x000fe40003f44270 */
[----:B------:R-:W-:Y:S02]  /*2540*/  FMNMX.FTZ R92, R87, R92, !PT ;  /* 0x0000005c575c7209 */ /* 0x000fe40007810000 */
[----:B------:R-:W-:Y:S02]  /*2550*/  ISETP.GT.AND P3, PT, R21, 0x8, PT ;  /* 0x000000081500780c */ /* 0x000fe40003f64270 */
[----:B------:R-:W-:Y:S01]  /*2560*/  FSEL R25, R25, -INF , P2 ;  /* 0xff80000019197808 */ /* 0x000fe20001000000 */
[----:B------:R-:W0:Y:S01]  /*2570*/  SHFL.BFLY PT, R3, R92, 0x2, 0x1f ;  /* 0x0c401f005c037f89 */ /* 0x000e2200000e0000 */
[----:B------:R-:W-:-:S02]  /*2580*/  FSEL R28, R28, -INF , P3 ;  /* 0xff8000001c1c7808 */ /* 0x000fc40001800000 */
[----:B------:R-:W-:-:S04]  /*2590*/  ISETP.GT.AND P2, PT, R21, 0x10, PT ;  /* 0x000000101500780c */ /* 0x000fc80003f44270 */
[----:B------:R-:W-:Y:S02]  /*25a0*/  FSEL R32, R32, -INF , P2 ;  /* 0xff80000020207808 */ /* 0x000fe40001000000 */
[----:B------:R-:W-:-:S04]  /*25b0*/  ISETP.GT.AND P2, PT, R21, 0x18, PT ;  /* 0x000000181500780c */ /* 0x000fc80003f44270 */
[----:B------:R-:W-:Y:S02]  /*25c0*/  FSEL R36, R36, -INF , P2 ;  /* 0xff80000024247808 */ /* 0x000fe40001000000 */
[----:B------:R-:W-:-:S04]  /*25d0*/  ISETP.GT.AND P2, PT, R21, 0x20, PT ;  /* 0x000000201500780c */ /* 0x000fc80003f44270 */
[----:B------:R-:W-:Y:S02]  /*25e0*/  FSEL R40, R40, -INF , P2 ;  /* 0xff80000028287808 */ /* 0x000fe40001000000 */
[C---:B------:R-:W-:Y:S02]  /*25f0*/  ISETP.GT.AND P2, PT, R21.reuse, 0x28, PT ;  /* 0x000000281500780c */ /* 0x040fe40003f44270 */
[----:B0-----:R-:W-:Y:S02]  /*2600*/  FMNMX.FTZ R11, R92, R3, !PT ;  /* 0x000000035c0b7209 */ /* 0x001fe40007810000 */
[----:B------:R-:W-:Y:S02]  /*2610*/  CS2R R92, SRZ ;  /* 0x00000000005c7805 */ /* 0x000fe4000001ff00 */
[----:B------:R-:W-:Y:S02]  /*2620*/  FSEL R44, R44, -INF , P2 ;  /* 0xff8000002c2c7808 */ /* 0x000fe40001000000 */
[----:B------:R-:W-:Y:S01]  /*2630*/  ISETP.GT.AND P2, PT, R21, 0x30, PT ;  /* 0x000000301500780c */ /* 0x000fe20003f44270 */
[----:B------:R-:W0:Y:S03]  /*2640*/  SHFL.BFLY PT, R94, R11, 0x1, 0x1f ;  /* 0x0c201f000b5e7f89 */ /* 0x000e2600000e0000 */
[----:B------:R-:W-:-:S02]  /*2650*/  FSEL R48, R48, -INF , P2 ;  /* 0xff80000030307808 */ /* 0x000fc40001000000 */
[----:B------:R-:W-:-:S04]  /*2660*/  ISETP.GT.AND P2, PT, R21, 0x38, PT ;  /* 0x000000381500780c */ /* 0x000fc80003f44270 */
[----:B------:R-:W-:Y:S02]  /*2670*/  FSEL R52, R52, -INF , P2 ;  /* 0xff80000034347808 */ /* 0x000fe40001000000 */
[----:B------:R-:W-:-:S04]  /*2680*/  ISETP.GT.AND P2, PT, R21, 0x40, PT ;  /* 0x000000401500780c */ /* 0x000fc80003f44270 */
[----:B------:R-:W-:Y:S02]  /*2690*/  FSEL R56, R56, -INF , P2 ;  /* 0xff80000038387808 */ /* 0x000fe40001000000 */
[----:B------:R-:W-:-:S04]  /*26a0*/  ISETP.GT.AND P2, PT, R21, 0x48, PT ;  /* 0x000000481500780c */ /* 0x000fc80003f44270 */
[----:B------:R-:W-:Y:S02]  /*26b0*/  FSEL R60, R60, -INF , P2 ;  /* 0xff8000003c3c7808 */ /* 0x000fe40001000000 */
[----:B------:R-:W-:Y:S02]  /*26c0*/  ISETP.GT.AND P2, PT, R21, 0x50, PT ;  /* 0x000000501500780c */ /* 0x000fe40003f44270 */
[----:B0-----:R-:W-:Y:S02]  /*26d0*/  FMNMX.FTZ R3, R11, R94, !PT ;  /* 0x0000005e0b037209 */ /* 0x001fe40007810000 */
[----:B------:R-:W-:Y:S02]  /*26e0*/  CS2R R94, SRZ ;  /* 0x00000000005e7805 */ /* 0x000fe4000001ff00 */
[----:B------:R-:W-:Y:S02]  /*26f0*/  FSEL R64, R64, -INF , P2 ;  /* 0xff80000040407808 */ /* 0x000fe40001000000 */
[C---:B------:R-:W-:Y:S01]  /*2700*/  FSETP.NEU.FTZ.AND P1, PT, R3.reuse, -INF , PT ;  /* 0xff8000000300780b */ /* 0x040fe20003f3d000 */
[----:B------:R-:W-:Y:S01]  /*2710*/  FMUL.FTZ R5, R3, UR33 ;  /* 0x0000002103057c20 */ /* 0x000fe20008410000 */
[----:B------:R-:W-:-:S04]  /*2720*/  ISETP.GT.AND P2, PT, R21, 0x58, PT ;  /* 0x000000581500780c */ /* 0x000fc80003f44270 */
[----:B------:R-:W-:Y:S02]  /*2730*/  FSEL R5, R5, RZ, P1 ;  /* 0x000000ff05057208 */ /* 0x000fe40000800000 */
[C---:B------:R-:W-:Y:S02]  /*2740*/  ISETP.GT.AND P1, PT, R21.reuse, RZ, PT ;  /* 0x000000ff1500720c */ /* 0x040fe40003f24270 */
[----:B------:R-:W-:Y:S01]  /*2750*/  FSEL R68, R68, -INF , P2 ;  /* 0xff80000044447808 */ /* 0x000fe20001000000 */
[--C-:B------:R-:W-:Y:S01]  /*2760*/  FFMA.FTZ R11, R30, UR33, -R5.reuse ;  /* 0x000000211e0b7c23 */ /* 0x100fe20008010805 */
[----:B------:R-:W-:Y:S01]  /*2770*/  FSEL R24, R24, -INF , P1 ;  /* 0xff80000018187808 */ /* 0x000fe20000800000 */
[--C-:B------:R-:W-:Y:S01]  /*2780*/  FFMA.FTZ R35, R20, UR33, -R5.reuse ;  /* 0x0000002114237c23 */ /* 0x100fe20008010805 */
[----:B------:R-:W-:Y:S01]  /*2790*/  ISETP.GT.AND P1, PT, R21, 0x9, PT ;  /* 0x000000091500780c */ /* 0x000fe20003f24270 */
[--C-:B------:R-:W-:Y:S01]  /*27a0*/  FFMA.FTZ R13, R34, UR33, -R5.reuse ;  /* 0x00000021220d7c23 */ /* 0x100fe20008010805 */
[----:B------:R-:W-:Y:S01]  /*27b0*/  FMNMX.FTZ R7, R24, R25, !PT ;  /* 0x0000001918077209 */ /* 0x000fe20007810000 */
[--C-:B------:R-:W-:Y:S01]  /*27c0*/  FFMA.FTZ R50, R50, UR33, -R5.reuse ;  /* 0x0000002132327c23 */ /* 0x100fe20008010805 */
[----:B------:R-:W-:Y:S01]  /*27d0*/  FSEL R29, R29, -INF , P1 ;  /* 0xff8000001d1d7808 */ /* 0x000fe20000800000 */
[--C-:B------:R-:W-:Y:S01]  /*27e0*/  FFMA.FTZ R47, R67, UR33, -R5.reuse ;  /* 0x00000021432f7c23 */ /* 0x100fe20008010805 */
[----:B------:R-:W-:Y:S01]  /*27f0*/  FMNMX.FTZ R30, R28, R7, !PT ;  /* 0x000000071c1e7209 */ /* 0x000fe20007810000 */
        /* <DEDUP_REMOVED lines=24> */
[----:B------:R-:W-:Y:S01]  /*2980*/  FFMA.FTZ R62, R83, UR33, -R5 ;  /* 0x00000021533e7c23 */ /* 0x000fe20008010805 */
[----:B------:R-:W-:Y:S01]  /*2990*/  ISETP.GT.AND P1, PT, R21, 0x29, PT ;  /* 0x000000291500780c */ /* 0x000fe20003f24270 */
[----:B------:R-:W-:Y:S01]  /*29a0*/  MUFU.EX2 R9, R9 ;  /* 0x0000000900097308 */ /* 0x000fe20000000800 */
[----:B------:R-:W-:-:S02]  /*29b0*/  FMNMX.FTZ R7, R41, R30, !PT ;  /* 0x0000001e29077209 */ /* 0x000fc40007810000 */
[----:B------:R-:W-:Y:S02]  /*29c0*/  CS2R R90, SRZ ;  /* 0x00000000005a7805 */ /* 0x000fe4000001ff00 */
[----:B------:R-:W-:Y:S02]  /*29d0*/  FSEL R45, R45, -INF , P1 ;  /* 0xff8000002d2d7808 */ /* 0x000fe40000800000 */
[----:B------:R-:W-:Y:S01]  /*29e0*/  FMNMX.FTZ R30, R44, R7, !PT ;  /* 0x000000072c1e7209 */ /* 0x000fe20007810000 */
[--C-:B------:R-:W-:Y:S01]  /*29f0*/  FFMA.FTZ R7, R42, UR33, -R5.reuse ;  /* 0x000000212a077c23 */ /* 0x100fe20008010805 */
[----:B------:R-:W-:Y:S01]  /*2a00*/  ISETP.GT.AND P1, PT, R21, 0x31, PT ;  /* 0x000000311500780c */ /* 0x000fe20003f24270 */
[--C-:B------:R-:W-:Y:S01]  /*2a10*/  FFMA.FTZ R42, R66, UR33, -R5.reuse ;  /* 0x00000021422a7c23 */ /* 0x100fe20008010805 */
[----:B------:R-:W-:Y:S01]  /*2a20*/  FMNMX.FTZ R27, R45, R30, !PT ;  /* 0x0000001e2d1b7209 */ /* 0x000fe20007810000 */
[----:B------:R-:W-:Y:S01]  /*2a30*/  FFMA.FTZ R66, R87, UR33, -R5 ;  /* 0x0000002157427c23 */ /* 0x000fe20008010805 */
[----:B------:R-:W-:Y:S01]  /*2a40*/  FSEL R49, R49, -INF , P1 ;  /* 0xff80000031317808 */ /* 0x000fe20000800000 */
[----:B------:R0:W1:Y:S01]  /*2a50*/  MUFU.EX2 R2, R88 ;  /* 0x0000005800027308 */ /* 0x0000620000000800 */
[----:B------:R-:W-:-:S02]  /*2a60*/  FMNMX.FTZ R30, R48, R27, !PT ;  /* 0x0000001b301e7209 */ /* 0x000fc40007810000 */
[----:B------:R-:W-:Y:S02]  /*2a70*/  ISETP.GT.AND P1, PT, R21, 0x39, PT ;  /* 0x000000391500780c */ /* 0x000fe40003f24270 */
[----:B------:R-:W-:Y:S02]  /*2a80*/  FMNMX.FTZ R27, R49, R30, !PT ;  /* 0x0000001e311b7209 */ /* 0x000fe40007810000 */
[----:B------:R-:W-:Y:S01]  /*2a90*/  FSEL R53, R53, -INF , P1 ;  /* 0xff80000035357808 */ /* 0x000fe20000800000 */
[----:B------:R-:W2:Y:S01]  /*2aa0*/  MUFU.EX2 R11, R11 ;  /* 0x0000000b000b7308 */ /* 0x000ea20000000800 */
[----:B------:R-:W-:Y:S01]  /*2ab0*/  FMNMX.FTZ R30, R52, R27, !PT ;  /* 0x0000001b341e7209 */ /* 0x000fe20007810000 */
[--C-:B------:R-:W-:Y:S01]  /*2ac0*/  FFMA.FTZ R27, R46, UR33, -R5.reuse ;  /* 0x000000212e1b7c23 */ /* 0x100fe20008010805 */
[----:B------:R-:W-:Y:S01]  /*2ad0*/  ISETP.GT.AND P1, PT, R21, 0x41, PT ;  /* 0x000000411500780c */ /* 0x000fe20003f24270 */
[----:B------:R-:W-:Y:S01]  /*2ae0*/  FFMA.FTZ R46, R71, UR33, -R5 ;  /* 0x00000021472e7c23 */ /* 0x000fe20008010805 */
[----:B------:R-:W-:-:S02]  /*2af0*/  FMNMX.FTZ R31, R53, R30, !PT ;  /* 0x0000001e351f7209 */ /* 0x000fc40007810000 */
[----:B0-----:R-:W-:Y:S02]  /*2b00*/  CS2R R88, SRZ ;  /* 0x0000000000587805 */ /* 0x001fe4000001ff00 */
[----:B------:R-:W-:Y:S01]  /*2b10*/  FSEL R57, R57, -INF , P1 ;  /* 0xff80000039397808 */ /* 0x000fe20000800000 */
[----:B------:R-:W0:Y:S01]  /*2b20*/  MUFU.EX2 R6, R6 ;  /* 0x0000000600067308 */ /* 0x000e220000000800 */
[----:B------:R-:W-:Y:S02]  /*2b30*/  FMNMX.FTZ R30, R56, R31, !PT ;  /* 0x0000001f381e7209 */ /* 0x000fe40007810000 */
[----:B------:R-:W-:Y:S02]  /*2b40*/  ISETP.GT.AND P1, PT, R21, 0x49, PT ;  /* 0x000000491500780c */ /* 0x000fe40003f24270 */
[----:B------:R-:W-:Y:S02]  /*2b50*/  FMNMX.FTZ R31, R57, R30, !PT ;  /* 0x0000001e391f7209 */ /* 0x000fe40007810000 */
[----:B------:R-:W-:Y:S01]  /*2b60*/  FSEL R61, R61, -INF , P1 ;  /* 0xff8000003d3d7808 */ /* 0x000fe20000800000 */
[----:B------:R3:W-:Y:S01]  /*2b70*/  MUFU.EX2 R30, R35 ;  /* 0x00000023001e7308 */ /* 0x0007e20000000800 */
[----:B------:R-:W-:-:S02]  /*2b80*/  FMNMX.FTZ R20, R60, R31, !PT ;  /* 0x0000001f3c147209 */ /* 0x000fc40007810000 */
[----:B------:R-:W-:Y:S02]  /*2b90*/  ISETP.GT.AND P1, PT, R21, 0x51, PT ;  /* 0x000000511500780c */ /* 0x000fe40003f24270 */
[----:B------:R-:W-:Y:S02]  /*2ba0*/  FMNMX.FTZ R31, R61, R20, !PT ;  /* 0x000000143d1f7209 */ /* 0x000fe40007810000 */
[----:B------:R-:W-:Y:S01]  /*2bb0*/  FSEL R65, R65, -INF , P1 ;  /* 0xff80000041417808 */ /* 0x000fe20000800000 */
[----:B------:R4:W-:Y:S01]  /*2bc0*/  MUFU.EX2 R20, R50 ;  /* 0x0000003200147308 */ /* 0x0009e20000000800 */
[----:B------:R-:W-:Y:S01]  /*2bd0*/  FMNMX.FTZ R34, R64, R31, !PT ;  /* 0x0000001f40227209 */ /* 0x000fe20007810000 */
[--C-:B------:R-:W-:Y:S01]  /*2be0*/  FFMA.FTZ R31, R14, UR33, -R5.reuse ;  /* 0x000000210e1f7c23 */ /* 0x100fe20008010805 */
[----:B------:R-:W-:Y:S02]  /*2bf0*/  ISETP.GT.AND P1, PT, R21, 0x59, PT ;  /* 0x000000591500780c */ /* 0x000fe40003f24270 */
[----:B---3--:R-:W-:Y:S01]  /*2c00*/  FMNMX.FTZ R35, R65, R34, !PT ;  /* 0x0000002241237209 */ /* 0x008fe20007810000 */
[--C-:B------:R-:W-:Y:S01]  /*2c10*/  FFMA.FTZ R34, R54, UR33, -R5.reuse ;  /* 0x0000002136227c23 */ /* 0x100fe20008010805 */
[----:B------:R-:W-:Y:S01]  /*2c20*/  ISETP.GT.AND P2, PT, R21, 0x60, PT ;  /* 0x000000601500780c */ /* 0x000fe20003f44270 */
[--C-:B------:R-:W-:Y:S01]  /*2c30*/  FFMA.FTZ R54, R74, UR33, -R5.reuse ;  /* 0x000000214a367c23 */ /* 0x100fe20008010805 */
[----:B------:R-:W-:Y:S01]  /*2c40*/  FSEL R69, R69, -INF , P1 ;  /* 0xff80000045457808 */ /* 0x000fe20000800000 */
[----:B----4-:R-:W-:Y:S01]  /*2c50*/  FFMA.FTZ R50, R63, UR33, -R5 ;  /* 0x000000213f327c23 */ /* 0x010fe20008010805 */
[----:B------:R-:W-:Y:S01]  /*2c60*/  FMNMX.FTZ R14, R68, R35, !PT ;  /* 0x00000023440e7209 */ /* 0x000fe20007810000 */
[----:B------:R-:W3:Y:S01]  /*2c70*/  MUFU.EX2 R13, R13 ;  /* 0x0000000d000d7308 */ /* 0x000ee20000000800 */
[----:B------:R-:W-:-:S02]  /*2c80*/  ISETP.GT.AND P1, PT, R21, 0x61, PT ;  /* 0x000000611500780c */ /* 0x000fc40003f24270 */
[----:B------:R-:W-:Y:S02]  /*2c90*/  FSEL R72, R72, -INF , P2 ;  /* 0xff80000048487808 */ /* 0x000fe40001000000 */
[----:B------:R-:W-:Y:S02]  /*2ca0*/  FMNMX.FTZ R35, R69, R14, !PT ;  /* 0x0000000e45237209 */ /* 0x000fe40007810000 */
[----:B------:R-:W-:Y:S01]  /*2cb0*/  ISETP.GT.AND P2, PT, R21, 0x68, PT ;  /* 0x000000681500780c */ /* 0x000fe20003f44270 */
[----:B------:R-:W4:Y:S01]  /*2cc0*/  MUFU.EX2 R8, R8 ;  /* 0x0000000800087308 */ /* 0x000f220000000800 */
[----:B------:R-:W-:Y:S02]  /*2cd0*/  FSEL R73, R73, -INF , P1 ;  /* 0xff80000049497808 */ /* 0x000fe40000800000 */
[----:B------:R-:W-:Y:S01]  /*2ce0*/  FMNMX.FTZ R14, R72, R35, !PT ;  /* 0x00000023480e7209 */ /* 0x000fe20007810000 */
[----:B------:R-:W-:Y:S01]  /*2cf0*/  FFMA.FTZ R35, R12, UR33, -R5 ;  /* 0x000000210c237c23 */ /* 0x000fe20008010805 */
[----:B------:R-:W-:-:S02]  /*2d00*/  ISETP.GT.AND P1, PT, R21, 0x69, PT ;  /* 0x000000691500780c */ /* 0x000fc40003f24270 */
[----:B------:R-:W-:Y:S01]  /*2d10*/  FSEL R76, R76, -INF , P2 ;  /* 0xff8000004c4c7808 */ /* 0x000fe20001000000 */
[----:B------:R-:W-:Y:S01]  /*2d20*/  MUFU.EX2 R15, R15 ;  /* 0x0000000f000f7308 */ /* 0x000fe20000000800 */
[----:B------:R-:W-:Y:S02]  /*2d30*/  FMNMX.FTZ R39, R73, R14, !PT ;  /* 0x0000000e49277209 */ /* 0x000fe40007810000 */
[----:B------:R-:W-:Y:S02]  /*2d40*/  ISETP.GT.AND P2, PT, R21, 0x70, PT ;  /* 0x000000701500780c */ /* 0x000fe40003f44270 */
[----:B------:R-:W-:Y:S02]  /*2d50*/  FSEL R77, R77, -INF , P1 ;  /* 0xff8000004d4d7808 */ /* 0x000fe40000800000 */
[----:B------:R-:W-:Y:S01]  /*2d60*/  FMNMX.FTZ R12, R76, R39, !PT ;  /* 0x000000274c0c7209 */ /* 0x000fe20007810000 */
[----:B------:R-:W-:Y:S01]  /*2d70*/  MUFU.EX2 R10, R10 ;  /* 0x0000000a000a7308 */ /* 0x000fe20000000800 */
[----:B------:R-:W-:-:S02]  /*2d80*/  ISETP.GT.AND P1, PT, R21, 0x71, PT ;  /* 0x000000711500780c */ /* 0x000fc40003f24270 */
[----:B------:R-:W-:Y:S02]  /*2d90*/  FSEL R80, R80, -INF , P2 ;  /* 0xff80000050507808 */ /* 0x000fe40001000000 */
[----:B------:R-:W-:Y:S02]  /*2da0*/  FMNMX.FTZ R39, R77, R12, !PT ;  /* 0x0000000c4d277209 */ /* 0x000fe40007810000 */
[----:B------:R-:W-:Y:S01]  /*2db0*/  ISETP.GT.AND P2, PT, R21, 0x78, PT ;  /* 0x000000781500780c */ /* 0x000fe20003f44270 */
[----:B------:R-:W-:Y:S01]  /*2dc0*/  MUFU.EX2 R7, R7 ;  /* 0x0000000700077308 */ /* 0x000fe20000000800 */
[----:B------:R-:W-:Y:S02]  /*2dd0*/  FSEL R81, R81, -INF , P1 ;  /* 0xff80000051517808 */ /* 0x000fe40000800000 */
[----:B------:R-:W-:Y:S02]  /*2de0*/  FMNMX.FTZ R12, R80, R39, !PT ;  /* 0x00000027500c7209 */ /* 0x000fe40007810000 */
[----:B------:R-:W-:Y:S01]  /*2df0*/  ISETP.GT.AND P1, PT, R21, 0x79, PT ;  /* 0x000000791500780c */ /* 0x000fe20003f24270 */
[----:B------:R-:W-:Y:S01]  /*2e00*/  FFMA.FTZ R21, R4, UR33, -R5 ;  /* 0x0000002104157c23 */ /* 0x000fe20008010805 */
[----:B------:R-:W-:Y:S01]  /*2e10*/  FSEL R84, R84, -INF , P2 ;  /* 0xff80000054547808 */ /* 0x000fe20001000000 */
[----:B------:R-:W-:Y:S01]  /*2e20*/  MUFU.EX2 R26, R26 ;  /* 0x0000001a001a7308 */ /* 0x000fe20000000800 */
[----:B------:R-:W-:-:S02]  /*2e30*/  FMNMX.FTZ R39, R81, R12, !PT ;  /* 0x0000000c51277209 */ /* 0x000fc40007810000 */
[----:B------:R-:W-:Y:S02]  /*2e40*/  FSEL R85, R85, -INF , P1 ;  /* 0xff80000055557808 */ /* 0x000fe40000800000 */
[----:B------:R-:W-:Y:S01]  /*2e50*/  FMNMX.FTZ R4, R84, R39, !PT ;  /* 0x0000002754047209 */ /* 0x000fe20007810000 */
[----:B------:R-:W-:Y:S02]  /*2e60*/  FFMA.FTZ R39, R70, UR33, -R5 ;  /* 0x0000002146277c23 */ /* 0x000fe40008010805 */
[----:B------:R-:W-:Y:S01]  /*2e70*/  MUFU.EX2 R27, R27 ;  /* 0x0000001b001b7308 */ /* 0x000fe20000000800 */
[----:B------:R-:W-:-:S05]  /*2e80*/  FMNMX.FTZ R4, R85, R4, !PT ;  /* 0x0000000455047209 */ /* 0x000fca0007810000 */
[----:B------:R-:W5:Y:S02]  /*2e90*/  SHFL.BFLY PT, R51, R4, 0x2, 0x1f ;  /* 0x0c401f0004337f89 */ /* 0x000f6400000e0000 */
[----:B------:R-:W-:Y:S08]  /*2ea0*/  MUFU.EX2 R31, R31 ;  /* 0x0000001f001f7308 */ /* 0x000ff00000000800 */
[----:B------:R-:W-:Y:S08]  /*2eb0*/  MUFU.EX2 R34, R34 ;  /* 0x0000002200227308 */ /* 0x000ff00000000800 */
[----:B------:R-:W-:Y:S01]  /*2ec0*/  MUFU.EX2 R35, R35 ;  /* 0x0000002300237308 */ /* 0x000fe20000000800 */
[----:B-----5:R-:W-:Y:S01]  /*2ed0*/  FMNMX.FTZ R12, R4, R51, !PT ;  /* 0x00000033040c7209 */ /* 0x020fe20007810000 */
[----:B------:R-:W-:-:S06]  /*2ee0*/  FFMA.FTZ R51, R78, UR33, -R5 ;  /* 0x000000214e337c23 */ /* 0x000fcc0008010805 */
[----:B------:R-:W-:Y:S01]  /*2ef0*/  MUFU.EX2 R38, R38 ;  /* 0x0000002600267308 */ /* 0x000fe20000000800 */
[----:B------:R-:W5:Y:S07]  /*2f00*/  SHFL.BFLY PT, R63, R12, 0x1, 0x1f ;  /* 0x0c201f000c3f7f89 */ /* 0x000f6e00000e0000 */
[----:B------:R-:W-:Y:S08]  /*2f10*/  MUFU.EX2 R21, R21 ;  /* 0x0000001500157308 */ /* 0x000ff00000000800 */
[----:B------:R-:W-:Y:S08]  /*2f20*/  MUFU.EX2 R43, R43 ;  /* 0x0000002b002b7308 */ /* 0x000ff00000000800 */
[----:B------:R-:W-:Y:S01]  /*2f30*/  MUFU.EX2 R50, R50 ;  /* 0x0000003200327308 */ /* 0x000fe20000000800 */
[----:B-----5:R-:W-:Y:S01]  /*2f40*/  FMNMX.FTZ R4, R12, R63, !PT ;  /* 0x0000003f0c047209 */ /* 0x020fe20007810000 */
        /* <DEDUP_REMOVED lines=18> */
[----:B-1----:R-:W-:Y:S01]  /*3070*/  FADD.FTZ R56, R9, R2 ;  /* 0x0000000209387221 */ /* 0x002fe20000010000 */
[--C-:B------:R-:W-:Y:S01]  /*3080*/  FFMA.FTZ R37, R37, UR33, -R67.reuse ;  /* 0x0000002125257c23 */ /* 0x100fe20008010843 */
[--C-:B------:R-:W-:Y:S01]  /*3090*/  FFMA.FTZ R36, R44, UR33, -R67.reuse ;  /* 0x000000212c247c23 */ /* 0x100fe20008010843 */
[--C-:B------:R-:W-:Y:S01]  /*30a0*/  FFMA.FTZ R44, R52, UR33, -R67.reuse ;  /* 0x00000021342c7c23 */ /* 0x100fe20008010843 */
[----:B------:R-:W1:Y:S01]  /*30b0*/  MUFU.EX2 R12, R12 ;  /* 0x0000000c000c7308 */ /* 0x000e620000000800 */
[----:B--2---:R-:W-:Y:S01]  /*30c0*/  FADD.FTZ R71, R11, R56 ;  /* 0x000000380b477221 */ /* 0x004fe20000010000 */
[--C-:B------:R-:W-:Y:S01]  /*30d0*/  FFMA.FTZ R52, R64, UR33, -R67.reuse ;  /* 0x0000002140347c23 */ /* 0x100fe20008010843 */
[--C-:B------:R-:W-:Y:S01]  /*30e0*/  FFMA.FTZ R41, R41, UR33, -R67.reuse ;  /* 0x0000002129297c23 */ /* 0x100fe20008010843 */
[----:B------:R-:W-:Y:S01]  /*30f0*/  FFMA.FTZ R60, R60, UR33, -R67 ;  /* 0x000000213c3c7c23 */ /* 0x000fe20008010843 */
[----:B0-----:R-:W-:Y:S01]  /*3100*/  FADD.FTZ R64, R6, R71 ;  /* 0x0000004706407221 */ /* 0x001fe20000010000 */
[--C-:B------:R-:W-:Y:S01]  /*3110*/  FFMA.FTZ R45, R45, UR33, -R67.reuse ;  /* 0x000000212d2d7c23 */ /* 0x100fe20008010843 */
[--C-:B------:R-:W-:Y:S01]  /*3120*/  FFMA.FTZ R49, R49, UR33, -R67.reuse ;  /* 0x0000002131317c23 */ /* 0x100fe20008010843 */
[----:B------:R-:W0:Y:S01]  /*3130*/  MUFU.EX2 R14, R14 ;  /* 0x0000000e000e7308 */ /* 0x000e220000000800 */
[----:B---3--:R-:W-:Y:S01]  /*3140*/  FADD.FTZ R71, R13, R64 ;  /* 0x000000400d477221 */ /* 0x008fe20000010000 */
[----:B------:R-:W-:Y:S01]  /*3150*/  F2FP.BF16.F32.PACK_AB R9, R2, R9 ;  /* 0x000000090209723e */ /* 0x000fe200000010ff */
[--C-:B------:R-:W-:Y:S01]  /*3160*/  FFMA.FTZ R53, R53, UR33, -R67.reuse ;  /* 0x0000002135357c23 */ /* 0x100fe20008010843 */
[----:B------:R-:W-:Y:S01]  /*3170*/  F2FP.BF16.F32.PACK_AB R11, R6, R11 ;  /* 0x0000000b060b723e */ /* 0x000fe200000010ff */
[--C-:B------:R-:W-:Y:S01]  /*3180*/  FFMA.FTZ R57, R57, UR33, -R67.reuse ;  /* 0x0000002139397c23 */ /* 0x100fe20008010843 */
[----:B----4-:R-:W-:Y:S01]  /*3190*/  F2FP.BF16.F32.PACK_AB R13, R8, R13 ;  /* 0x0000000d080d723e */ /* 0x010fe200000010ff */
[--C-:B------:R-:W-:Y:S01]  /*31a0*/  FFMA.FTZ R61, R61, UR33, -R67.reuse ;  /* 0x000000213d3d7c23 */ /* 0x100fe20008010843 */
        /* <DEDUP_REMOVED lines=14> */
[----:B------:R-:W-:-:S02]  /*3290*/  FFMA.FTZ R67, R85, UR33, -R67 ;  /* 0x0000002155437c23 */ /* 0x000fc40008010843 */
        /* <DEDUP_REMOVED lines=8> */
[----:B------:R2:W-:Y:S01]  /*3320*/  MUFU.EX2 R0, R60 ;  /* 0x0000003c00007308 */ /* 0x0005e20000000800 */
[----:B-1----:R-:W-:-:S07]  /*3330*/  FADD.FTZ R25, R37, R56 ;  /* 0x0000003825197221 */ /* 0x002fce0000010000 */
[----:B------:R-:W1:Y:S01]  /*3340*/  MUFU.EX2 R41, R41 ;  /* 0x0000002900297308 */ /* 0x000e620000000800 */
[----:B--2---:R-:W-:Y:S01]  /*3350*/  FADD.FTZ R60, R8, R71 ;  /* 0x00000047083c7221 */ /* 0x004fe20000010000 */
[----:B0-----:R-:W-:Y:S01]  /*3360*/  FADD.FTZ R2, R32, R25 ;  /* 0x0000001920027221 */ /* 0x001fe20000010000 */
[----:B------:R-:W-:Y:S02]  /*3370*/  F2FP.BF16.F32.PACK_AB R8, R12, R5 ;  /* 0x000000050c08723e */ /* 0x000fe400000010ff */
[----:B------:R-:W-:Y:S01]  /*3380*/  FADD.FTZ R71, R15, R60 ;  /* 0x0000003c0f477221 */ /* 0x000fe20000010000 */
[----:B------:R-:W-:Y:S02]  /*3390*/  F2FP.BF16.F32.PACK_AB R25, R26, R7 ;  /* 0x000000071a19723e */ /* 0x000fe400000010ff */
[----:B------:R-:W0:Y:S01]  /*33a0*/  MUFU.EX2 R36, R36 ;  /* 0x0000002400247308 */ /* 0x000e220000000800 */
[C---:B------:R-:W-:Y:S01]  /*33b0*/  FADD.FTZ R60, R10.reuse, R71 ;  /* 0x000000470a3c7221 */ /* 0x040fe20000010000 */
[----:B------:R-:W-:-:S02]  /*33c0*/  F2FP.BF16.F32.PACK_AB R15, R10, R15 ;  /* 0x0000000f0a0f723e */ /* 0x000fc400000010ff */
[----:B------:R-:W-:Y:S01]  /*33d0*/  F2FP.BF16.F32.PACK_AB R10, R29, R14 ;  /* 0x0000000e1d0a723e */ /* 0x000fe200000010ff */
[----:B------:R-:W-:Y:S01]  /*33e0*/  FADD.FTZ R71, R7, R60 ;  /* 0x0000003c07477221 */ /* 0x000fe20000010000 */
[----:B------:R-:W-:Y:S02]  /*33f0*/  F2FP.BF16.F32.PACK_AB R12, R33, R24 ;  /* 0x00000018210c723e */ /* 0x000fe400000010ff */
[----:B------:R-:W2:Y:S01]  /*3400*/  MUFU.EX2 R45, R45 ;  /* 0x0000002d002d7308 */ /* 0x000ea20000000800 */
[----:B------:R-:W-:Y:S01]  /*3410*/  FADD.FTZ R6, R26, R71 ;  /* 0x000000471a067221 */ /* 0x000fe20000010000 */
[----:B-1----:R-:W-:Y:S01]  /*3420*/  FADD.FTZ R71, R41, R2 ;  /* 0x0000000229477221 */ /* 0x002fe20000010000 */
[----:B------:R1:W-:Y:S01]  /*3430*/  STSM.16.M88.4 [R16+0x21800], R8 ;  /* 0x0218000810007844 */ /* 0x0003e20000000200 */
[----:B------:R-:W-:Y:S01]  /*3440*/  F2FP.BF16.F32.PACK_AB R14, R37, R28 ;  /* 0x0000001c250e723e */ /* 0x000fe200000010ff */
[----:B------:R-:W-:Y:S01]  /*3450*/  FADD.FTZ R75, R27, R6 ;  /* 0x000000061b4b7221 */ /* 0x000fe20000010000 */
[----:B------:R-:W-:-:S02]  /*3460*/  F2FP.BF16.F32.PACK_AB R27, R30, R27 ;  /* 0x0000001b1e1b723e */ /* 0x000fc400000010ff */
[----:B------:R-:W3:Y:S01]  /*3470*/  MUFU.EX2 R40, R40 ;  /* 0x0000002800287308 */ /* 0x000ee20000000800 */
[----:B0-----:R-:W-:Y:S01]  /*3480*/  FADD.FTZ R2, R36, R71 ;  /* 0x0000004724027221 */ /* 0x001fe20000010000 */
[----:B------:R-:W-:Y:S01]  /*3490*/  FADD.FTZ R75, R30, R75 ;  /* 0x0000004b1e4b7221 */ /* 0x000fe20000010000 */
[----:B------:R-:W-:Y:S01]  /*34a0*/  F2FP.BF16.F32.PACK_AB R24, R41, R32 ;  /* 0x000000202918723e */ /* 0x000fe200000010ff */
[----:B------:R0:W-:Y:S01]  /*34b0*/  STSM.16.M88.4 [R19], R12 ;  /* 0x0000000c13007844 */ /* 0x0001e20000000200 */
[----:B------:R-:W-:Y:S01]  /*34c0*/  F2FP.BF16.F32.PACK_AB R29, R31, R20 ;  /* 0x000000141f1d723e */ /* 0x000fe200000010ff */
[----:B------:R-:W-:Y:S01]  /*34d0*/  FADD.FTZ R6, R20, R75 ;  /* 0x0000004b14067221 */ /* 0x000fe20000010000 */
[----:B------:R-:W-:Y:S01]  /*34e0*/  F2FP.BF16.F32.PACK_AB R37, R47, R42 ;  /* 0x0000002a2f25723e */ /* 0x000fe200000010ff */
[----:B------:R-:W4:Y:S01]  /*34f0*/  MUFU.EX2 R49, R49 ;  /* 0x0000003100317308 */ /* 0x000f220000000800 */
[----:B--2---:R-:W-:Y:S01]  /*3500*/  FADD.FTZ R5, R45, R2 ;  /* 0x000000022d057221 */ /* 0x004fe20000010000 */
[----:B------:R-:W-:Y:S01]  /*3510*/  FADD.FTZ R7, R31, R6 ;  /* 0x000000061f077221 */ /* 0x000fe20000010000 */
[----:B------:R-:W-:-:S02]  /*3520*/  F2FP.BF16.F32.PACK_AB R26, R45, R36 ;  /* 0x000000242d1a723e */ /* 0x000fc400000010ff */
[----:B------:R-:W-:Y:S01]  /*3530*/  F2FP.BF16.F32.PACK_AB R31, R35, R34 ;  /* 0x00000022231f723e */ /* 0x000fe200000010ff */
[----:B------:R-:W-:Y:S01]  /*3540*/  FADD.FTZ R6, R34, R7 ;  /* 0x0000000722067221 */ /* 0x000fe20000010000 */
[----:B-1----:R-:W-:Y:S01]  /*3550*/  F2FP.BF16.F32.PACK_AB R9, R21, R38 ;  /* 0x000000261509723e */ /* 0x002fe200000010ff */
[----:B------:R-:W1:Y:S01]  /*3560*/  MUFU.EX2 R44, R44 ;  /* 0x0000002c002c7308 */ /* 0x000e620000000800 */
[----:B---3--:R-:W-:Y:S01]  /*3570*/  FADD.FTZ R2, R40, R5 ;  /* 0x0000000528027221 */ /* 0x008fe20000010000 */
[----:B------:R-:W-:Y:S01]  /*3580*/  FADD.FTZ R7, R35, R6 ;  /* 0x0000000623077221 */ /* 0x000fe20000010000 */
[----:B------:R-:W-:Y:S01]  /*3590*/  F2FP.BF16.F32.PACK_AB R11, R50, R43 ;  /* 0x0000002b320b723e */ /* 0x000fe200000010ff */
[----:B------:R0:W-:Y:S02]  /*35a0*/  STSM.16.M88.4 [R18], R24 ;  /* 0x0000001812007844 */ /* 0x0001e40000000200 */
[----:B------:R-:W-:Y:S02]  /*35b0*/  FADD.FTZ R6, R38, R7 ;  /* 0x0000000726067221 */ /* 0x000fe40000010000 */
[----:B------:R-:W2:Y:S01]  /*35c0*/  MUFU.EX2 R53, R53 ;  /* 0x0000003500357308 */ /* 0x000ea20000000800 */
[----:B----4-:R-:W-:Y:S01]  /*35d0*/  FADD.FTZ R5, R49, R2 ;  /* 0x0000000231057221 */ /* 0x010fe20000010000 */
[----:B------:R-:W-:Y:S01]  /*35e0*/  FADD.FTZ R6, R21, R6 ;  /* 0x0000000615067221 */ /* 0x000fe20000010000 */
[----:B------:R-:W-:-:S05]  /*35f0*/  F2FP.BF16.F32.PACK_AB R28, R49, R40 ;  /* 0x00000028311c723e */ /* 0x000fca00000010ff */
[----:B------:R-:W3:Y:S01]  /*3600*/  MUFU.EX2 R48, R48 ;  /* 0x0000003000307308 */ /* 0x000ee20000000800 */
[----:B-1----:R-:W-:-:S07]  /*3610*/  FADD.FTZ R2, R44, R5 ;  /* 0x000000052c027221 */ /* 0x002fce0000010000 */
[----:B------:R-:W1:Y:S01]  /*3620*/  MUFU.EX2 R57, R57 ;  /* 0x0000003900397308 */ /* 0x000e620000000800 */
[C---:B--2---:R-:W-:Y:S01]  /*3630*/  FADD.FTZ R5, R53.reuse, R2 ;  /* 0x0000000235057221 */ /* 0x044fe20000010000 */
[----:B------:R-:W-:-:S05]  /*3640*/  F2FP.BF16.F32.PACK_AB R30, R53, R44 ;  /* 0x0000002c351e723e */ /* 0x000fca00000010ff */
[----:B------:R0:W-:Y:S01]  /*3650*/  STSM.16.M88.4 [R17], R28 ;  /* 0x0000001c11007844 */ /* 0x0001e20000000200 */
[----:B------:R-:W2:Y:S01]  /*3660*/  MUFU.EX2 R61, R61 ;  /* 0x0000003d003d7308 */ /* 0x000ea20000000800 */
[----:B---3--:R-:W-:-:S07]  /*3670*/  FADD.FTZ R2, R48, R5 ;  /* 0x0000000530027221 */ /* 0x008fce0000010000 */
[----:B------:R-:W3:Y:S01]  /*3680*/  MUFU.EX2 R52, R52 ;  /* 0x0000003400347308 */ /* 0x000ee20000000800 */
[C---:B-1----:R-:W-:Y:S01]  /*3690*/  FADD.FTZ R5, R57.reuse, R2 ;  /* 0x0000000239057221 */ /* 0x042fe20000010000 */
[----:B------:R-:W-:-:S03]  /*36a0*/  F2FP.BF16.F32.PACK_AB R8, R57, R48 ;  /* 0x000000303908723e */ /* 0x000fc600000010ff */
[----:B------:R-:W-:Y:S01]  /*36b0*/  FADD.FTZ R2, R0, R5 ;  /* 0x0000000500027221 */ /* 0x000fe20000010000 */
[----:B------:R-:W-:Y:S02]  /*36c0*/  FADD.FTZ R5, R43, R6 ;  /* 0x000000062b057221 */ /* 0x000fe40000010000 */
[----:B------:R-:W1:Y:S01]  /*36d0*/  MUFU.EX2 R65, R65 ;  /* 0x0000004100417308 */ /* 0x000e620000000800 */
[C---:B--2---:R-:W-:Y:S01]  /*36e0*/  FADD.FTZ R7, R61.reuse, R2 ;  /* 0x000000023d077221 */ /* 0x044fe20000010000 */
[----:B------:R-:W-:Y:S01]  /*36f0*/  FADD.FTZ R5, R50, R5 ;  /* 0x0000000532057221 */ /* 0x000fe20000010000 */
[----:B------:R-:W-:-:S03]  /*3700*/  F2FP.BF16.F32.PACK_AB R10, R61, R0 ;  /* 0x000000003d0a723e */ /* 0x000fc600000010ff */
[----:B------:R-:W-:Y:S02]  /*3710*/  FADD.FTZ R6, R42, R5 ;  /* 0x000000052a067221 */ /* 0x000fe40000010000 */
[----:B------:R-:W2:Y:S01]  /*3720*/  MUFU.EX2 R68, R68 ;  /* 0x0000004400447308 */ /* 0x000ea20000000800 */
[----:B---3--:R-:W-:Y:S01]  /*3730*/  FADD.FTZ R2, R52, R7 ;  /* 0x0000000734027221 */ /* 0x008fe20000010000 */
[----:B------:R-:W-:Y:S01]  /*3740*/  FADD.FTZ R6, R47, R6 ;  /* 0x000000062f067221 */ /* 0x000fe20000010000 */
[----:B------:R0:W-:Y:S05]  /*3750*/  STSM.16.M88.4 [R16+0x27800], R8 ;  /* 0x0278000810007844 */ /* 0x0001ea0000000200 */
[----:B------:R-:W3:Y:S01]  /*3760*/  MUFU.EX2 R39, R39 ;  /* 0x0000002700277308 */ /* 0x000ee20000000800 */
[C---:B-1----:R-:W-:Y:S01]  /*3770*/  FADD.FTZ R5, R65.reuse, R2 ;  /* 0x0000000241057221 */ /* 0x042fe20000010000 */
[----:B------:R-:W-:-:S06]  /*3780*/  F2FP.BF16.F32.PACK_AB R36, R65, R52 ;  /* 0x000000344124723e */ /* 0x000fcc00000010ff */
[----:B------:R-:W1:Y:S01]  /*3790*/  MUFU.EX2 R69, R69 ;  /* 0x0000004500457308 */ /* 0x000e620000000800 */
[----:B--2---:R-:W-:-:S07]  /*37a0*/  FADD.FTZ R2, R68, R5 ;  /* 0x0000000544027221 */ /* 0x004fce0000010000 */
[----:B------:R-:W2:Y:S01]  /*37b0*/  MUFU.EX2 R46, R46 ;  /* 0x0000002e002e7308 */ /* 0x000ea20000000800 */
[----:B---3--:R-:W-:-:S07]  /*37c0*/  FADD.FTZ R5, R39, R6 ;  /* 0x0000000627057221 */ /* 0x008fce0000010000 */
[----:B------:R-:W3:Y:S01]  /*37d0*/  MUFU.EX2 R72, R72 ;  /* 0x0000004800487308 */ /* 0x000ee20000000800 */
[C---:B-1----:R-:W-:Y:S01]  /*37e0*/  FADD.FTZ R7, R69.reuse, R2 ;  /* 0x0000000245077221 */ /* 0x042fe20000010000 */
[----:B------:R-:W-:-:S06]  /*37f0*/  F2FP.BF16.F32.PACK_AB R38, R69, R68 ;  /* 0x000000444526723e */ /* 0x000fcc00000010ff */
[----:B------:R-:W1:Y:S01]  /*3800*/  MUFU.EX2 R54, R54 ;  /* 0x0000003600367308 */ /* 0x000e620000000800 */
[C---:B--2---:R-:W-:Y:S01]  /*3810*/  FADD.FTZ R5, R46.reuse, R5 ;  /* 0x000000052e057221 */ /* 0x044fe20000010000 */
[----:B------:R-:W-:-:S05]  /*3820*/  F2FP.BF16.F32.PACK_AB R39, R46, R39 ;  /* 0x000000272e27723e */ /* 0x000fca00000010ff */
[----:B------:R0:W-:Y:S01]  /*3830*/  STSM.16.M88.4 [R22], R36 ;  /* 0x0000002416007844 */ /* 0x0001e20000000200 */
[----:B------:R-:W2:Y:S01]  /*3840*/  MUFU.EX2 R73, R73 ;  /* 0x0000004900497308 */ /* 0x000ea20000000800 */
[----:B---3--:R-:W-:-:S07]  /*3850*/  FADD.FTZ R0, R72, R7 ;  /* 0x0000000748007221 */ /* 0x008fce0000010000 */
[----:B------:R-:W3:Y:S01]  /*3860*/  MUFU.EX2 R76, R76 ;  /* 0x0000004c004c7308 */ /* 0x000ee20000000800 */
[----:B-1----:R-:W-:-:S07]  /*3870*/  FADD.FTZ R2, R54, R5 ;  /* 0x0000000536027221 */ /* 0x002fce0000010000 */
[----:B------:R-:W1:Y:S01]  /*3880*/  MUFU.EX2 R55, R55 ;  /* 0x0000003700377308 */ /* 0x000e620000000800 */
[C---:B--2---:R-:W-:Y:S01]  /*3890*/  FADD.FTZ R5, R73.reuse, R0 ;  /* 0x0000000049057221 */ /* 0x044fe20000010000 */
[----:B------:R-:W-:-:S06]  /*38a0*/  F2FP.BF16.F32.PACK_AB R48, R73, R72 ;  /* 0x000000484930723e */ /* 0x000fcc00000010ff */
[----:B------:R-:W2:Y:S01]  /*38b0*/  MUFU.EX2 R77, R77 ;  /* 0x0000004d004d7308 */ /* 0x000ea20000000800 */
[----:B---3--:R-:W-:-:S07]  /*38c0*/  FADD.FTZ R0, R76, R5 ;  /* 0x000000054c007221 */ /* 0x008fce0000010000 */
[----:B------:R-:W3:Y:S01]  /*38d0*/  MUFU.EX2 R51, R51 ;  /* 0x0000003300337308 */ /* 0x000ee20000000800 */
[C---:B-1----:R-:W-:Y:S01]  /*38e0*/  FADD.FTZ R2, R55.reuse, R2 ;  /* 0x0000000237027221 */ /* 0x042fe20000010000 */
[----:B------:R-:W-:-:S06]  /*38f0*/  F2FP.BF16.F32.PACK_AB R49, R55, R54 ;  /* 0x000000363731723e */ /* 0x000fcc00000010ff */
[----:B------:R-:W1:Y:S01]  /*3900*/  MUFU.EX2 R80, R80 ;  /* 0x0000005000507308 */ /* 0x000e620000000800 */
[C---:B--2---:R-:W-:Y:S01]  /*3910*/  FADD.FTZ R7, R77.reuse, R0 ;  /* 0x000000004d077221 */ /* 0x044fe20000010000 */
[----:B------:R-:W-:-:S06]  /*3920*/  F2FP.BF16.F32.PACK_AB R50, R77, R76 ;  /* 0x0000004c4d32723e */ /* 0x000fcc00000010ff */
[----:B------:R-:W2:Y:S01]  /*3930*/  MUFU.EX2 R58, R58 ;  /* 0x0000003a003a7308 */ /* 0x000ea20000000800 */
[----:B---3--:R-:W-:-:S07]  /*3940*/  FADD.FTZ R5, R51, R2 ;  /* 0x0000000233057221 */ /* 0x008fce0000010000 */
[----:B------:R-:W3:Y:S01]  /*3950*/  MUFU.EX2 R81, R81 ;  /* 0x0000005100517308 */ /* 0x000ee20000000800 */
[----:B-1----:R-:W-:-:S07]  /*3960*/  FADD.FTZ R2, R80, R7 ;  /* 0x0000000750027221 */ /* 0x002fce0000010000 */
[----:B------:R-:W1:Y:S01]  /*3970*/  MUFU.EX2 R59, R59 ;  /* 0x0000003b003b7308 */ /* 0x000e620000000800 */
[C---:B--2---:R-:W-:Y:S01]  /*3980*/  F2FP.BF16.F32.PACK_AB R51, R58.reuse, R51 ;  /* 0x000000333a33723e */ /* 0x044fe200000010ff */
[----:B------:R-:W-:-:S04]  /*3990*/  FADD.FTZ R0, R58, R5 ;  /* 0x000000053a007221 */ /* 0x000fc80000010000 */
[----:B------:R0:W-:Y:S02]  /*39a0*/  STSM.16.M88.4 [R18+0x6000], R48 ;  /* 0x0060003012007844 */ /* 0x0001e40000000200 */
[----:B------:R-:W2:Y:S01]  /*39b0*/  MUFU.EX2 R62, R62 ;  /* 0x0000003e003e7308 */ /* 0x000ea20000000800 */
[C---:B---3--:R-:W-:Y:S01]  /*39c0*/  FADD.FTZ R7, R81.reuse, R2 ;  /* 0x0000000251077221 */ /* 0x048fe20000010000 */
[----:B------:R-:W-:-:S06]  /*39d0*/  F2FP.BF16.F32.PACK_AB R80, R81, R80 ;  /* 0x000000505150723e */ /* 0x000fcc00000010ff */
[----:B------:R-:W-:Y:S01]  /*39e0*/  MUFU.EX2 R63, R63 ;  /* 0x0000003f003f7308 */ /* 0x000fe20000000800 */
[----:B-1----:R-:W-:-:S07]  /*39f0*/  FADD.FTZ R5, R59, R0 ;  /* 0x000000003b057221 */ /* 0x002fce0000010000 */
[----:B------:R-:W1:Y:S01]  /*3a00*/  MUFU.EX2 R66, R66 ;  /* 0x0000004200427308 */ /* 0x000e620000000800 */
[C---:B--2---:R-:W-:Y:S01]  /*3a10*/  F2FP.BF16.F32.PACK_AB R81, R62.reuse, R59 ;  /* 0x0000003b3e51723e */ /* 0x044fe200000010ff */
[----:B------:R-:W-:-:S06]  /*3a20*/  FADD.FTZ R0, R62, R5 ;  /* 0x000000053e007221 */ /* 0x000fcc0000010000 */
[----:B------:R-:W2:Y:S08]  /*3a30*/  MUFU.EX2 R84, R84 ;  /* 0x0000005400547308 */ /* 0x000eb00000000800 */
[----:B------:R-:W3:Y:S01]  /*3a40*/  MUFU.EX2 R67, R67 ;  /* 0x0000004300437308 */ /* 0x000ee20000000800 */
[----:B-1----:R-:W-:Y:S01]  /*3a50*/  F2FP.BF16.F32.PACK_AB R83, R66, R63 ;  /* 0x0000003f4253723e */ /* 0x002fe200000010ff */
[----:B------:R-:W-:-:S04]  /*3a60*/  FADD.FTZ R63, R63, R0 ;  /* 0x000000003f3f7221 */ /* 0x000fc80000010000 */
[----:B------:R-:W-:Y:S01]  /*3a70*/  FADD.FTZ R0, R66, R63 ;  /* 0x0000003f42007221 */ /* 0x000fe20000010000 */
[----:B--2---:R-:W-:Y:S01]  /*3a80*/  FADD.FTZ R2, R84, R7 ;  /* 0x0000000754027221 */ /* 0x004fe20000010000 */
[----:B---3--:R-:W-:-:S03]  /*3a90*/  F2FP.BF16.F32.PACK_AB R82, R67, R84 ;  /* 0x000000544352723e */ /* 0x008fc600000010ff */
[----:B------:R-:W-:Y:S02]  /*3aa0*/  FADD.FTZ R2, R67, R2 ;  /* 0x0000000243027221 */ /* 0x000fe40000010000 */
[----:B------:R0:W-:Y:S01]  /*3ab0*/  STSM.16.M88.4 [R17+0x6000], R80 ;  /* 0x0060005011007844 */ /* 0x0001e20000000200 */
[----:B------:R1:W-:Y:S06]  /*3ac0*/  MEMBAR.ALL.CTA ;  /* 0x0000000000007992 */ /* 0x0003ec0000008000 */
[----:B-1----:R-:W1:Y:S02]  /*3ad0*/  FENCE.VIEW.ASYNC.S ;  /* 0x00000000000073c6 */ /* 0x002e640000000000 */
[----:B-1----:R-:W-:Y:S01]  /*3ae0*/  NOP ;  /* 0x0000000000007918 */ /* 0x002fe20000000000 */
[----:B------:R-:W-:Y:S05]  /*3af0*/  @!P1 BRA `(.L_x_1877) ;  /* 0x0000002800b09947 */ /* 0x000fea0003800000 */
[----:B------:R-:W-:Y:S01]  /*3b00*/  IMAD.MOV.U32 R6, RZ, RZ, R3 ;  /* 0x000000ffff067224 */ /* 0x000fe200078e0003 */
[----:B------:R-:W-:Y:S01]  /*3b10*/  UMOV UR28, UR45 ;  /* 0x0000002d001c7c82 */ /* 0x000fe20008000000 */
[----:B------:R-:W-:Y:S01]  /*3b20*/  IMAD.MOV.U32 R5, RZ, RZ, R4 ;  /* 0x000000ffff057224 */ /* 0x000fe200078e0004 */
[----:B------:R-:W-:Y:S01]  /*3b30*/  UMOV UR52, UR44 ;  /* 0x0000002c00347c82 */ /* 0x000fe20008000000 */
[----:B------:R-:W-:Y:S01]  /*3b40*/  IMAD.MOV.U32 R135, RZ, RZ, RZ ;  /* 0x000000ffff877224 */ /* 0x000fe200078e00ff */
[----:B------:R-:W-:Y:S01]  /*3b50*/  ULDC UR34, c[0x0][0x288] ;  /* 0x0000a20000227ab9 */ /* 0x000fe20000000800 */
[----:B------:R-:W-:-:S05]  /*3b60*/  ULDC UR33, c[0x0][0x988] ;  /* 0x0002620000217ab9 */ /* 0x000fca0000000800 */
.L_x_1888:
[----:B------:R-:W-:Y:S01]  /*3b70*/  ISETP.NE.AND P2, PT, RZ, UR37, PT ;  /* 0x00000025ff007c0c */ /* 0x000fe2000bf45270 */
[----:B------:R-:W-:-:S04]  /*3b80*/  UISETP.NE.AND UP0, UPT, UR52, 0x1, UPT ;  /* 0x000000013400788c */ /* 0x000fc8000bf05270 */
[----:B------:R-:W-:-:S04]  /*3b90*/  USEL UR45, URZ, 0x1, UP0 ;  /* 0x000000013f2d7887 */ /* 0x000fc80008000000 */
[----:B------:R-:W-:-:S04]  /*3ba0*/  ULOP3.LUT UR45, UR28, UR45, URZ, 0x3c, !UPT ;  /* 0x0000002d1c2d7292 */ /* 0x000fc8000f8e3c3f */
[----:B------:R-:W-:Y:S08]  /*3bb0*/  @P2 BRA `(.L_x_1878) ;  /* 0x0000000000382947 */ /* 0x000ff00003800000 */
[----:B------:R-:W-:Y:S05]  /*3bc0*/  @!P0 BRA `(.L_x_1879) ;  /* 0x0000000000048947 */ /* 0x000fea0003800000 */
[----:B------:R-:W-:Y:S01]  /*3bd0*/  BPT.TRAP 0x1 ;  /* 0x000000040000795c */ /* 0x000fe20000300000 */
.L_x_1879:
        /* <DEDUP_REMOVED lines=9> */
.L_x_1880:
[----:B--2---:R-:W-:Y:S05]  /*3c70*/  @P1 BRA `(.L_x_1878) ;  /* 0x0000000000081947 */ /* 0x004fea0003800000 */
[----:B------:R-:W2:Y:S02]  /*3c80*/  SYNCS.PHASECHK.TRANS64.TRYWAIT P1, [UR6+0x2d830], R3 ;  /* 0x02d83003ff0075a7 */ /* 0x000ea40008020146 */
[----:B--2---:R-:W-:Y:S05]  /*3c90*/  @!P1 BRA `(.L_x_1881) ;  /* 0x000000ac00bc9947 */ /* 0x004fea0003800000 */
.L_x_1878:
        /* <DEDUP_REMOVED lines=17> */
[----:B-1----:R-:W-:-:S05]  /*3db0*/  VIADD R3, R4, 0x8 ;  /* 0x0000000804037836 */ /* 0x002fca0000000000 */
        /* <DEDUP_REMOVED lines=22> */
.L_x_1883:
[----:B------:R-:W-:Y:S01]  /*3f20*/  ULEA UR6, UR52, UR40, 0x3 ;  /* 0x0000002834067291 */ /* 0x000fe2000f8e183f */
[----:B------:R-:W-:-:S05]  /*3f30*/  IMAD.U32 R3, RZ, RZ, UR28 ;  /* 0x0000001cff037e24 */ /* 0x000fca000f8e00ff */
[----:B------:R-:W-:-:S04]  /*3f40*/  SHF.L.U32 R3, R3, 0x1f, RZ ;  /* 0x0000001f03037819 */ /* 0x000fc800000006ff */
[----:B------:R0:W1:Y:S01]  /*3f50*/  SYNCS.PHASECHK.TRANS64.TRYWAIT P1, [UR6+0x2d850], R3 ;  /* 0x02d85003ff0075a7 */ /* 0x0000620008020146 */
[----:B------:R-:W-:Y:S05]  /*3f60*/  @!P0 BRA `(.L_x_1884) ;  /* 0x0000000000048947 */ /* 0x000fea0003800000 */
[----:B------:R-:W-:Y:S01]  /*3f70*/  BPT.TRAP 0x1 ;  /* 0x000000040000795c */ /* 0x000fe20000300000 */
.L_x_1884:
[----:B-1----:R-:W-:Y:S05]  /*3f80*/  @P1 BRA `(.L_x_1882) ;  /* 0x0000000000081947 */ /* 0x002fea0003800000 */
[----:B------:R-:W1:Y:S02]  /*3f90*/  SYNCS.PHASECHK.TRANS64.TRYWAIT P1, [UR6+0x2d850], R3 ;  /* 0x02d85003ff0075a7 */ /* 0x000e640008020146 */
[----:B-1----:R-:W-:Y:S05]  /*3fa0*/  @!P1 BRA `(.L_x_1885) ;  /* 0x000000ac00109947 */ /* 0x002fea0003800000 */
.L_x_1882:
        /* <DEDUP_REMOVED lines=70> */
.L_x_1886:
[----:B------:R-:W-:Y:S01]  /*4410*/  UISETP.NE.AND UP0, UPT, UR49, URZ, UPT ;  /* 0x0000003f3100728c */ /* 0x000fe2000bf05270 */
[----:B------:R-:W-:Y:S01]  /*4420*/  VIADD R4, R136, UR39 ;  /* 0x0000002788047c36 */ /* 0x000fe20008000000 */
[----:B------:R-:W1:Y:S01]  /*4430*/  LDC R10, c[0x0][0x2f0] ;  /* 0x0000bc00ff0a7b82 */ /* 0x000e620000000800 */
[----:B------:R-:W-:-:S03]  /*4440*/  IMAD.MOV.U32 R12, RZ, RZ, -0x2 ;  /* 0xfffffffeff0c7424 */ /* 0x000fc600078e00ff */
[----:B------:R-:W-:Y:S02]  /*4450*/  PLOP3.LUT P1, PT, PT, PT, UP0, 0x80, 0x0 ;  /* 0x000000000000781c */ /* 0x000fe40003f2f008 */
[----:B------:R-:W-:-:S03]  /*4460*/  PLOP3.LUT P2, PT, PT, PT, UP0, 0x80, 0x0 ;  /* 0x000000000000781c */ /* 0x000fc60003f4f008 */
[----:B------:R-:W-:-:S08]  /*4470*/  @UP0 ULDC UR6, c[0x0][0x44c] ;  /* 0x0001130000060ab9 */ /* 0x000fd00000000800 */
[----:B0-----:R-:W-:Y:S01]  /*4480*/  @P1 IMAD.HI.U32 R3, R4, UR6, RZ ;  /* 0x0000000604031c27 */ /* 0x001fe2000f8e00ff */
[----:B------:R-:W-:-:S04]  /*4490*/  @UP0 ULDC UR6, c[0x0][0x450] ;  /* 0x0001140000060ab9 */ /* 0x000fc80000000800 */
[----:B------:R-:W-:Y:S01]  /*44a0*/  @P2 SHF.R.U32.HI R4, RZ, UR6, R3 ;  /* 0x00000006ff042c19 */ /* 0x000fe20008011603 */
[----:B------:R-:W-:Y:S02]  /*44b0*/  UMOV UR6, 0xffffff80 ;  /* 0xffffff8000067882 */ /* 0x000fe40000000000 */
[----:B------:R-:W-:Y:S02]  /*44c0*/  UIMAD UR6, UR53, UR6, 0x1 ;  /* 0x00000001350674a4 */ /* 0x000fe4000f8e0206 */
[----:B------:R-:W0:Y:S04]  /*44d0*/  SHFL.IDX PT, R8, R4, RZ, 0x1c1f ;  /* 0x001c1fff04087589 */ /* 0x000e2800000e0000 */
[----:B------:R-:W-:Y:S01]  /*44e0*/  IMAD R3, R23, R12, UR6 ;  /* 0x0000000617037e24 */ /* 0x000fe2000f8e020c */
[----:B------:R-:W-:-:S03]  /*44f0*/  ULEA UR6, UR44, UR40, 0x3 ;  /* 0x000000282c067291 */ /* 0x000fc6000f8e183f */
[----:B-1----:R-:W-:Y:S01]  /*4500*/  IMAD R3, R10, UR48, R3 ;  /* 0x000000300a037c24 */ /* 0x002fe2000f8e0203 */
[----:B------:R-:W-:Y:S01]  /*4510*/  UIADD3 UR6, UR6, 0x2d840, URZ ;  /* 0x0002d84006067890 */ /* 0x000fe2000fffe03f */
[----:B------:R-:W1:Y:S03]  /*4520*/  SHFL.IDX PT, R10, R4, 0x1, 0x1c1f ;  /* 0x003c1f00040a7f89 */ /* 0x000e6600000e0000 */
[----:B------:R-:W-:-:S09]  /*4530*/  UPRMT UR6, UR41, 0x654, UR6 ;  /* 0x0000065429067896 */ /* 0x000fd20008000006 */
[----:B------:R-:W-:Y:S01]  /*4540*/  SYNCS.ARRIVE.TRANS64.RED.A1T0 RZ, [UR6], RZ ;  /* 0x000000ffffff79a7 */ /* 0x000fe20008100406 */
[----:B0-----:R-:W-:-:S04]  /*4550*/  IADD3 R7, R8, -UR34, R3 ;  /* 0x8000002208077c10 */ /* 0x001fc8000fffe003 */
[C---:B------:R-:W-:Y:S02]  /*4560*/  ISETP.GT.AND P1, PT, R7.reuse, RZ, PT ;  /* 0x000000ff0700720c */ /* 0x040fe40003f24270 */
[C---:B------:R-:W-:Y:S02]  /*4570*/  ISETP.GT.AND P2, PT, R7.reuse, 0x1, PT ;  /* 0x000000010700780c */ /* 0x040fe40003f44270 */
[----:B------:R-:W-:Y:S02]  /*4580*/  FSEL R24, R24, -INF , P1 ;  /* 0xff80000018187808 */ /* 0x000fe40000800000 */
        /* <DEDUP_REMOVED lines=90> */
[----:B------:R-:W-:Y:S02]  /*4b30*/  FSEL R85, R85, -INF , P2 ;  /* 0xff80000055557808 */ /* 0x000fe40001000000 */
[----:B------:R-:W-:Y:S02]  /*4b40*/  FMNMX.FTZ R8, R84, R7, !PT ;  /* 0x0000000754087209 */ /* 0x000fe40007810000 */
[----:B-1----:R-:W-:-:S02]  /*4b50*/  IADD3 R3, R10, -UR34, R3 ;  /* 0x800000220a037c10 */ /* 0x002fc4000fffe003 */
[----:B------:R-:W-:Y:S02]  /*4b60*/  FMNMX.FTZ R9, R85, R8, !PT ;  /* 0x0000000855097209 */ /* 0x000fe40007810000 */
[C---:B------:R-:W-:Y:S02]  /*4b70*/  ISETP.GT.AND P2, PT, R3.reuse, RZ, PT ;  /* 0x000000ff0300720c */ /* 0x040fe40003f44270 */
[C---:B------:R-:W-:Y:S01]  /*4b80*/  ISETP.GT.AND P3, PT, R3.reuse, 0x1, PT ;  /* 0x000000010300780c */ /* 0x040fe20003f64270 */
[----:B------:R-:W0:Y:S01]  /*4b90*/  SHFL.BFLY PT, R8, R9, 0x2, 0x1f ;  /* 0x0c401f0009087f89 */ /* 0x000e2200000e0000 */
[----:B------:R-:W-:Y:S02]  /*4ba0*/  FSEL R26, R26, -INF , P2 ;  /* 0xff8000001a1a7808 */ /* 0x000fe40001000000 */
[----:B------:R-:W-:Y:S02]  /*4bb0*/  ISETP.GT.AND P2, PT, R3, 0x8, PT ;  /* 0x000000080300780c */ /* 0x000fe40003f44270 */
[----:B------:R-:W-:-:S02]  /*4bc0*/  FSEL R27, R27, -INF , P3 ;  /* 0xff8000001b1b7808 */ /* 0x000fc40001800000 */
[----:B------:R-:W-:Y:S02]  /*4bd0*/  FMNMX.FTZ R12, R26, R6, !PT ;  /* 0x000000061a0c7209 */ /* 0x000fe40007810000 */
[----:B------:R-:W-:Y:S02]  /*4be0*/  ISETP.GT.AND P3, PT, R3, 0x9, PT ;  /* 0x000000090300780c */ /* 0x000fe40003f64270 */
[----:B------:R-:W-:Y:S02]  /*4bf0*/  FSEL R30, R30, -INF , P2 ;  /* 0xff8000001e1e7808 */ /* 0x000fe40001000000 */
[----:B------:R-:W-:Y:S02]  /*4c00*/  FMNMX.FTZ R13, R27, R12, !PT ;  /* 0x0000000c1b0d7209 */ /* 0x000fe40007810000 */
[----:B------:R-:W-:Y:S02]  /*4c10*/  ISETP.GT.AND P2, PT, R3, 0x10, PT ;  /* 0x000000100300780c */ /* 0x000fe40003f44270 */
[----:B------:R-:W-:-:S02]  /*4c20*/  FSEL R31, R31, -INF , P3 ;  /* 0xff8000001f1f7808 */ /* 0x000fc40001800000 */
[----:B------:R-:W-:Y:S02]  /*4c30*/  FMNMX.FTZ R12, R30, R13, !PT ;  /* 0x0000000d1e0c7209 */ /* 0x000fe40007810000 */
[----:B------:R-:W-:Y:S02]  /*4c40*/  ISETP.GT.AND P3, PT, R3, 0x11, PT ;  /* 0x000000110300780c */ /* 0x000fe40003f64270 */
[----:B------:R-:W-:Y:S02]  /*4c50*/  FSEL R34, R34, -INF , P2 ;  /* 0xff80000022227808 */ /* 0x000fe40001000000 */
[----:B0-----:R-:W-:Y:S02]  /*4c60*/  FMNMX.FTZ R11, R9, R8, !PT ;  /* 0x00000008090b7209 */ /* 0x001fe40007810000 */
[----:B------:R-:W-:Y:S02]  /*4c70*/  FMNMX.FTZ R13, R31, R12, !PT ;  /* 0x0000000c1f0d7209 */ /* 0x000fe40007810000 */
[----:B------:R-:W-:Y:S01]  /*4c80*/  ISETP.GT.AND P2, PT, R3, 0x18, PT ;  /* 0x000000180300780c */ /* 0x000fe20003f44270 */
[----:B------:R-:W0:Y:S01]  /*4c90*/  SHFL.BFLY PT, R8, R11, 0x1, 0x1f ;  /* 0x0c201f000b087f89 */ /* 0x000e2200000e0000 */
        /* <DEDUP_REMOVED lines=10> */
[----:B------:R-:W-:Y:S02]  /*4d40*/  FMNMX.FTZ R15, R39, R14, !PT ;  /* 0x0000000e270f7209 */ /* 0x000fe40007810000 */
[----:B------:R-:W-:Y:S02]  /*4d50*/  ISETP.GT.AND P2, PT, R3, 0x28, PT ;  /* 0x000000280300780c */ /* 0x000fe40003f44270 */
[----:B0-----:R-:W-:-:S02]  /*4d60*/  FMNMX.FTZ R4, R11, R8, !PT ;  /* 0x000000080b047209 */ /* 0x001fc40007810000 */
[----:B------:R-:W-:Y:S02]  /*4d70*/  FSEL R43, R43, -INF , P3 ;  /* 0xff8000002b2b7808 */ /* 0x000fe40001800000 */
[----:B------:R-:W-:Y:S01]  /*4d80*/  FMNMX.FTZ R20, R42, R15, !PT ;  /* 0x0000000f2a147209 */ /* 0x000fe20007810000 */
[----:B------:R-:W-:Y:S01]  /*4d90*/  FMUL.FTZ R7, R4, UR33 ;  /* 0x0000002104077c20 */ /* 0x000fe20008410000 */
[----:B------:R-:W-:Y:S02]  /*4da0*/  ISETP.GT.AND P3, PT, R3, 0x29, PT ;  /* 0x000000290300780c */ /* 0x000fe40003f64270 */
[----:B------:R-:W-:Y:S02]  /*4db0*/  FSEL R46, R46, -INF , P2 ;  /* 0xff8000002e2e7808 */ /* 0x000fe40001000000 */
[----:B------:R-:W-:Y:S02]  /*4dc0*/  FMNMX.FTZ R21, R43, R20, !PT ;  /* 0x000000142b157209 */ /* 0x000fe40007810000 */
[----:B------:R-:W-:-:S02]  /*4dd0*/  FSETP.NEU.FTZ.AND P1, PT, R4, -INF , PT ;  /* 0xff8000000400780b */ /* 0x000fc40003f3d000 */
[----:B------:R-:W-:Y:S02]  /*4de0*/  ISETP.GT.AND P2, PT, R3, 0x30, PT ;  /* 0x000000300300780c */ /* 0x000fe40003f44270 */
[----:B------:R-:W-:Y:S02]  /*4df0*/  FSEL R47, R47, -INF , P3 ;  /* 0xff8000002f2f7808 */ /* 0x000fe40001800000 */
[----:B------:R-:W-:Y:S02]  /*4e00*/  FMNMX.FTZ R20, R46, R21, !PT ;  /* 0x000000152e147209 */ /* 0x000fe40007810000 */
[----:B------:R-:W-:Y:S02]  /*4e10*/  FSEL R7, R7, RZ, P1 ;  /* 0x000000ff07077208 */ /* 0x000fe40000800000 */
[----:B------:R-:W-:Y:S02]  /*4e20*/  ISETP.GT.AND P3, PT, R3, 0x31, PT ;  /* 0x000000310300780c */ /* 0x000fe40003f64270 */
[----:B------:R-:W-:Y:S01]  /*4e30*/  FSEL R50, R50, -INF , P2 ;  /* 0xff80000032327808 */ /* 0x000fe20001000000 */
[--C-:B------:R-:W-:Y:S01]  /*4e40*/  FFMA.FTZ R8, R24, UR33, -R7.reuse ;  /* 0x0000002118087c23 */ /* 0x100fe20008010807 */
[----:B------:R-:W-:Y:S01]  /*4e50*/  FMNMX.FTZ R21, R47, R20, !PT ;  /* 0x000000142f157209 */ /* 0x000fe20007810000 */
[--C-:B------:R-:W-:Y:S01]  /*4e60*/  FFMA.FTZ R9, R25, UR33, -R7.reuse ;  /* 0x0000002119097c23 */ /* 0x100fe20008010807 */
[----:B------:R-:W-:Y:S01]  /*4e70*/  ISETP.GT.AND P2, PT, R3, 0x38, PT ;  /* 0x000000380300780c */ /* 0x000fe20003f44270 */
[--C-:B------:R-:W-:Y:S01]  /*4e80*/  FFMA.FTZ R10, R28, UR33, -R7.reuse ;  /* 0x000000211c0a7c23 */ /* 0x100fe20008010807 */
[----:B------:R-:W-:Y:S01]  /*4e90*/  FSEL R51, R51, -INF , P3 ;  /* 0xff80000033337808 */ /* 0x000fe20001800000 */
[--C-:B------:R-:W-:Y:S01]  /*4ea0*/  FFMA.FTZ R11, R29, UR33, -R7.reuse ;  /* 0x000000211d0b7c23 */ /* 0x100fe20008010807 */
[----:B------:R-:W-:Y:S01]  /*4eb0*/  FMNMX.FTZ R24, R50, R21, !PT ;  /* 0x0000001532187209 */ /* 0x000fe20007810000 */
[--C-:B------:R-:W-:Y:S01]  /*4ec0*/  FFMA.FTZ R32, R32, UR33, -R7.reuse ;  /* 0x0000002120207c23 */ /* 0x100fe20008010807 */
[----:B------:R-:W-:Y:S01]  /*4ed0*/  ISETP.GT.AND P3, PT, R3, 0x39, PT ;  /* 0x000000390300780c */ /* 0x000fe20003f64270 */
[--C-:B------:R-:W-:Y:S01]  /*4ee0*/  FFMA.FTZ R13, R33, UR33, -R7.reuse ;  /* 0x00000021210d7c23 */ /* 0x100fe20008010807 */
[----:B------:R-:W-:Y:S01]  /*4ef0*/  FSEL R54, R54, -INF , P2 ;  /* 0xff80000036367808 */ /* 0x000fe20001000000 */
[----:B------:R0:W-:Y:S01]  /*4f00*/  MUFU.EX2 R12, R32 ;  /* 0x00000020000c7308 */ /* 0x0001e20000000800 */
[----:B------:R-:W-:Y:S01]  /*4f10*/  FMNMX.FTZ R25, R51, R24, !PT ;  /* 0x0000001833197209 */ /* 0x000fe20007810000 */
[--C-:B------:R-:W-:Y:S01]  /*4f20*/  FFMA.FTZ R36, R36, UR33, -R7.reuse ;  /* 0x0000002124247c23 */ /* 0x100fe20008010807 */
[----:B------:R-:W-:Y:S01]  /*4f30*/  ISETP.GT.AND P2, PT, R3, 0x40, PT ;  /* 0x000000400300780c */ /* 0x000fe20003f44270 */
[--C-:B------:R-:W-:Y:S01]  /*4f40*/  FFMA.FTZ R15, R37, UR33, -R7.reuse ;  /* 0x00000021250f7c23 */ /* 0x100fe20008010807 */
[----:B------:R-:W-:Y:S01]  /*4f50*/  FSEL R55, R55, -INF , P3 ;  /* 0xff80000037377808 */ /* 0x000fe20001800000 */
[--C-:B------:R-:W-:Y:S01]  /*4f60*/  FFMA.FTZ R40, R40, UR33, -R7.reuse ;  /* 0x0000002128287c23 */ /* 0x100fe20008010807 */
[----:B------:R-:W-:Y:S01]  /*4f70*/  FMNMX.FTZ R24, R54, R25, !PT ;  /* 0x0000001936187209 */ /* 0x000fe20007810000 */
[----:B------:R1:W-:Y:S01]  /*4f80*/  MUFU.EX2 R14, R36 ;  /* 0x00000024000e7308 */ /* 0x0003e20000000800 */
[----:B------:R-:W-:Y:S01]  /*4f90*/  ISETP.GT.AND P3, PT, R3, 0x41, PT ;  /* 0x000000410300780c */ /* 0x000fe20003f64270 */
[--C-:B------:R-:W-:Y:S01]  /*4fa0*/  FFMA.FTZ R44, R44, UR33, -R7.reuse ;  /* 0x000000212c2c7c23 */ /* 0x100fe20008010807 */
[----:B------:R-:W-:Y:S01]  /*4fb0*/  FSEL R58, R58, -INF , P2 ;  /* 0xff8000003a3a7808 */ /* 0x000fe20001000000 */
[--C-:B------:R-:W-:Y:S01]  /*4fc0*/  FFMA.FTZ R56, R56, UR33, -R7.reuse ;  /* 0x0000002138387c23 */ /* 0x100fe20008010807 */
[----:B------:R-:W-:Y:S01]  /*4fd0*/  FMNMX.FTZ R25, R55, R24, !PT ;  /* 0x0000001837197209 */ /* 0x000fe20007810000 */
[--C-:B------:R-:W-:Y:S01]  /*4fe0*/  FFMA.FTZ R60, R60, UR33, -R7.reuse ;  /* 0x000000213c3c7c23 */ /* 0x100fe20008010807 */
[----:B------:R-:W-:Y:S01]  /*4ff0*/  ISETP.GT.AND P2, PT, R3, 0x48, PT ;  /* 0x000000480300780c */ /* 0x000fe20003f44270 */
[----:B------:R-:W-:Y:S01]  /*5000*/  MUFU.EX2 R20, R40 ;  /* 0x0000002800147308 */ /* 0x000fe20000000800 */
[----:B------:R-:W-:Y:S01]  /*5010*/  FSEL R59, R59, -INF , P3 ;  /* 0xff8000003b3b7808 */ /* 0x000fe20001800000 */
[--C-:B------:R-:W-:Y:S01]  /*5020*/  FFMA.FTZ R21, R41, UR33, -R7.reuse ;  /* 0x0000002129157c23 */ /* 0x100fe20008010807 */
[----:B------:R-:W-:Y:S01]  /*5030*/  FMNMX.FTZ R28, R58, R25, !PT ;  /* 0x000000193a1c7209 */ /* 0x000fe20007810000 */
[--C-:B------:R-:W-:Y:S01]  /*5040*/  FFMA.FTZ R41, R61, UR33, -R7.reuse ;  /* 0x000000213d297c23 */ /* 0x100fe20008010807 */
[----:B------:R-:W-:Y:S01]  /*5050*/  ISETP.GT.AND P3, PT, R3, 0x49, PT ;  /* 0x000000490300780c */ /* 0x000fe20003f64270 */
[--C-:B------:R-:W-:Y:S01]  /*5060*/  FFMA.FTZ R61, R77, UR33, -R7.reuse ;  /* 0x000000214d3d7c23 */ /* 0x100fe20008010807 */
[----:B------:R-:W-:Y:S01]  /*5070*/  FSEL R62, R62, -INF , P2 ;  /* 0xff8000003e3e7808 */ /* 0x000fe20001000000 */
[----:B------:R-:W-:Y:S01]  /*5080*/  MUFU.EX2 R24, R44 ;  /* 0x0000002c00187308 */ /* 0x000fe20000000800 */
[----:B------:R-:W-:Y:S01]  /*5090*/  FMNMX.FTZ R29, R59, R28, !PT ;  /* 0x0000001c3b1d7209 */ /* 0x000fe20007810000 */
[--C-:B------:R-:W-:Y:S01]  /*50a0*/  FFMA.FTZ R52, R52, UR33, -R7.reuse ;  /* 0x0000002134347c23 */ /* 0x100fe20008010807 */
[----:B------:R-:W-:Y:S01]  /*50b0*/  ISETP.GT.AND P2, PT, R3, 0x50, PT ;  /* 0x000000500300780c */ /* 0x000fe20003f44270 */
[--C-:B------:R-:W-:Y:S01]  /*50c0*/  FFMA.FTZ R25, R45, UR33, -R7.reuse ;  /* 0x000000212d197c23 */ /* 0x100fe20008010807 */
[----:B------:R-:W-:Y:S01]  /*50d0*/  FSEL R63, R63, -INF , P3 ;  /* 0xff8000003f3f7808 */ /* 0x000fe20001800000 */
[----:B------:R-:W-:Y:S01]  /*50e0*/  FFMA.FTZ R48, R48, UR33, -R7 ;  /* 0x0000002130307c23 */ /* 0x000fe20008010807 */
        /* <DEDUP_REMOVED lines=8> */
[----:B0-----:R-:W-:Y:S01]  /*5170*/  FMNMX.FTZ R32, R66, R29, !PT ;  /* 0x0000001d42207209 */ /* 0x001fe20007810000 */
[--C-:B------:R-:W-:Y:S01]  /*5180*/  FFMA.FTZ R29, R49, UR33, -R7.reuse ;  /* 0x00000021311d7c23 */ /* 0x100fe20008010807 */
[----:B------:R-:W-:Y:S01]  /*5190*/  ISETP.GT.AND P3, PT, R3, 0x59, PT ;  /* 0x000000590300780c */ /* 0x000fe20003f64270 */
[--C-:B------:R-:W-:Y:S01]  /*51a0*/  FFMA.FTZ R49, R65, UR33, -R7.reuse ;  /* 0x0000002141317c23 */ /* 0x100fe20008010807 */
[----:B------:R-:W-:Y:S01]  /*51b0*/  FSEL R70, R70, -INF , P2 ;  /* 0xff80000046467808 */ /* 0x000fe20001000000 */
[----:B------:R-:W-:Y:S01]  /*51c0*/  MUFU.EX2 R10, R10 ;  /* 0x0000000a000a7308 */ /* 0x000fe20000000800 */
[----:B------:R-:W-:Y:S01]  /*51d0*/  FMNMX.FTZ R33, R67, R32, !PT ;  /* 0x0000002043217209 */ /* 0x000fe20007810000 */
[----:B------:R-:W-:Y:S01]  /*51e0*/  FFMA.FTZ R65, R81, UR33, -R7 ;  /* 0x0000002151417c23 */ /* 0x000fe20008010807 */
[----:B------:R-:W-:-:S02]  /*51f0*/  ISETP.GT.AND P2, PT, R3, 0x60, PT ;  /* 0x000000600300780c */ /* 0x000fc40003f44270 */
[----:B------:R-:W-:Y:S02]  /*5200*/  FSEL R71, R71, -INF , P3 ;  /* 0xff80000047477808 */ /* 0x000fe40001800000 */
[----:B------:R-:W-:Y:S01]  /*5210*/  FMNMX.FTZ R32, R70, R33, !PT ;  /* 0x0000002146207209 */ /* 0x000fe20007810000 */
[----:B------:R-:W-:Y:S01]  /*5220*/  MUFU.EX2 R11, R11 ;  /* 0x0000000b000b7308 */ /* 0x000fe20000000800 */
[----:B------:R-:W-:Y:S02]  /*5230*/  ISETP.GT.AND P3, PT, R3, 0x61, PT ;  /* 0x000000610300780c */ /* 0x000fe40003f64270 */
[----:B------:R-:W-:Y:S02]  /*5240*/  FSEL R74, R74, -INF , P2 ;  /* 0xff8000004a4a7808 */ /* 0x000fe40001000000 */
[----:B------:R-:W-:Y:S02]  /*5250*/  FMNMX.FTZ R33, R71, R32, !PT ;  /* 0x0000002047217209 */ /* 0x000fe40007810000 */
[----:B------:R-:W-:Y:S01]  /*5260*/  ISETP.GT.AND P2, PT, R3, 0x68, PT ;  /* 0x000000680300780c */ /* 0x000fe20003f44270 */
[----:B------:R0:W-:Y:S01]  /*5270*/  MUFU.EX2 R32, R52 ;  /* 0x0000003400207308 */ /* 0x0001e20000000800 */
[----:B------:R-:W-:-:S02]  /*5280*/  FSEL R75, R75, -INF , P3 ;  /* 0xff8000004b4b7808 */ /* 0x000fc40001800000 */
[----:B-1----:R-:W-:Y:S01]  /*5290*/  FMNMX.FTZ R36, R74, R33, !PT ;  /* 0x000000214a247209 */ /* 0x002fe20007810000 */
[--C-:B------:R-:W-:Y:S01]  /*52a0*/  FFMA.FTZ R33, R53, UR33, -R7.reuse ;  /* 0x0000002135217c23 */ /* 0x100fe20008010807 */
[----:B------:R-:W-:Y:S01]  /*52b0*/  ISETP.GT.AND P3, PT, R3, 0x69, PT ;  /* 0x000000690300780c */ /* 0x000fe20003f64270 */
[--C-:B------:R-:W-:Y:S01]  /*52c0*/  FFMA.FTZ R53, R69, UR33, -R7.reuse ;  /* 0x0000002145357c23 */ /* 0x100fe20008010807 */
[----:B------:R-:W-:Y:S01]  /*52d0*/  FSEL R78, R78, -INF , P2 ;  /* 0xff8000004e4e7808 */ /* 0x000fe20001000000 */
[----:B------:R-:W-:Y:S01]  /*52e0*/  MUFU.EX2 R13, R13 ;  /* 0x0000000d000d7308 */ /* 0x000fe20000000800 */
[----:B------:R-:W-:Y:S01]  /*52f0*/  FMNMX.FTZ R37, R75, R36, !PT ;  /* 0x000000244b257209 */ /* 0x000fe20007810000 */
[--C-:B0-----:R-:W-:Y:S01]  /*5300*/  FFMA.FTZ R52, R68, UR33, -R7.reuse ;  /* 0x0000002144347c23 */ /* 0x101fe20008010807 */
[----:B------:R-:W-:Y:S01]  /*5310*/  ISETP.GT.AND P2, PT, R3, 0x70, PT ;  /* 0x000000700300780c */ /* 0x000fe20003f44270 */
[----:B------:R-:W-:Y:S01]  /*5320*/  FFMA.FTZ R68, R84, UR33, -R7 ;  /* 0x0000002154447c23 */ /* 0x000fe20008010807 */
[----:B------:R-:W-:-:S02]  /*5330*/  FSEL R79, R79, -INF , P3 ;  /* 0xff8000004f4f7808 */ /* 0x000fc40001800000 */
        /* <DEDUP_REMOVED lines=8> */
[----:B------:R-:W-:Y:S01]  /*53c0*/  FMNMX.FTZ R40, R82, R37, !PT ;  /* 0x0000002552287209 */ /* 0x000fe20007810000 */
[--C-:B------:R-:W-:Y:S01]  /*53d0*/  FFMA.FTZ R37, R57, UR33, -R7.reuse ;  /* 0x0000002139257c23 */ /* 0x100fe20008010807 */
[----:B------:R-:W-:Y:S01]  /*53e0*/  ISETP.GT.AND P3, PT, R3, 0x79, PT ;  /* 0x000000790300780c */ /* 0x000fe20003f64270 */
[--C-:B------:R-:W-:Y:S01]  /*53f0*/  FFMA.FTZ R57, R73, UR33, -R7.reuse ;  /* 0x0000002149397c23 */ /* 0x100fe20008010807 */
[----:B------:R-:W-:Y:S01]  /*5400*/  FSEL R86, R86, -INF , P2 ;  /* 0xff80000056567808 */ /* 0x000fe20001000000 */
[----:B------:R-:W-:Y:S01]  /*5410*/  MUFU.EX2 R21, R21 ;  /* 0x0000001500157308 */ /* 0x000fe20000000800 */
[----:B------:R-:W-:Y:S01]  /*5420*/  FMNMX.FTZ R3, R83, R40, !PT ;  /* 0x0000002853037209 */ /* 0x000fe20007810000 */
[----:B0-----:R-:W-:Y:S01]  /*5430*/  FFMA.FTZ R56, R72, UR33, -R7 ;  /* 0x0000002148387c23 */ /* 0x001fe20008010807 */
[----:B------:R-:W-:Y:S02]  /*5440*/  FSEL R87, R87, -INF , P3 ;  /* 0xff80000057577808 */ /* 0x000fe40001800000 */
[----:B------:R-:W-:-:S03]  /*5450*/  FMNMX.FTZ R40, R86, R3, !PT ;  /* 0x0000000356287209 */ /* 0x000fc60007810000 */
[----:B------:R-:W-:Y:S01]  /*5460*/  MUFU.EX2 R25, R25 ;  /* 0x0000001900197308 */ /* 0x000fe20000000800 */
[----:B------:R-:W-:-:S05]  /*5470*/  FMNMX.FTZ R3, R87, R40, !PT ;  /* 0x0000002857037209 */ /* 0x000fca0007810000 */
[----:B------:R-:W0:Y:S02]  /*5480*/  SHFL.BFLY PT, R44, R3, 0x2, 0x1f ;  /* 0x0c401f00032c7f89 */ /* 0x000e2400000e0000 */
[----:B------:R1:W-:Y:S08]  /*5490*/  MUFU.EX2 R40, R60 ;  /* 0x0000003c00287308 */ /* 0x0003f00000000800 */
[----:B------:R2:W-:Y:S01]  /*54a0*/  MUFU.EX2 R28, R48 ;  /* 0x00000030001c7308 */ /* 0x0005e20000000800 */
[----:B-1----:R-:W-:-:S07]  /*54b0*/  FFMA.FTZ R60, R76, UR33, -R7 ;  /* 0x000000214c3c7c23 */ /* 0x002fce0008010807 */
[----:B------:R-:W-:Y:S01]  /*54c0*/  MUFU.EX2 R29, R29 ;  /* 0x0000001d001d7308 */ /* 0x000fe20000000800 */
[--C-:B--2---:R-:W-:Y:S01]  /*54d0*/  FFMA.FTZ R48, R64, UR33, -R7.reuse ;  /* 0x0000002140307c23 */ /* 0x104fe20008010807 */
[--C-:B------:R-:W-:Y:S01]  /*54e0*/  FFMA.FTZ R64, R80, UR33, -R7.reuse ;  /* 0x0000002150407c23 */ /* 0x100fe20008010807 */
[----:B------:R-:W-:Y:S01]  /*54f0*/  FFMA.FTZ R7, R85, UR33, -R7 ;  /* 0x0000002155077c23 */ /* 0x000fe20008010807 */
[----:B0-----:R-:W-:-:S04]  /*5500*/  FMNMX.FTZ R44, R3, R44, !PT ;  /* 0x0000002c032c7209 */ /* 0x001fc80007810000 */
        /* <DEDUP_REMOVED lines=12> */
[--C-:B------:R-:W-:Y:S01]  /*55d0*/  FFMA.FTZ R31, R34, UR33, -R72.reuse ;  /* 0x00000021221f7c23 */ /* 0x100fe20008010848 */
[--C-:B------:R-:W-:Y:S01]  /*55e0*/  FFMA.FTZ R73, R35, UR33, -R72.reuse ;  /* 0x0000002123497c23 */ /* 0x100fe20008010848 */
[----:B------:R-:W-:Y:S01]  /*55f0*/  FSEL R34, R4, RZ, P1 ;  /* 0x000000ff04227208 */ /* 0x000fe20000800000 */
[--C-:B------:R-:W-:Y:S01]  /*5600*/  FFMA.FTZ R35, R51, UR33, -R72.reuse ;  /* 0x0000002133237c23 */ /* 0x100fe20008010848 */
[----:B------:R-:W-:Y:S01]  /*5610*/  FSEL R51, R3, RZ, P2 ;  /* 0x000000ff03337208 */ /* 0x000fe20001000000 */
[--C-:B------:R-:W-:Y:S01]  /*5620*/  FFMA.FTZ R44, R30, UR33, -R72.reuse ;  /* 0x000000211e2c7c23 */ /* 0x100fe20008010848 */
[--C-:B------:R-:W-:Y:S01]  /*5630*/  FFMA.FTZ R30, R38, UR33, -R72.reuse ;  /* 0x00000021261e7c23 */ /* 0x100fe20008010848 */
[----:B------:R-:W-:Y:S01]  /*5640*/  FADD.FTZ R5, -R34, R5 ;  /* 0x0000000522057221 */ /* 0x000fe20000010100 */
[----:B------:R-:W-:Y:S01]  /*5650*/  FFMA.FTZ R38, R43, UR33, -R72 ;  /* 0x000000212b267c23 */ /* 0x000fe20008010848 */
[----:B------:R-:W-:Y:S01]  /*5660*/  FADD.FTZ R51, -R51, R6 ;  /* 0x0000000633337221 */ /* 0x000fe20000010100 */
[--C-:B------:R-:W-:Y:S01]  /*5670*/  FFMA.FTZ R69, R26, UR33, -R72.reuse ;  /* 0x000000211a457c23 */ /* 0x100fe20008010848 */
[----:B------:R-:W-:Y:S01]  /*5680*/  FMUL.FTZ R43, R5, UR33 ;  /* 0x00000021052b7c20 */ /* 0x000fe20008410000 */
[--C-:B------:R-:W-:Y:S01]  /*5690*/  FFMA.FTZ R77, R27, UR33, -R72.reuse ;  /* 0x000000211b4d7c23 */ /* 0x100fe20008010848 */
[----:B------:R-:W-:Y:S01]  /*56a0*/  FMUL.FTZ R5, R51, UR33 ;  /* 0x0000002133057c20 */ /* 0x000fe20008410000 */
        /* <DEDUP_REMOVED lines=18> */
[----:B------:R-:W-:-:S06]  /*57d0*/  FFMA.FTZ R58, R82, UR33, -R72 ;  /* 0x00000021523a7c23 */ /* 0x000fcc0008010848 */
[----:B------:R-:W1:Y:S01]  /*57e0*/  MUFU.EX2 R5, R5 ;  /* 0x0000000500057308 */ /* 0x000e620000000800 */
[----:B0-----:R-:W-:-:S04]  /*57f0*/  FFMA.FTZ R2, R6, R2, R8 ;  /* 0x0000000206027223 */ /* 0x001fc80000010008 */
[----:B------:R-:W-:-:S03]  /*5800*/  FADD.FTZ R51, R9, R2 ;  /* 0x0000000209337221 */ /* 0x000fc60000010000 */
[----:B------:R-:W0:Y:S08]  /*5810*/  MUFU.EX2 R77, R77 ;  /* 0x0000004d004d7308 */ /* 0x000e300000000800 */
[----:B------:R-:W2:Y:S01]  /*5820*/  MUFU.EX2 R76, R76 ;  /* 0x0000004c004c7308 */ /* 0x000ea20000000800 */
[----:B-1----:R-:W-:-:S07]  /*5830*/  FFMA.FTZ R0, R5, R0, R69 ;  /* 0x0000000005007223 */ /* 0x002fce0000010045 */
[----:B------:R-:W1:Y:S01]  /*5840*/  MUFU.EX2 R31, R31 ;  /* 0x0000001f001f7308 */ /* 0x000e620000000800 */
[----:B0-----:R-:W-:Y:S01]  /*5850*/  FADD.FTZ R55, R77, R0 ;  /* 0x000000004d377221 */ /* 0x001fe20000010000 */
[----:B------:R-:W-:-:S03]  /*5860*/  FADD.FTZ R0, R10, R51 ;  /* 0x000000330a007221 */ /* 0x000fc60000010000 */
[----:B------:R-:W-:Y:S01]  /*5870*/  FADD.FTZ R55, R44, R55 ;  /* 0x000000372c377221 */ /* 0x000fe20000010000 */
[----:B------:R-:W-:Y:S02]  /*5880*/  FADD.FTZ R51, R11, R0 ;  /* 0x000000000b337221 */ /* 0x000fe40000010000 */
[----:B------:R-:W0:Y:S01]  /*5890*/  MUFU.EX2 R73, R73 ;  /* 0x0000004900497308 */ /* 0x000e220000000800 */
[----:B--2---:R-:W-:Y:S01]  /*58a0*/  FADD.FTZ R0, R76, R55 ;  /* 0x000000374c007221 */ /* 0x004fe20000010000 */
[----:B------:R-:W-:-:S04]  /*58b0*/  FADD.FTZ R2, R12, R51 ;  /* 0x000000330c027221 */ /* 0x000fc80000010000 */
[----:B------:R-:W-:Y:S02]  /*58c0*/  FADD.FTZ R51, R13, R2 ;  /* 0x000000020d337221 */ /* 0x000fe40000010000 */
[----:B------:R-:W2:Y:S01]  /*58d0*/  MUFU.EX2 R30, R30 ;  /* 0x0000001e001e7308 */ /* 0x000ea20000000800 */
[----:B-1----:R-:W-:-:S07]  /*58e0*/  FADD.FTZ R0, R31, R0 ;  /* 0x000000001f007221 */ /* 0x002fce0000010000 */
[----:B------:R-:W1:Y:S01]  /*58f0*/  MUFU.EX2 R39, R39 ;  /* 0x0000002700277308 */ /* 0x000e620000000800 */
[----:B0-----:R-:W-:Y:S01]  /*5900*/  FADD.FTZ R55, R73, R0 ;  /* 0x0000000049377221 */ /* 0x001fe20000010000 */
[----:B------:R-:W-:Y:S01]  /*5910*/  FADD.FTZ R0, R14, R51 ;  /* 0x000000330e007221 */ /* 0x000fe20000010000 */
[--C-:B------:R-:W-:Y:S01]  /*5920*/  FFMA.FTZ R51, R70, UR33, -R72.reuse ;  /* 0x0000002146337c23 */ /* 0x100fe20008010848 */
[----:B------:R-:W-:-:S04]  /*5930*/  FFMA.FTZ R70, R86, UR33, -R72 ;  /* 0x0000002156467c23 */ /* 0x000fc80008010848 */
[----:B------:R-:W0:Y:S01]  /*5940*/  MUFU.EX2 R45, R45 ;  /* 0x0000002d002d7308 */ /* 0x000e220000000800 */
[----:B--2---:R-:W-:Y:S01]  /*5950*/  FADD.FTZ R2, R30, R55 ;  /* 0x000000371e027221 */ /* 0x004fe20000010000 */
[----:B------:R-:W-:-:S04]  /*5960*/  FADD.FTZ R55, R15, R0 ;  /* 0x000000000f377221 */ /* 0x000fc80000010000 */
[----:B------:R-:W-:Y:S02]  /*5970*/  FADD.FTZ R0, R20, R55 ;  /* 0x0000003714007221 */ /* 0x000fe40000010000 */
[----:B------:R-:W2:Y:S01]  /*5980*/  MUFU.EX2 R38, R38 ;  /* 0x0000002600267308 */ /* 0x000ea20000000800 */
[----:B-1----:R-:W-:Y:S01]  /*5990*/  FADD.FTZ R2, R39, R2 ;  /* 0x0000000227027221 */ /* 0x002fe20000010000 */
[----:B------:R-:W-:-:S06]  /*59a0*/  FADD.FTZ R59, R21, R0 ;  /* 0x00000000153b7221 */ /* 0x000fcc0000010000 */
[----:B------:R-:W1:Y:S01]  /*59b0*/  MUFU.EX2 R27, R27 ;  /* 0x0000001b001b7308 */ /* 0x000e620000000800 */
[----:B0-----:R-:W-:Y:S01]  /*59c0*/  FADD.FTZ R55, R45, R2 ;  /* 0x000000022d377221 */ /* 0x001fe20000010000 */
[----:B------:R-:W-:-:S06]  /*59d0*/  FADD.FTZ R2, R24, R59 ;  /* 0x0000003b18027221 */ /* 0x000fcc0000010000 */
[----:B------:R-:W0:Y:S01]  /*59e0*/  MUFU.EX2 R47, R47 ;  /* 0x0000002f002f7308 */ /* 0x000e220000000800 */
[----:B--2---:R-:W-:Y:S01]  /*59f0*/  FADD.FTZ R0, R38, R55 ;  /* 0x0000003726007221 */ /* 0x004fe20000010000 */
[----:B------:R-:W-:-:S06]  /*5a00*/  FADD.FTZ R55, R25, R2 ;  /* 0x0000000219377221 */ /* 0x000fcc0000010000 */
[----:B------:R-:W2:Y:S01]  /*5a10*/  MUFU.EX2 R26, R26 ;  /* 0x0000001a001a7308 */ /* 0x000ea20000000800 */
[----:B-1----:R-:W-:-:S07]  /*5a20*/  FADD.FTZ R0, R27, R0 ;  /* 0x000000001b007221 */ /* 0x002fce0000010000 */
[----:B------:R-:W1:Y:S01]  /*5a30*/  MUFU.EX2 R35, R35 ;  /* 0x0000002300237308 */ /* 0x000e620000000800 */
[----:B0-----:R-:W-:Y:S01]  /*5a40*/  FADD.FTZ R59, R47, R0 ;  /* 0x000000002f3b7221 */ /* 0x001fe20000010000 */
[----:B------:R-:W-:-:S04]  /*5a50*/  FADD.FTZ R0, R28, R55 ;  /* 0x000000371c007221 */ /* 0x000fc80000010000 */
[----:B------:R-:W-:Y:S02]  /*5a60*/  FADD.FTZ R55, R29, R0 ;  /* 0x000000001d377221 */ /* 0x000fe40000010000 */
[----:B------:R-:W0:Y:S01]  /*5a70*/  MUFU.EX2 R34, R34 ;  /* 0x0000002200227308 */ /* 0x000e220000000800 */
[----:B--2---:R-:W-:Y:S01]  /*5a80*/  FADD.FTZ R2, R26, R59 ;  /* 0x0000003b1a027221 */ /* 0x004fe20000010000 */
[----:B------:R-:W-:Y:S01]  /*5a90*/  FADD.FTZ R0, R32, R55 ;  /* 0x0000003720007221 */ /* 0x000fe20000010000 */
[----:B------:R-:W-:-:S03]  /*5aa0*/  FFMA.FTZ R55, R78, UR33, -R72 ;  /* 0x000000214e377c23 */ /* 0x000fc60008010848 */
[----:B------:R-:W-:Y:S02]  /*5ab0*/  FADD.FTZ R67, R33, R0 ;  /* 0x0000000021437221 */ /* 0x000fe40000010000 */
        /* <DEDUP_REMOVED lines=10> */
[----:B------:R-:W-:-:S04]  /*5b60*/  FADD.FTZ R0, R48, R71 ;  /* 0x0000004730007221 */ /* 0x000fc80000010000 */
[----:B------:R-:W-:Y:S02]  /*5b70*/  FADD.FTZ R71, R49, R0 ;  /* 0x0000000031477221 */ /* 0x000fe40000010000 */
[----:B------:R2:W3:Y:S01]  /*5b80*/  MUFU.EX2 R43, R62 ;  /* 0x0000003e002b7308 */ /* 0x0004e20000000800 */
[----:B-1----:R-:W-:Y:S01]  /*5b90*/  FADD.FTZ R2, R42, R59 ;  /* 0x0000003b2a027221 */ /* 0x002fe20000010000 */
[----:B------:R-:W-:-:S06]  /*5ba0*/  FFMA.FTZ R59, R79, UR33, -R72 ;  /* 0x000000214f3b7c23 */ /* 0x000fcc0008010848 */
[----:B------:R-:W1:Y:S01]  /*5bb0*/  MUFU.EX2 R80, R80 ;  /* 0x0000005000507308 */ /* 0x000e620000000800 */
[----:B0-----:R-:W-:Y:S01]  /*5bc0*/  FADD.FTZ R2, R81, R2 ;  /* 0x0000000251027221 */ /* 0x001fe20000010000 */
[----:B--2---:R-:W-:-:S06]  /*5bd0*/  FFMA.FTZ R62, R75, UR33, -R72 ;  /* 0x000000214b3e7c23 */ /* 0x004fcc0008010848 */
[----:B------:R-:W0:Y:S01]  /*5be0*/  MUFU.EX2 R50, R50 ;  /* 0x0000003200327308 */ /* 0x000e220000000800 */
[----:B---3--:R-:W-:Y:S01]  /*5bf0*/  FADD.FTZ R67, R43, R2 ;  /* 0x000000022b437221 */ /* 0x008fe20000010000 */
[----:B------:R-:W-:-:S06]  /*5c00*/  FADD.FTZ R2, R52, R71 ;  /* 0x0000004734027221 */ /* 0x000fcc0000010000 */
        /* <DEDUP_REMOVED lines=46> */
.L_x_1887:
[----:B------:R-:W-:Y:S01]  /*5ef0*/  ULEA UR6, UR52, UR40, 0x3 ;  /* 0x0000002834067291 */ /* 0x000fe2000f8e183f */
[----:B------:R-:W-:Y:S01]  /*5f00*/  F2FP.BF16.F32.PACK_AB R8, R9, R8 ;  /* 0x000000080908723e */ /* 0x000fe200000010ff */
[----:B------:R-:W-:Y:S01]  /*5f10*/  UISETP.GT.AND UP0, UPT, UR53, UR35, UPT ;  /* 0x000000233500728c */ /* 0x000fe2000bf04270 */
[----:B------:R-:W-:Y:S01]  /*5f20*/  F2FP.BF16.F32.PACK_AB R10, R11, R10 ;  /* 0x0000000a0b0a723e */ /* 0x000fe200000010ff */
[----:B------:R-:W-:Y:S01]  /*5f30*/  UIADD3 UR6, UR6, 0x2d860, URZ ;  /* 0x0002d86006067890 */ /* 0x000fe2000fffe03f */
[----:B------:R-:W-:Y:S01]  /*5f40*/  F2FP.BF16.F32.PACK_AB R9, R77, R69 ;  /* 0x000000454d09723e */ /* 0x000fe200000010ff */
[----:B------:R-:W-:Y:S01]  /*5f50*/  UMOV UR28, UR45 ;  /* 0x0000002d001c7c82 */ /* 0x000fe20008000000 */
[----:B------:R-:W-:Y:S01]  /*5f60*/  F2FP.BF16.F32.PACK_AB R11, R76, R44 ;  /* 0x0000002c4c0b723e */ /* 0x000fe200000010ff */
[----:B------:R-:W-:Y:S01]  /*5f70*/  UPRMT UR6, UR41, 0x654, UR6 ;  /* 0x0000065429067896 */ /* 0x000fe20008000006 */
[----:B------:R-:W-:Y:S01]  /*5f80*/  F2FP.BF16.F32.PACK_AB R12, R13, R12 ;  /* 0x0000000c0d0c723e */ /* 0x000fe200000010ff */
[----:B------:R-:W-:Y:S01]  /*5f90*/  UMOV UR52, UR44 ;  /* 0x0000002c00347c82 */ /* 0x000fe20008000000 */
[----:B------:R-:W-:Y:S01]  /*5fa0*/  F2FP.BF16.F32.PACK_AB R14, R15, R14 ;  /* 0x0000000e0f0e723e */ /* 0x000fe200000010ff */
[-C--:B------:R-:W-:Y:S01]  /*5fb0*/  FMUL.FTZ R88, R88, R6.reuse ;  /* 0x0000000658587220 */ /* 0x080fe20000410000 */
        /* <DEDUP_REMOVED lines=9> */
[----:B------:R-:W-:Y:S01]  /*6050*/  UIADD3 UR6, UR53, -0x1, URZ ;  /* 0xffffffff35067890 */ /* 0x000fe2000fffe03f */
[----:B------:R-:W-:Y:S01]  /*6060*/  F2FP.BF16.F32.PACK_AB R47, R47, R27 ;  /* 0x0000001b2f2f723e */ /* 0x000fe200000010ff */
[----:B------:R1:W-:Y:S01]  /*6070*/  STSM.16.M88.4 [R19], R12 ;  /* 0x0000000c13007844 */ /* 0x0003e20000000200 */
[----:B------:R-:W-:Y:S01]  /*6080*/  F2FP.BF16.F32.PACK_AB R28, R29, R28 ;  /* 0x0000001c1d1c723e */ /* 0x000fe200000010ff */
[----:B------:R-:W-:Y:S01]  /*6090*/  FMUL.FTZ R93, R93, R6 ;  /* 0x000000065d5d7220 */ /* 0x000fe20000410000 */
[----:B------:R-:W-:Y:S01]  /*60a0*/  F2FP.BF16.F32.PACK_AB R48, R49, R48 ;  /* 0x000000303130723e */ /* 0x000fe200000010ff */
[----:B------:R1:W-:Y:S01]  /*60b0*/  STSM.16.M88.4 [R18], R44 ;  /* 0x0000002c12007844 */ /* 0x0003e20000000200 */
[----:B------:R-:W-:Y:S01]  /*60c0*/  F2FP.BF16.F32.PACK_AB R29, R35, R26 ;  /* 0x0000001a231d723e */ /* 0x000fe200000010ff */
[----:B------:R-:W-:Y:S01]  /*60d0*/  UMOV UR53, UR6 ;  /* 0x0000000600357c82 */ /* 0x000fe20008000000 */
        /* <DEDUP_REMOVED lines=34> */
[----:B------:R-:W-:Y:S01]  /*6300*/  PLOP3.LUT P1, PT, PT, PT, UP0, 0x80, 0x0 ;  /* 0x000000000000781c */ /* 0x000fe20003f2f008 */
[-C--:B------:R-:W-:Y:S01]  /*6310*/  FMUL.FTZ R121, R121, R6.reuse ;  /* 0x0000000679797220 */ /* 0x080fe20000410000 */
[-C--:B------:R-:W-:Y:S01]  /*6320*/  FMUL.FTZ R124, R124, R6.reuse ;  /* 0x000000067c7c7220 */ /* 0x080fe20000410000 */
        /* <DEDUP_REMOVED lines=40> */
[----:B------:R-:W-:-:S05]  /*65b0*/  UMOV UR53, UR6 ;  /* 0x0000000600357c82 */ /* 0x000fca0008000000 */
.L_x_1877:
[----:B------:R-:W-:-:S13]  /*65c0*/  ISETP.LE.AND P1, PT, RZ, UR53, PT ;  /* 0x00000035ff007c0c */ /* 0x000fda000bf23270 */
[----:B------:R-:W-:Y:S05]  /*65d0*/  @!P1 BRA `(.L_x_1889) ;  /* 0x0000002000409947 */ /* 0x000fea0003800000 */
[----:B------:R-:W-:Y:S01]  /*65e0*/  IMAD.MOV.U32 R6, RZ, RZ, R3 ;  /* 0x000000ffff067224 */ /* 0x000fe200078e0003 */
[----:B------:R-:W-:Y:S01]  /*65f0*/  UMOV UR28, UR45 ;  /* 0x0000002d001c7c82 */ /* 0x000fe20008000000 */
[----:B------:R-:W-:Y:S01]  /*6600*/  IMAD.MOV.U32 R5, RZ, RZ, R4 ;  /* 0x000000ffff057224 */ /* 0x000fe200078e0004 */
[----:B------:R-:W-:Y:S01]  /*6610*/  UMOV UR34, UR44 ;  /* 0x0000002c00227c82 */ /* 0x000fe20008000000 */
[----:B------:R-:W-:-:S05]  /*6620*/  ULDC UR33, c[0x0][0x988] ;  /* 0x0002620000217ab9 */ /* 0x000fca0000000800 */
.L_x_1900:
[----:B------:R-:W-:Y:S01]  /*6630*/  ISETP.NE.AND P2, PT, RZ, UR37, PT ;  /* 0x00000025ff007c0c */ /* 0x000fe2000bf45270 */
[----:B------:R-:W-:-:S04]  /*6640*/  UISETP.NE.AND UP0, UPT, UR34, 0x1, UPT ;  /* 0x000000012200788c */ /* 0x000fc8000bf05270 */
[----:B------:R-:W-:-:S04]  /*6650*/  USEL UR45, URZ, 0x1, UP0 ;  /* 0x000000013f2d7887 */ /* 0x000fc80008000000 */
[----:B------:R-:W-:-:S04]  /*6660*/  ULOP3.LUT UR45, UR28, UR45, URZ, 0x3c, !UPT ;  /* 0x0000002d1c2d7292 */ /* 0x000fc8000f8e3c3f */
[----:B------:R-:W-:Y:S08]  /*6670*/  @P2 BRA `(.L_x_1890) ;  /* 0x0000000000382947 */ /* 0x000ff00003800000 */
[----:B------:R-:W-:Y:S05]  /*6680*/  @!P0 BRA `(.L_x_1891) ;  /* 0x0000000000048947 */ /* 0x000fea0003800000 */
[----:B------:R-:W-:Y:S01]  /*6690*/  BPT.TRAP 0x1 ;  /* 0x000000040000795c */ /* 0x000fe20000300000 */
.L_x_1891:
        /* <DEDUP_REMOVED lines=9> */
.L_x_1892:
[----:B--2---:R-:W-:Y:S05]  /*6730*/  @P1 BRA `(.L_x_1890) ;  /* 0x0000000000081947 */ /* 0x004fea0003800000 */
[----:B------:R-:W2:Y:S02]  /*6740*/  SYNCS.PHASECHK.TRANS64.TRYWAIT P1, [UR6+0x2d830], R3 ;  /* 0x02d83003ff0075a7 */ /* 0x000ea40008020146 */
[----:B--2---:R-:W-:Y:S05]  /*6750*/  @!P1 BRA `(.L_x_1893) ;  /* 0x00000084003c9947 */ /* 0x004fea0003800000 */
.L_x_1890:
        /* <DEDUP_REMOVED lines=40> */
.L_x_1895:
[----:B------:R-:W-:Y:S01]  /*69e0*/  ULEA UR6, UR34, UR40, 0x3 ;  /* 0x0000002822067291 */ /* 0x000fe2000f8e183f */
[----:B------:R-:W-:-:S05]  /*69f0*/  IMAD.U32 R3, RZ, RZ, UR28 ;  /* 0x0000001cff037e24 */ /* 0x000fca000f8e00ff */
[----:B------:R-:W-:-:S04]  /*6a00*/  SHF.L.U32 R3, R3, 0x1f, RZ ;  /* 0x0000001f03037819 */ /* 0x000fc800000006ff */
[----:B------:R0:W1:Y:S01]  /*6a10*/  SYNCS.PHASECHK.TRANS64.TRYWAIT P1, [UR6+0x2d850], R3 ;  /* 0x02d85003ff0075a7 */ /* 0x0000620008020146 */
[----:B------:R-:W-:Y:S05]  /*6a20*/  @!P0 BRA `(.L_x_1896) ;  /* 0x0000000000048947 */ /* 0x000fea0003800000 */
[----:B------:R-:W-:Y:S01]  /*6a30*/  BPT.TRAP 0x1 ;  /* 0x000000040000795c */ /* 0x000fe20000300000 */
.L_x_1896:
[----:B-1----:R-:W-:Y:S05]  /*6a40*/  @P1 BRA `(.L_x_1894) ;  /* 0x0000000000081947 */ /* 0x002fea0003800000 */
[----:B------:R-:W1:Y:S02]  /*6a50*/  SYNCS.PHASECHK.TRANS64.TRYWAIT P1, [UR6+0x2d850], R3 ;  /* 0x02d85003ff0075a7 */ /* 0x000e640008020146 */
[----:B-1----:R-:W-:Y:S05]  /*6a60*/  @!P1 BRA `(.L_x_1897) ;  /* 0x0000008000909947 */ /* 0x002fea0003800000 */
.L_x_1894:
        /* <DEDUP_REMOVED lines=70> */
.L_x_1898:
[----:B------:R-:W-:Y:S01]  /*6ed0*/  FMNMX.FTZ R4, R24, R5, !PT ;  /* 0x0000000518047209 */ /* 0x000fe20007810000 */
[----:B------:R-:W-:Y:S01]  /*6ee0*/  ULEA UR6, UR44, UR40, 0x3 ;  /* 0x000000282c067291 */ /* 0x000fe2000f8e183f */
[----:B------:R-:W-:Y:S02]  /*6ef0*/  FMNMX.FTZ R8, R26, R6, !PT ;  /* 0x000000061a087209 */ /* 0x000fe40007810000 */
[----:B0-----:R-:W-:Y:S01]  /*6f00*/  FMNMX.FTZ R3, R25, R4, !PT ;  /* 0x0000000419037209 */ /* 0x001fe20007810000 */
        /* <DEDUP_REMOVED lines=72> */
[C---:B------:R-:W-:Y:S01]  /*7390*/  FADD.FTZ R5, -R4.reuse, R5 ;  /* 0x0000000504057221 */ /* 0x040fe20000010100 */
[----:B------:R-:W-:-:S03]  /*73a0*/  FMUL.FTZ R7, R4, UR33 ;  /* 0x0000002104077c20 */ /* 0x000fc60008410000 */
[----:B------:R-:W-:Y:S01]  /*73b0*/  FMUL.FTZ R11, R5, UR33 ;  /* 0x00000021050b7c20 */ /* 0x000fe20008410000 */
[--C-:B------:R-:W-:Y:S01]  /*73c0*/  FFMA.FTZ R20, R40, UR33, -R7.reuse ;  /* 0x0000002128147c23 */ /* 0x100fe20008010807 */
[C---:B------:R-:W-:Y:S01]  /*73d0*/  FADD.FTZ R5, -R3.reuse, R6 ;  /* 0x0000000603057221 */ /* 0x040fe20000010100 */
[----:B------:R-:W-:Y:S01]  /*73e0*/  FMUL.FTZ R40, R3, UR33 ;  /* 0x0000002103287c20 */ /* 0x000fe20008410000 */
[--C-:B------:R-:W-:Y:S01]  /*73f0*/  FFMA.FTZ R8, R24, UR33, -R7.reuse ;  /* 0x0000002118087c23 */ /* 0x100fe20008010807 */
[--C-:B------:R-:W-:Y:S01]  /*7400*/  FFMA.FTZ R12, R32, UR33, -R7.reuse ;  /* 0x00000021200c7c23 */ /* 0x100fe20008010807 */
[----:B------:R-:W-:Y:S01]  /*7410*/  FMUL.FTZ R5, R5, UR33 ;  /* 0x0000002105057c20 */ /* 0x000fe20008410000 */
        /* <DEDUP_REMOVED lines=48> */
[--C-:B0-----:R-:W-:Y:S01]  /*7720*/  FFMA.FTZ R29, R49, UR33, -R7.reuse ;  /* 0x00000021311d7c23 */ /* 0x101fe20008010807 */
[--C-:B------:R-:W-:Y:S01]  /*7730*/  FFMA.FTZ R49, R65, UR33, -R7.reuse ;  /* 0x0000002141317c23 */ /* 0x100fe20008010807 */
[--C-:B------:R-:W-:Y:S01]  /*7740*/  FFMA.FTZ R65, R81, UR33, -R7.reuse ;  /* 0x0000002151417c23 */ /* 0x100fe20008010807 */
[----:B------:R-:W-:Y:S01]  /*7750*/  FFMA.FTZ R81, R31, UR33, -R40 ;  /* 0x000000211f517c23 */ /* 0x000fe20008010828 */
[----:B-1----:R-:W-:Y:S01]  /*7760*/  FFMA.FTZ R47, R5, R0, R26 ;  /* 0x00000000052f7223 */ /* 0x002fe2000001001a */
        /* <DEDUP_REMOVED lines=12> */
[----:B------:R-:W-:-:S06]  /*7830*/  FFMA.FTZ R7, R85, UR33, -R7 ;  /* 0x0000002155077c23 */ /* 0x000fcc0008010807 */
[----:B------:R-:W2:Y:S01]  /*7840*/  MUFU.EX2 R27, R27 ;  /* 0x0000001b001b7308 */ /* 0x000ea20000000800 */
[----:B0-----:R-:W-:-:S07]  /*7850*/  FADD.FTZ R0, R84, R47 ;  /* 0x0000002f54007221 */ /* 0x001fce0000010000 */
[----:B------:R-:W0:Y:S01]  /*7860*/  MUFU.EX2 R81, R81 ;  /* 0x0000005100517308 */ /* 0x000e220000000800 */
[----:B-1----:R-:W-:-:S04]  /*7870*/  FADD.FTZ R2, R10, R51 ;  /* 0x000000330a027221 */ /* 0x002fc80000010000 */
[----:B------:R-:W-:-:S03]  /*7880*/  FADD.FTZ R47, R11, R2 ;  /* 0x000000020b2f7221 */ /* 0x000fc60000010000 */
        /* <DEDUP_REMOVED lines=12> */
[--C-:B------:R-:W-:Y:S01]  /*7950*/  FFMA.FTZ R51, R70, UR33, -R40.reuse ;  /* 0x0000002146337c23 */ /* 0x100fe20008010828 */
[----:B------:R-:W-:-:S05]  /*7960*/  FFMA.FTZ R70, R87, UR33, -R40 ;  /* 0x0000002157467c23 */ /* 0x000fca0008010828 */
        /* <DEDUP_REMOVED lines=24> */
[----:B------:R-:W-:-:S06]  /*7af0*/  FFMA.FTZ R47, R74, UR33, -R40 ;  /* 0x000000214a2f7c23 */ /* 0x000fcc0008010828 */
        /* <DEDUP_REMOVED lines=83> */
.L_x_1899:
        /* <DEDUP_REMOVED lines=107> */
.L_x_1889:
[----:B------:R-:W-:Y:S06]  /*86e0*/  BAR.ARV 0x8, 0x200 ;  /* 0x0208000000007b1d */ /* 0x000fec0000002000 */
[----:B------:R-:W-:Y:S05]  /*86f0*/  @!P0 BRA `(.L_x_1901) ;  /* 0x0000000000048947 */ /* 0x000fea0003800000 */
[----:B------:R-:W-:Y:S01]  /*8700*/  BPT.TRAP 0x1 ;  /* 0x000000040000795c */ /* 0x000fe20000300000 */
.L_x_1901:
[----:B------:R-:W-:Y:S01]  /*8710*/  ULEA UR8, UR44, UR40, 0x3 ;  /* 0x000000282c087291 */ /* 0x000fe2000f8e183f */
[----:B------:R-:W-:-:S05]  /*8720*/  IMAD.U32 R5, RZ, RZ, UR45 ;  /* 0x0000002dff057e24 */ /* 0x000fca000f8e00ff */
[----:B------:R-:W-:-:S04]  /*8730*/  SHF.L.U32 R5, R5, 0x1f, RZ ;  /* 0x0000001f05057819 */ /* 0x000fc800000006ff */
[----:B------:R1:W2:Y:S01]  /*8740*/  SYNCS.PHASECHK.TRANS64.TRYWAIT P1, [UR8+0x2d850], R5 ;  /* 0x02d85005ff0075a7 */ /* 0x0002a20008020148 */
[----:B------:R-:W-:Y:S05]  /*8750*/  @!P0 BRA `(.L_x_1902) ;  /* 0x0000000000048947 */ /* 0x000fea0003800000 */
[----:B------:R-:W-:Y:S01]  /*8760*/  BPT.TRAP 0x1 ;  /* 0x000000040000795c */ /* 0x000fe20000300000 */
.L_x_1902:
[----:B--2---:R-:W-:Y:S05]  /*8770*/  @P1 BRA `(.L_x_1903) ;  /* 0x0000000000081947 */ /* 0x004fea0003800000 */
[----:B------:R-:W2:Y:S02]  /*8780*/  SYNCS.PHASECHK.TRANS64.TRYWAIT P1, [UR8+0x2d850], R5 ;  /* 0x02d85005ff0075a7 */ /* 0x000ea40008020148 */
[----:B--2---:R-:W-:Y:S05]  /*8790*/  @!P1 BRA `(.L_x_1904) ;  /* 0x00000064005c9947 */ /* 0x004fea0003800000 */
.L_x_1903:
[----:B------:R-:W-:Y:S01]  /*87a0*/  UIADD3 UR40, UR40, 0x400, URZ ;  /* 0x0000040028287890 */ /* 0x000fe2000fffe03f */
[----:B------:R-:W-:Y:S01]  /*87b0*/  WARPGROUP.ARRIVE ;  /* 0x00000000000079c5 */ /* 0x000fe20000000000 */
[----:B------:R-:W-:Y:S01]  /*87c0*/  ULOP3.LUT UR36, UR36, 0x10000, URZ, 0xfc, !UPT ;  /* 0x0001000024247892 */ /* 0x000fe2000f8efc3f */
[----:B-12---:R-:W1:Y:S01]  /*87d0*/  SHFL.BFLY PT, R5, R2, 0x2, 0x1f ;  /* 0x0c401f0002057f89 */ /* 0x006e6200000e0000 */
[----:B------:R-:W-:Y:S01]  /*87e0*/  USHF.R.U32.HI UR40, URZ, 0x4, UR40 ;  /* 0x000000043f287899 */ /* 0x000fe20008011628 */
[----:B------:R-:W-:Y:S01]  /*87f0*/  IMAD.MOV.U32 R46, RZ, RZ, RZ ;  /* 0x000000ffff2e7224 */ /* 0x000fe200078e00ff */
[----:B------:R-:W-:Y:S01]  /*8800*/  UMOV UR5, 0x40000040 ;  /* 0x4000004000057882 */ /* 0x000fe20000000000 */
[----:B------:R-:W-:Y:S01]  /*8810*/  UMOV UR7, 0x80000020 ;  /* 0x8000002000077882 */ /* 0x000fe20000000000 */
[----:B------:R-:W-:Y:S01]  /*8820*/  ULOP3.LUT UR40, UR40, 0x3fff, URZ, 0xc0, !UPT ;  /* 0x00003fff28287892 */ /* 0x000fe2000f8ec03f */
[----:B------:R-:W2:Y:S01]  /*8830*/  SHFL.BFLY PT, R7, R0, 0x2, 0x1f ;  /* 0x0c401f0000077f89 */ /* 0x000ea200000e0000 */
[----:B------:R-:W-:Y:S01]  /*8840*/  UMOV UR4, UR36 ;  /* 0x0000002400047c82 */ /* 0x000fe20008000000 */
[----:B0-----:R-:W-:Y:S01]  /*8850*/  IMAD.MOV.U32 R38, RZ, RZ, -0x800000 ;  /* 0xff800000ff267424 */ /* 0x001fe200078e00ff */
[----:B------:R-:W-:-:S04]  /*8860*/  ULOP3.LUT UR9, UR40, 0x2000000, URZ, 0xfc, !UPT ;  /* 0x0200000028097892 */ /* 0x000fc8000f8efc3f */
[----:B------:R-:W-:-:S07]  /*8870*/  UIMAD UR9, UR44, 0x600, UR9 ;  /* 0x000006002c0978a4 */ /* 0x000fce000f8e0209 */
[----:B------:R-:W-:Y:S02]  /*8880*/  UMOV UR6, UR9 ;  /* 0x0000000900067c82 */ /* 0x000fe40008000000 */
[----:B------:R-:W-:Y:S01]  /*8890*/  HGMMA.64x96x16.F32.BF16 R88, gdesc[UR4].tnspB, R88, gsb0 ;  /* 0x41600000045879f0 */ /* 0x000fe20008001858 */
[----:B------:R-:W-:Y:S01]  /*88a0*/  UIADD3 UR4, UR36, 0x2, URZ ;  /* 0x0000000224047890 */ /* 0x000fe2000fffe03f */
[----:B-1----:R-:W-:Y:S01]  /*88b0*/  FADD.FTZ R5, R5, R2 ;  /* 0x0000000205057221 */ /* 0x002fe20000010000 */
[----:B------:R-:W-:Y:S01]  /*88c0*/  UIADD3 UR6, UR9, 0x40, URZ ;  /* 0x0000004009067890 */ /* 0x000fe2000fffe03f */
[----:B------:R-:W-:Y:S01]  /*88d0*/  IMAD.MOV.U32 R2, RZ, RZ, RZ ;  /* 0x000000ffff027224 */ /* 0x000fe200078e00ff */
[----:B------:R-:W-:Y:S01]  /*88e0*/  UMOV UR5, 0x40000040 ;  /* 0x4000004000057882 */ /* 0x000fe20000000000 */
[----:B------:R-:W-:Y:S01]  /*88f0*/  UMOV UR7, 0x80000020 ;  /* 0x8000002000077882 */ /* 0x000fe20000000000 */
[----:B------:R-:W0:Y:S01]  /*8900*/  SHFL.BFLY PT, R6, R5, 0x1, 0x1f ;  /* 0x0c201f0005067f89 */ /* 0x000e2200000e0000 */
[----:B--2---:R-:W-:Y:S01]  /*8910*/  FADD.FTZ R7, R7, R0 ;  /* 0x0000000007077221 */ /* 0x004fe20000010000 */
[----:B------:R-:W-:-:S04]  /*8920*/  IMAD.MOV.U32 R0, RZ, RZ, -0x800000 ;  /* 0xff800000ff007424 */ /* 0x000fc800078e00ff */
[----:B------:R-:W1:Y:S01]  /*8930*/  SHFL.BFLY PT, R8, R7, 0x1, 0x1f ;  /* 0x0c201f0007087f89 */ /* 0x000e6200000e0000 */
[----:B0-----:R-:W-:Y:S01]  /*8940*/  FADD.FTZ R9, R5, R6 ;  /* 0x0000000605097221 */ /* 0x001fe20000010000 */
[----:B------:R-:W-:-:S04]  /*8950*/  IMAD.U32 R5, RZ, RZ, UR33 ;  /* 0x00000021ff057e24 */ /* 0x000fc8000f8e00ff */
[----:B------:R-:W-:Y:S01]  /*8960*/  FSETP.NE.FTZ.AND P1, PT, R9, RZ, PT ;  /* 0x000000ff0900720b */ /* 0x000fe20003f35000 */
[----:B-1----:R-:W-:Y:S01]  /*8970*/  FADD.FTZ R10, R7, R8 ;  /* 0x00000008070a7221 */ /* 0x002fe20000010000 */
[----:B------:R-:W-:-:S04]  /*8980*/  IMAD.U32 R7, RZ, RZ, UR33 ;  /* 0x00000021ff077e24 */ /* 0x000fc8000f8e00ff */
[----:B------:R-:W-:-:S07]  /*8990*/  FSETP.NE.FTZ.AND P2, PT, R10, RZ, PT ;  /* 0x000000ff0a00720b */ /* 0x000fce0003f55000 */
[----:B------:R-:W0:Y:S01]  /*89a0*/  @P1 MUFU.LG2 R6, R9 ;  /* 0x0000000900061308 */ /* 0x000e220000000c00 */
[----:B------:R-:W-:-:S05]  /*89b0*/  @P1 FMUL.FTZ R5, R5, 0.69314718246459960938 ;  /* 0x3f31721805051820 */ /* 0x000fca0000410000 */
[----:B------:R-:W-:Y:S02]  /*89c0*/  @P2 FMUL.FTZ R7, R7, 0.69314718246459960938 ;  /* 0x3f31721807072820 */ /* 0x000fe40000410000 */
        /* <DEDUP_REMOVED lines=55> */
.L_x_1905:
        /* <DEDUP_REMOVED lines=58> */
.L_x_1869:
        /* <DEDUP_REMOVED lines=23> */
[----:B------:R-:W-:Y:S02]  /*9250*/  F2FP.BF16.F32.PACK_AB R34, R133, R34 ;  /* 0x000000228522723e */ /* 0x000fe400000010ff */
        /* <DEDUP_REMOVED lines=16> */
[C---:B------:R-:W-:Y:S01]  /*9360*/  IADD3 R8, P3, R4.reuse, 0x3000, RZ ;  /* 0x0000300004087810 */ /* 0x040fe20007f7e0ff */
        /* <DEDUP_REMOVED lines=36> */
[----:B------:R-:W-:Y:S01]  /*95b0*/  LOP3.LUT R10, R29, 0x180, RZ, 0xc0, !PT ;  /* 0x000001801d0a7812 */ /* 0x000fe200078ec0ff */
[----:B------:R-:W-:Y:S01]  /*95c0*/  IMAD.MOV R48, RZ, RZ, -R43 ;  /* 0x000000ffff307224 */ /* 0x000fe200078e0a2b */
[----:B------:R-:W-:Y:S02]  /*95d0*/  MOV R47, R4 ;  /* 0x00000004002f7202 */ /* 0x000fe40000000f00 */
[----:B------:R-:W-:-:S02]  /*95e0*/  SHF.R.U64 R36, R36, 0x3, RZ ;  /* 0x0000000324247819 */ /* 0x000fc400000012ff */
[----:B------:R-:W-:Y:S02]  /*95f0*/  F2FP.BF16.F32.PACK_AB R4, R89, R88 ;  /* 0x000000585904723e */ /* 0x000fe400000010ff */
[----:B------:R-:W-:Y:S02]  /*9600*/  F2FP.BF16.F32.PACK_AB R5, R91, R90 ;  /* 0x0000005a5b05723e */ /* 0x000fe400000010ff */
[----:B------:R-:W-:Y:S01]  /*9610*/  MOV R57, R14 ;  /* 0x0000000e00397202 */ /* 0x000fe20000000f00 */
[C---:B------:R-:W-:Y:S01]  /*9620*/  IMAD R15, R39.reuse, R48, R52 ;  /* 0x00000030270f7224 */ /* 0x040fe200078e0234 */
        /* <DEDUP_REMOVED lines=60> */
[C---:B------:R-:W-:Y:S02]  /*99f0*/  IADD3 R21, P4, R40.reuse, 0x6000, RZ ;  /* 0x0000600028157810 */ /* 0x040fe40007f9e0ff */
[----:B------:R-:W-:Y:S01]  /*9a00*/  LOP3.LUT R3, R40, 0x180, RZ, 0xc0, !PT ;  /* 0x0000018028037812 */ /* 0x000fe200078ec0ff */
[----:B------:R3:W-:Y:S01]  /*9a10*/  STSM.16.M88.4 [R62], R24 ;  /* 0x000000183e007844 */ /* 0x0007e20000000200 */
[----:B------:R-:W-:Y:S01]  /*9a20*/  UIMAD UR5, UR10, UR8, URZ ;  /* 0x000000080a0572a4 */ /* 0x000fe2000f8e023f */
[----:B------:R-:W-:-:S02]  /*9a30*/  LOP3.LUT R20, R21, 0x180, RZ, 0xc0, !PT ;  /* 0x0000018015147812 */ /* 0x000fc400078ec0ff */
[----:B------:R-:W-:Y:S01]  /*9a40*/  STSM.16.M88.4 [R57], R32 ;  /* 0x0000002039007844 */ /* 0x000fe20000000200 */
[----:B------:R-:W-:Y:S01]  /*9a50*/  UIMAD.WIDE.U32 UR6, UR38, UR8, URZ ;  /* 0x00000008260672a5 */ /* 0x000fe2000f8e003f */
[----:B------:R-:W-:Y:S01]  /*9a60*/  SHF.R.U64 R3, R3, 0x3, RZ ;  /* 0x0000000303037819 */ /* 0x000fe200000012ff */
[----:B------:R-:W-:Y:S01]  /*9a70*/  ULDC.64 UR10, c[0x0][0xaf0] ;  /* 0x0002bc00000a7ab9 */ /* 0x000fe20000000a00 */
[----:B------:R-:W-:Y:S08]  /*9a80*/  BAR.SYNC.DEFER_BLOCKING 0x1, 0x180 ;  /* 0x0046000000007b1d */ /* 0x000ff00000010000 */
[----:B--2---:R-:W2:Y:S08]  /*9a90*/  @P1 LDC R15, c[0x0][0xbec] ;  /* 0x0002fb00ff0f1b82 */ /* 0x004eb00000000800 */
[----:B---3--:R-:W3:Y:S01]  /*9aa0*/  @P1 LDC R25, c[0x0][0xbf0] ;  /* 0x0002fc00ff191b82 */ /* 0x008ee20000000800 */
[----:B------:R-:W-:Y:S01]  /*9ab0*/  UIMAD UR5, UR38, UR9, UR5 ;  /* 0x00000009260572a4 */ /* 0x000fe2000f8e0205 */
[----:B------:R-:W-:-:S02]  /*9ac0*/  SHF.R.U64 R20, R20, 0x3, RZ ;  /* 0x0000000314147819 */ /* 0x000fc400000012ff */
[----:B------:R-:W-:Y:S01]  /*9ad0*/  LOP3.LUT R40, R3, R40, RZ, 0x3c, !PT ;  /* 0x0000002803287212 */ /* 0x000fe200078e3cff */
[----:B0-----:R0:W-:Y:S01]  /*9ae0*/  @!P2 ST.E desc[UR50][R58.64], R0 ;  /* 0x000000003a00a985 */ /* 0x0011e2000c101932 */
[----:B------:R-:W-:Y:S01]  /*9af0*/  UIMAD UR8, UR12, UR10, URZ ;  /* 0x0000000a0c0872a4 */ /* 0x000fe2000f8e023f */
[----:B------:R-:W-:Y:S01]  /*9b00*/  IMAD.X R3, RZ, RZ, R41, P5 ;  /* 0x000000ffff037224 */ /* 0x000fe200028e0629 */
[----:B------:R-:W-:Y:S01]  /*9b10*/  UIADD3 UR7, UR7, UR5, URZ ;  /* 0x0000000507077290 */ /* 0x000fe2000fffe03f */
[----:B------:R-:W-:Y:S01]  /*9b20*/  LOP3.LUT R20, R20, R21, RZ, 0x3c, !PT ;  /* 0x0000001514147212 */ /* 0x000fe200078e3cff */
[----:B0-----:R-:W-:Y:S01]  /*9b30*/  IMAD R0, R140, 0x60, R141 ;  /* 0x000000608c007824 */ /* 0x001fe200078e028d */
[----:B------:R-:W-:Y:S01]  /*9b40*/  UIMAD UR5, UR43, UR11, UR8 ;  /* 0x0000000b2b0572a4 */ /* 0x000fe2000f8e0208 */
[----:B------:R-:W-:Y:S01]  /*9b50*/  IMAD.X R21, RZ, RZ, R41, P4 ;  /* 0x000000ffff157224 */ /* 0x000fe200020e0629 */
[----:B-1----:R0:W-:Y:S01]  /*9b60*/  @!P0 ST.E desc[UR50][R60.64], R38 ;  /* 0x000000263c008985 */ /* 0x0021e2000c101932 */
[----:B------:R-:W-:Y:S01]  /*9b70*/  VIADD R14, R0, UR39 ;  /* 0x00000027000e7c36 */ /* 0x000fe20008000000 */
[----:B------:R-:W-:Y:S01]  /*9b80*/  UIMAD.WIDE.U32 UR6, UR43, UR10, UR6 ;  /* 0x0000000a2b0672a5 */ /* 0x000fe2000f8e0006 */
[----:B------:R-:W-:-:S02]  /*9b90*/  ULDC.64 UR8, c[0x0][0xae0] ;  /* 0x0002b80000087ab9 */ /* 0x000fc40000000a00 */
[----:B--2---:R-:W-:Y:S01]  /*9ba0*/  @P1 IMAD.HI.U32 R0, R14, R15, RZ ;  /* 0x0000000f0e001227 */ /* 0x004fe200078e00ff */
[----:B------:R1:W5:Y:S03]  /*9bb0*/  LD.E.128 R8, desc[UR50][R2.64] ;  /* 0x0000003202087980 */ /* 0x000366000c101d00 */
[----:B------:R-:W-:Y:S01]  /*9bc0*/  IMAD.MOV.U32 R13, RZ, RZ, R14 ;  /* 0x000000ffff0d7224 */ /* 0x000fe200078e000e */
[----:B---3--:R-:W-:Y:S01]  /*9bd0*/  @P1 SHF.R.U32.HI R13, RZ, R25, R0 ;  /* 0x00000019ff0d1219 */ /* 0x008fe20000011600 */
[----:B------:R-:W-:Y:S01]  /*9be0*/  UIADD3 UR5, UR7, UR5, URZ ;  /* 0x0000000507057290 */ /* 0x000fe2000fffe03f */
[----:B------:R-:W5:Y:S02]  /*9bf0*/  LD.E.128 R40, desc[UR50][R40.64] ;  /* 0x0000003228287980 */ /* 0x000f64000c101d00 */
[--C-:B------:R-:W-:Y:S01]  /*9c00*/  SHF.R.S32.HI R0, RZ, 0x1f, R13.reuse ;  /* 0x0000001fff007819 */ /* 0x100fe2000001140d */
[----:B------:R-:W-:Y:S01]  /*9c10*/  IMAD.MOV R12, RZ, RZ, -R13 ;  /* 0x000000ffff0c7224 */ /* 0x000fe200078e0a0d */
[----:B------:R0:W5:Y:S01]  /*9c20*/  LD.E.128 R44, desc[UR50][R36.64] ;  /* 0x00000032242c7980 */ /* 0x000162000c101d00 */
[----:B-1----:R-:W-:-:S02]  /*9c30*/  IMAD.U32 R3, RZ, RZ, UR7 ;  /* 0x00000007ff037e24 */ /* 0x002fc4000f8e00ff */
[----:B------:R-:W-:Y:S01]  /*9c40*/  IMAD R0, R0, UR8, RZ ;  /* 0x0000000800007c24 */ /* 0x000fe2000f8e02ff */
[----:B------:R0:W5:Y:S01]  /*9c50*/  LD.E.128 R48, desc[UR50][R30.64] ;  /* 0x000000321e307980 */ /* 0x000162000c101d00 */
[----:B------:R-:W-:Y:S02]  /*9c60*/  IMAD R39, R39, R12, R14 ;  /* 0x0000000c27277224 */ /* 0x000fe400078e020e */
[----:B------:R-:W-:Y:S01]  /*9c70*/  IMAD.U32 R2, RZ, RZ, UR6 ;  /* 0x00000006ff027e24 */ /* 0x000fe2000f8e00ff */
[----:B------:R0:W5:Y:S01]  /*9c80*/  LD.E.128 R4, desc[UR50][R28.64] ;  /* 0x000000321c047980 */ /* 0x000162000c101d00 */
[----:B------:R-:W-:Y:S01]  /*9c90*/  IMAD.U32 R3, RZ, RZ, UR5 ;  /* 0x00000005ff037e24 */ /* 0x000fe2000f8e00ff */
[----:B------:R-:W-:Y:S01]  /*9ca0*/  ULDC.64 UR6, c[0x0][0xad8] ;  /* 0x0002b60000067ab9 */ /* 0x000fe20000000a00 */
[C---:B------:R-:W-:Y:S01]  /*9cb0*/  IMAD R15, R13.reuse, UR9, R0 ;  /* 0x000000090d0f7c24 */ /* 0x040fe2000f8e0200 */
[----:B------:R0:W5:Y:S01]  /*9cc0*/  LD.E.128 R52, desc[UR50][R20.64] ;  /* 0x0000003214347980 */ /* 0x000162000c101d00 */
[----:B------:R-:W-:Y:S01]  /*9cd0*/  SHF.R.S32.HI R0, RZ, 0x1f, R39 ;  /* 0x0000001fff007819 */ /* 0x000fe20000011427 */
[----:B------:R-:W-:Y:S01]  /*9ce0*/  IMAD.WIDE.U32 R2, R13, UR8, R2 ;  /* 0x000000080d027c25 */ /* 0x000fe2000f8e0002 */
[----:B------:R-:W-:Y:S01]  /*9cf0*/  @!PT LDS RZ, [RZ] ;  /* 0x00000000fffff984 */ /* 0x000fe20000000800 */
[----:B------:R-:W-:Y:S01]  /*9d00*/  @!PT LDS RZ, [RZ] ;  /* 0x00000000fffff984 */ /* 0x000fe20000000800 */
[----:B------:R-:W-:Y:S01]  /*9d10*/  @!PT LDS RZ, [RZ] ;  /* 0x00000000fffff984 */ /* 0x000fe20000000800 */
[----:B------:R-:W-:Y:S01]  /*9d20*/  @!PT LDS RZ, [RZ] ;  /* 0x00000000fffff984 */ /* 0x000fe20000000800 */
[----:B------:R1:W-:Y:S06]  /*9d30*/  MEMBAR.ALL.CTA ;  /* 0x0000000000007992 */ /* 0x0003ec0000008000 */
[----:B-1----:R-:W1:Y:S01]  /*9d40*/  FENCE.VIEW.ASYNC.S ;  /* 0x00000000000073c6 */ /* 0x002e620000000000 */
[----:B------:R-:W-:-:S02]  /*9d50*/  IMAD.IADD R3, R3, 0x1, R15 ;  /* 0x0000000103037824 */ /* 0x000fc400078e020f */
[----:B------:R-:W-:Y:S02]  /*9d60*/  IMAD R0, R0, UR6, RZ ;  /* 0x0000000600007c24 */ /* 0x000fe4000f8e02ff */
        /* <DEDUP_REMOVED lines=10> */
[----:B-1----:R0:W1:Y:S01]  /*9e10*/  SHFL.IDX PT, R12, R0, RZ, 0x1c1f ;  /* 0x001c1fff000c7589 */ /* 0x00206200000e0000 */
        /* <DEDUP_REMOVED lines=8> */
[CC--:B-1----:R-:W-:Y:S02]  /*9ea0*/  @!P1 LEA R14, P3, R138.reuse, R12.reuse, 0x1 ;  /* 0x0000000c8a0e9211 */ /* 0x0c2fe400078608ff */
[----:B0-----:R-:W-:Y:S02]  /*9eb0*/  @!P2 LEA R20, P4, R139, R12, 0x1 ;  /* 0x0000000c8b14a211 */ /* 0x001fe400078808ff */
[----:B--2---:R-:W-:Y:S01]  /*9ec0*/  @!P0 IMAD.WIDE R2, R137, 0x2, R12 ;  /* 0x0000000289028825 */ /* 0x004fe200078e020c */
[-C--:B------:R-:W-:Y:S02]  /*9ed0*/  @!P1 LEA.HI.X R15, R138, R13.reuse, R147, 0x1, P3 ;  /* 0x0000000d8a0f9211 */ /* 0x080fe400018f0c93 */
[----:B------:R-:W-:Y:S02]  /*9ee0*/  @!P2 LEA.HI.X R21, R139, R13, R146, 0x1, P4 ;  /* 0x0000000d8b15a211 */ /* 0x000fe400020f0c92 */
[----:B-----5:R3:W-:Y:S04]  /*9ef0*/  @!P0 ST.E.128 desc[UR50][R2.64], R40 ;  /* 0x0000002802008985 */ /* 0x0207e8000c101d32 */
[----:B------:R3:W-:Y:S04]  /*9f00*/  @!P1 ST.E.128 desc[UR50][R14.64], R48 ;  /* 0x000000300e009985 */ /* 0x0007e8000c101d32 */
[----:B------:R3:W-:Y:S02]  /*9f10*/  @!P2 ST.E.128 desc[UR50][R20.64], R52 ;  /* 0x000000341400a985 */ /* 0x0007e4000c101d32 */
.L_x_1909:
[----:B------:R-:W-:Y:S05]  /*9f20*/  BSYNC B1 ;  /* 0x0000000000017941 */ /* 0x000fea0003800000 */
.L_x_1908:
[----:B---3--:R-:W-:Y:S01]  /*9f30*/  VIADD R3, R25, 0x60 ;  /* 0x0000006019037836 */ /* 0x008fe20000000000 */
[----:B--2---:R2:W3:Y:S04]  /*9f40*/  SHFL.IDX PT, R13, R24, 0x1, 0x1c1f ;  /* 0x003c1f00180d7f89 */ /* 0x0044e800000e0000 */
[----:B------:R-:W-:Y:S01]  /*9f50*/  ISETP.GE.AND P0, PT, R3, R56, PT ;  /* 0x000000380300720c */ /* 0x000fe20003f06270 */
[----:B-1----:R2:W1:-:S12]  /*9f60*/  SHFL.IDX PT, R12, R0, 0x1, 0x1c1f ;  /* 0x003c1f00000c7f89 */ /* 0x00245800000e0000 */
[----:B--2---:R-:W-:Y:S05]  /*9f70*/  @P0 BRA `(.L_x_1910) ;  /* 0x0000000800240947 */ /* 0x004fea0003800000 */
[----:B------:R-:W-:Y:S02]  /*9f80*/  ULDC UR5, c[0x0][0xac8] ;  /* 0x0002b20000057ab9 */ /* 0x000fe40000000800 */
[----:B------:R-:W-:Y:S02]  /*9f90*/  ISETP.GE.AND P2, PT, R138, UR5, PT ;  /* 0x000000058a007c0c */ /* 0x000fe4000bf46270 */
[----:B------:R-:W-:-:S11]  /*9fa0*/  ISETP.GE.AND P1, PT, R137, UR5, PT ;  /* 0x0000000589007c0c */ /* 0x000fd6000bf26270 */
[C---:B-1----:R-:W-:Y:S02]  /*9fb0*/  @!P2 LEA R14, P0, R138.reuse, R12, 0x1 ;  /* 0x0000000c8a0ea211 */ /* 0x042fe400078008ff */
[----:B---3--:R-:W-:Y:S02]  /*9fc0*/  @!P1 IMAD.WIDE R2, R137, 0x2, R12 ;  /* 0x0000000289029825 */ /* 0x008fe400078e020c */
        /* <DEDUP_REMOVED lines=9> */
.L_x_1907:
        /* <DEDUP_REMOVED lines=50> */
.L_x_1912:
[----:B------:R-:W-:Y:S05]  /*a380*/  BSYNC B1 ;  /* 0x0000000000017941 */ /* 0x000fea0003800000 */
.L_x_1911:
        /* <DEDUP_REMOVED lines=54> */
.L_x_1914:
[----:B------:R-:W-:Y:S05]  /*a6f0*/  BSYNC B1 ;  /* 0x0000000000017941 */ /* 0x000fea0003800000 */
.L_x_1913:
        /* <DEDUP_REMOVED lines=17> */
.L_x_1910:
[----:B------:R-:W-:Y:S05]  /*a810*/  BSYNC B0 ;  /* 0x0000000000007941 */ /* 0x000fea0003800000 */
.L_x_1906:
[----:B------:R-:W-:Y:S02]  /*a820*/  ULDC UR5, c[0x0][0xc38] ;  /* 0x00030e0000057ab9 */ /* 0x000fe40000000800 */
[----:B------:R-:W-:-:S06]  /*a830*/  UISETP.GE.AND UP0, UPT, UR4, UR5, UPT ;  /* 0x000000050400728c */ /* 0x000fcc000bf06270 */
[----:B------:R-:W-:-:S13]  /*a840*/  PLOP3.LUT P0, PT, PT, PT, UP0, 0x80, 0x0 ;  /* 0x000000000000781c */ /* 0x000fda0003f0f008 */
[----:B------:R-:W-:Y:S05]  /*a850*/  @!P0 BRA `(.L_x_1915) ;  /* 0xffffff64007c8947 */ /* 0x000fea000383ffff */
[----:B------:R-:W-:Y:S05]  /*a860*/  EXIT ;  /* 0x000000000000794d */ /* 0x000fea0003800000 */
.L_x_1865:
[----:B------:R-:W-:-:S08]  /*a870*/  NOP ;  /* 0x0000000000007918 */ /* 0x000fd00000000000 */
[----:B------:R-:W0:-:S00]  /*a880*/  USETMAXREG.DEALLOC.CTAPOOL 0x20 ;  /* 0x00000020000079c8 */ /* 0x000e0000080e0500 */
[----:B0-----:R-:W-:-:S06]  /*a890*/  LOP3.LUT R0, R0, 0x3, RZ, 0xc0, !PT ;  /* 0x0000000300007812 */ /* 0x001fcc00078ec0ff */
[----:B------:R-:W0:Y:S01]  /*a8a0*/  S2UR UR10, SR_CTAID.X ;  /* 0x00000000000a79c3 */ /* 0x000e220000002500 */
[----:B------:R-:W-:Y:S01]  /*a8b0*/  LOP3.LUT R16, R16, 0xfffff7ff, RZ, 0xc0, !PT ;  /* 0xfffff7ff10107812 */ /* 0x000fe200078ec0ff */
[----:B------:R-:W-:Y:S01]  /*a8c0*/  STL [R1+0x14], RZ ;  /* 0x000014ff01007387 */ /* 0x000fe20000100800 */
[----:B------:R-:W-:Y:S02]  /*a8d0*/  IMAD.MOV.U32 R26, RZ, RZ, 0x1 ;  /* 0x00000001ff1a7424 */ /* 0x000fe400078e00ff */
[----:B------:R-:W-:Y:S01]  /*a8e0*/  IMAD.MOV.U32 R23, RZ, RZ, RZ ;  /* 0x000000ffff177224 */ /* 0x000fe200078e00ff */
        /* <DEDUP_REMOVED lines=31> */
[----:B------:R-:W-:Y:S02]  /*aae0*/  LOP3.LUT R6, R7, 0x7f, RZ, 0xc0, !PT ;  /* 0x0000007f07067812 */ /* 0x000fe400078ec0ff */
        /* <DEDUP_REMOVED lines=21> */
[----:B------:R-:W-:Y:S02]  /*ac40*/  ISETP.GE.AND P1, PT, R0, UR9, PT ;  /* 0x0000000900007c0c */ /* 0x000fe4000bf26270 */
        /* <DEDUP_REMOVED lines=12> */
[----:B------:R-:W-:Y:S02]  /*ad10*/  ISETP.GE.AND P1, PT, R4, UR7, PT ;  /* 0x0000000704007c0c */ /* 0x000fe4000bf26270 */
        /* <DEDUP_REMOVED lines=9> */
.L_x_1965:
        /* <DEDUP_REMOVED lines=23> */
.L_x_1917:
[----:B------:R-:W-:Y:S01]  /*af20*/  ULDC UR8, c[0x0][0xc54] ;  /* 0x0003150000087ab9 */ /* 0x000fe20000000800 */
[----:B------:R-:W-:Y:S01]  /*af30*/  UMOV UR6, UR7 ;  /* 0x0000000700067c82 */ /* 0x000fe20008000000 */
[----:B------:R-:W-:-:S11]  /*af40*/  UISETP.NE.AND UP0, UPT, UR8, 0x1, UPT ;  /* 0x000000010800788c */ /* 0x000fd6000bf05270 */
[----:B------:R-:W-:Y:S02]  /*af50*/  @UP0 ULDC.64 UR10, c[0x0][0xc58] ;  /* 0x00031600000a0ab9 */ /* 0x000fe40000000a00 */
[----:B------:R-:W-:-:S04]  /*af60*/  UIMAD.WIDE.U32 UR4, UR7, UR10, URZ ;  /* 0x0000000a070472a5 */ /* 0x000fc8000f8e003f */
[----:B------:R-:W-:-:S04]  /*af70*/  @UP0 USHF.R.U32.HI UR6, URZ, UR11, UR5 ;  /* 0x0000000b3f060299 */ /* 0x000fc80008011605 */
[----:B------:R-:W-:-:S12]  /*af80*/  UIMAD UR4, UR6, UR8, URZ ;  /* 0x00000008060472a4 */ /* 0x000fd8000f8e023f */
.L_x_1918:
        /* <DEDUP_REMOVED lines=23> */
[----:B------:R-:W-:Y:S01]  /*b100*/  UISETP.NE.AND UP2, UPT, UR5, 0x1, UPT ;  /* 0x000000010500788c */ /* 0x000fe2000bf45270 */
[----:B------:R-:W-:Y:S01]  /*b110*/  BSSY B7, `(.L_x_1919) ;  /* 0x0000346000077945 */ /* 0x000fe20003800000 */
[----:B------:R-:W-:Y:S02]  /*b120*/  UIADD3 UR43, UR43, UR4, URZ ;  /* 0x000000042b2b7290 */ /* 0x000fe4000fffe03f */
[----:B------:R-:W-:Y:S02]  /*b130*/  UP2UR UR47, UPR, URZ, 0x4 ;  /* 0x000000043f2f7883 */ /* 0x000fe40008000000 */
[----:B------:R-:W-:-:S04]  /*b140*/  UIMAD UR6, UR43, 0xc0, URZ ;  /* 0x000000c02b0678a4 */ /* 0x000fc8000f8e023f */
[----:B------:R-:W-:Y:S01]  /*b150*/  UIADD3 UR6, UR6, 0xbf, URZ ;  /* 0x000000bf06067890 */ /* 0x000fe2000fffe03f */
[----:B------:R-:W-:Y:S01]  /*b160*/  @UP2 ULDC UR4, c[0x0][0x44c] ;  /* 0x0001130000042ab9 */ /* 0x000fe20000000800 */
[----:B------:R-:W-:Y:S02]  /*b170*/  @UP2 ULDC UR7, c[0x0][0x450] ;  /* 0x0001140000072ab9 */ /* 0x000fe40000000800 */
[----:B------:R-:W-:-:S04]  /*b180*/  UIMAD.WIDE.U32 UR4, UR6, UR4, URZ ;  /* 0x00000004060472a5 */ /* 0x000fc8000f8e003f */
[----:B------:R-:W-:-:S04]  /*b190*/  @UP2 USHF.R.U32.HI UR6, URZ, UR7, UR5 ;  /* 0x000000073f062299 */ /* 0x000fc80008011605 */
[----:B------:R-:W-:-:S04]  /*b1a0*/  UIADD3 UR6, UR38, UR6, URZ ;  /* 0x0000000626067290 */ /* 0x000fc8000fffe03f */
[----:B------:R-:W-:-:S04]  /*b1b0*/  USHF.R.S32.HI UR4, URZ, 0x1f, UR6 ;  /* 0x0000001f3f047899 */ /* 0x000fc80008011406 */
[----:B------:R-:W-:-:S04]  /*b1c0*/  ULEA.HI UR4, UR4, UR6, URZ, 0x7 ;  /* 0x0000000604047291 */ /* 0x000fc8000f8f383f */
[----:B------:R-:W-:-:S04]  /*b1d0*/  USHF.R.S32.HI UR4, URZ, 0x7, UR4 ;  /* 0x000000073f047899 */ /* 0x000fc80008011404 */
[----:B------:R-:W-:-:S04]  /*b1e0*/  UISETP.LT.AND UP0, UPT, UR39, UR4, UPT ;  /* 0x000000042700728c */ /* 0x000fc8000bf01270 */
[----:B------:R-:W-:-:S06]  /*b1f0*/  USEL UR44, UR39, UR4, UP0 ;  /* 0x00000004272c7287 */ /* 0x000fcc0008000000 */
[----:B------:R-:W-:Y:S01]  /*b200*/  ISETP.LT.AND P0, PT, RZ, UR44, PT ;  /* 0x0000002cff007c0c */ /* 0x000fe2000bf01270 */
[----:B--2---:R0:W-:-:S12]  /*b210*/  STL [R1+0x8], R19 ;  /* 0x0000081301007387 */ /* 0x0041d80000100800 */
        /* <DEDUP_REMOVED lines=19> */
.L_x_1920:
        /* <DEDUP_REMOVED lines=20> */
.L_x_1923:
[----:B------:R-:W-:Y:S05]  /*b490*/  BSYNC B6 ;  /* 0x0000000000067941 */ /* 0x000fea0003800000 */
.L_x_1922:
        /* <DEDUP_REMOVED lines=20> */
.L_x_1926:
        /* <DEDUP_REMOVED lines=15> */
.L_x_1925:
[----:B------:R-:W-:Y:S05]  /*b6d0*/  BSYNC B6 ;  /* 0x0000000000067941 */ /* 0x000fea0003800000 */
.L_x_1924:
        /* <DEDUP_REMOVED lines=16> */
.L_x_1981:
        /* <DEDUP_REMOVED lines=46> */
.L_x_1928:
        /* <DEDUP_REMOVED lines=25> */
.L_x_1982:
[----:B------:R-:W-:Y:S05]  /*bc50*/  BSYNC B0 ;  /* 0x0000000000007941 */ /* 0x000fea0003800000 */
.L_x_1929:
[----:B------:R-:W1:Y:S01]  /*bc60*/  S2R R9, SR_TID.X ;  /* 0x0000000000097919 */ /* 0x000e620000002100 */
[----:B------:R-:W-:Y:S01]  /*bc70*/  ULDC.64 UR4, c[0x0][0x300] ;  /* 0x0000c00000047ab9 */ /* 0x000fe20000000a00 */
[----:B------:R-:W-:Y:S01]  /*bc80*/  LOP3.LUT P4, RZ, R16, 0x4, RZ, 0xc0, !PT ;  /* 0x0000000410ff7812 */ /* 0x000fe2000788c0ff */
[----:B------:R-:W-:Y:S01]  /*bc90*/  IMAD R4, R4, UR4, RZ ;  /* 0x0000000404047c24 */ /* 0x000fe2000f8e02ff */
[C---:B------:R-:W-:Y:S01]  /*bca0*/  LOP3.LUT P3, RZ, R16.reuse, 0x2, RZ, 0xc0, !PT ;  /* 0x0000000210ff7812 */ /* 0x040fe2000786c0ff */
        /* <DEDUP_REMOVED lines=69> */
.L_x_1992:
        /* <DEDUP_REMOVED lines=12> */
.L_x_1932:
        /* <DEDUP_REMOVED lines=11> */
.L_x_1933:
        /* <DEDUP_REMOVED lines=23> */
.L_x_1935:
[----:B------:R-:W-:Y:S05]  /*c3e0*/  BSYNC B6 ;  /* 0x0000000000067941 */ /* 0x000fea0003800000 */
.L_x_1934:
[----:B------:R2:W5:Y:S01]  /*c3f0*/  LDL R10, [R1+0xc] ;  /* 0x00000c00010a7983 */ /* 0x0005620000100800 */
[----:B------:R-:W-:Y:S01]  /*c400*/  UISETP.NE.AND UP0, UPT, UR47, URZ, UPT ;  /* 0x0000003f2f00728c */ /* 0x000fe2000bf05270 */
[----:B-1----:R-:W-:Y:S01]  /*c410*/  IMAD.U32 R6, RZ, RZ, UR43 ;  /* 0x0000002bff067e24 */ /* 0x002fe2000f8e00ff */
[----:B------:R-:W1:Y:S01]  /*c420*/  S2R R20, SR_TID.X ;  /* 0x0000000000147919 */ /* 0x000e620000002100 */
[----:B0-----:R-:W0:Y:S03]  /*c430*/  S2R R2, SR_TID.X ;  /* 0x0000000000027919 */ /* 0x001e260000002100 */
[----:B------:R-:W-:Y:S01]  /*c440*/  PLOP3.LUT P0, PT, PT, PT, UP0, 0x80, 0x0 ;  /* 0x000000000000781c */ /* 0x000fe20003f0f008 */
[----:B------:R-:W-:Y:S01]  /*c450*/  ULDC.64 UR8, c[0x0][0x2d8] ;  /* 0x0000b60000087ab9 */ /* 0x000fe20000000a00 */
[----:B------:R-:W-:-:S03]  /*c460*/  R2UR UR6, R29 ;  /* 0x000000001d0672ca */ /* 0x000fc600000e0000 */
[----:B------:R-:W-:Y:S01]  /*c470*/  @UP0 ULDC UR4, c[0x0][0x44c] ;  /* 0x0001130000040ab9 */ /* 0x000fe20000000800 */
[----:B------:R-:W-:Y:S01]  /*c480*/  R2UR UR7, R22 ;  /* 0x00000000160772ca */ /* 0x000fe200000e0000 */
[----:B------:R-:W-:Y:S01]  /*c490*/  ULDC UR12, c[0x0][0x448] ;  /* 0x00011200000c7ab9 */ /* 0x000fe20000000800 */
[----:B------:R-:W-:Y:S01]  /*c4a0*/  ULDC.64 UR10, c[0x0][0x280] ;  /* 0x0000a000000a7ab9 */ /* 0x000fe20000000a00 */
[----:B------:R-:W-:Y:S01]  /*c4b0*/  @UP0 ULDC UR13, c[0x0][0x44c] ;  /* 0x00011300000d0ab9 */ /* 0x000fe20000000800 */
[C---:B------:R-:W-:Y:S02]  /*c4c0*/  LOP3.LUT P3, RZ, R16.reuse, 0x400, RZ, 0xc0, !PT ;  /* 0x0000040010ff7812 */ /* 0x040fe4000786c0ff */
[C---:B------:R-:W-:Y:S02]  /*c4d0*/  LOP3.LUT P4, RZ, R16.reuse, 0x200, RZ, 0xc0, !PT ;  /* 0x0000020010ff7812 */ /* 0x040fe4000788c0ff */
[----:B------:R-:W-:Y:S01]  /*c4e0*/  LOP3.LUT P5, RZ, R16, 0x100, RZ, 0xc0, !PT ;  /* 0x0000010010ff7812 */ /* 0x000fe200078ac0ff */
[----:B-1----:R-:W-:Y:S01]  /*c4f0*/  IMAD.SHL.U32 R20, R20, 0x20, RZ ;  /* 0x0000002014147824 */ /* 0x002fe200078e00ff */
[----:B0-----:R-:W-:-:S04]  /*c500*/  LOP3.LUT R2, R2, 0x7f, RZ, 0xc0, !PT ;  /* 0x0000007f02027812 */ /* 0x001fc800078ec0ff */
[----:B------:R-:W-:Y:S02]  /*c510*/  LOP3.LUT R20, R20, 0x60, RZ, 0xc0, !PT ;  /* 0x0000006014147812 */ /* 0x000fe400078ec0ff */
[----:B------:R-:W-:-:S04]  /*c520*/  SHF.R.U32.HI R2, RZ, 0x2, R2 ;  /* 0x00000002ff027819 */ /* 0x000fc80000011602 */
[----:B------:R-:W-:-:S05]  /*c530*/  LOP3.LUT R2, R2, R20, RZ, 0xfc, !PT ;  /* 0x0000001402027212 */ /* 0x000fca00078efcff */
[----:B------:R-:W-:-:S04]  /*c540*/  IMAD R6, R6, 0xc0, R2 ;  /* 0x000000c006067824 */ /* 0x000fc800078e0202 */
        /* <DEDUP_REMOVED lines=62> */
[----:B------:R-:W-:-:S03]  /*c930*/  IMAD.U32 R4, RZ, RZ, UR43 ;  /* 0x0000002bff047e24 */ /* 0x000fc6000f8e00ff */
[----:B------:R-:W1:Y:S01]  /*c940*/  SHFL.IDX PT, R2, R5, RZ, 0x1c1f ;  /* 0x001c1fff05027589 */ /* 0x000e6200000e0000 */
[----:B------:R-:W-:-:S03]  /*c950*/  IMAD R4, R4, 0xc0, R21 ;  /* 0x000000c004047824 */ /* 0x000fc600078e0215 */
[----:B------:R-:W-:Y:S01]  /*c960*/  SHFL.IDX PT, R14, R7, 0x1, 0x1c1f ;  /* 0x003c1f00070e7f89 */ /* 0x000fe200000e0000 */
[C---:B------:R-:W-:Y:S01]  /*c970*/  VIADD R8, R4.reuse, 0x20 ;  /* 0x0000002004087836 */ /* 0x040fe20000000000 */
[----:B------:R-:W-:-:S13]  /*c980*/  ISETP.GE.AND P0, PT, R4, UR37, PT ;  /* 0x0000002504007c0c */ /* 0x000fda000bf06270 */
        /* <DEDUP_REMOVED lines=54> */
.L_x_2005:
        /* <DEDUP_REMOVED lines=12> */
.L_x_1937:
        /* <DEDUP_REMOVED lines=18> */
.L_x_2006:
[----:B------:R-:W-:Y:S05]  /*ced0*/  BSYNC B0 ;  /* 0x0000000000007941 */ /* 0x000fea0003800000 */
.L_x_1938:
[----:B------:R-:W-:-:S06]  /*cee0*/  UISETP.GE.AND UP0, UPT, UR44, 0x2, UPT ;  /* 0x000000022c00788c */ /* 0x000fcc000bf06270 */
[----:B------:R-:W-:-:S13]  /*cef0*/  PLOP3.LUT P0, PT, PT, PT, UP0, 0x40, 0x0 ;  /* 0x000000000000781c */ /* 0x000fda0003f0e808 */
[----:B------:R-:W-:Y:S05]  /*cf00*/  @P0 BRA `(.L_x_1940) ;  /* 0x0000000c00d40947 */ /* 0x000fea0003800000 */
[----:B------:R-:W-:Y:S01]  /*cf10*/  UIADD3 UR4, UR44, -0x2, URZ ;  /* 0xfffffffe2c047890 */ /* 0x000fe2000fffe03f */
[----:B------:R-:W-:Y:S01]  /*cf20*/  BSSY B0, `(.L_x_1940) ;  /* 0x00000f3000007945 */ /* 0x000fe20003800000 */
[----:B------:R-:W-:Y:S02]  /*cf30*/  IMAD.MOV.U32 R20, RZ, RZ, R26 ;  /* 0x000000ffff147224 */ /* 0x000fe400078e001a */
[----:B------:R-:W-:Y:S02]  /*cf40*/  IMAD.MOV.U32 R9, RZ, RZ, R23 ;  /* 0x000000ffff097224 */ /* 0x000fe400078e0017 */
[----:B------:R-:W-:Y:S02]  /*cf50*/  IMAD.MOV.U32 R28, RZ, RZ, R24 ;  /* 0x000000ffff1c7224 */ /* 0x000fe400078e0018 */
[----:B0-----:R-:W-:-:S07]  /*cf60*/  IMAD.U32 R0, RZ, RZ, UR4 ;  /* 0x00000004ff007e24 */ /* 0x001fce000f8e00ff */
.L_x_1953:
[----:B------:R-:W2:Y:S01]  /*cf70*/  LDL R8, [R1+0x8] ;  /* 0x0000080001087983 */ /* 0x000ea20000100800 */
[----:B------:R-:W0:Y:S03]  /*cf80*/  LDC R4, c[0x0][0x430] ;  /* 0x00010c00ff047b82 */ /* 0x000e260000000800 */
[----:B------:R-:W3:Y:S04]  /*cf90*/  LDL R6, [R1+0x4] ;  /* 0x0000040001067983 */ /* 0x000ee80000100800 */
[----:B------:R-:W4:Y:S01]  /*cfa0*/  LDL R7, [R1] ;  /* 0x0000000001077983 */ /* 0x000f220000100800 */
        /* <DEDUP_REMOVED lines=10> */
[----:B------:R-:W-:Y:S01]  /*d050*/  ULDC.64 UR4, c[0x0][0x428] ;  /* 0x00010a0000047ab9 */ /* 0x000fe20000000a00 */
        /* <DEDUP_REMOVED lines=28> */
.L_x_1941:
[----:B------:R-:W-:Y:S01]  /*d220*/  IMAD R6, R23, 0x8, R17 ;  /* 0x0000000817067824 */ /* 0x000fe200078e0211 */
[----:B------:R-:W-:Y:S01]  /*d230*/  SHF.L.U32 R0, R26, 0x1f, RZ ;  /* 0x0000001f1a007819 */ /* 0x000fe200000006ff */
[----:B------:R-:W-:Y:S03]  /*d240*/  BSSY B1, `(.L_x_1942) ;  /* 0x0000003000017945 */ /* 0x000fe60003800000 */
[----:B------:R-:W0:Y:S02]  /*d250*/  SYNCS.PHASECHK.TRANS64.TRYWAIT P0, [R6+URZ+0x2d840], R0 ;  /* 0x02d84000060075a7 */ /* 0x000e24000800017f */
[----:B0-----:R-:W-:Y:S05]  /*d260*/  @!P0 BRA `(.L_x_1943) ;  /* 0x0000002800888947 */ /* 0x001fea0003800000 */
.L_x_2007:
[----:B------:R-:W-:Y:S05]  /*d270*/  BSYNC B1 ;  /* 0x0000000000017941 */ /* 0x000fea0003800000 */
.L_x_1942:
[----:B------:R-:W1:Y:S01]  /*d280*/  S2R R12, SR_TID.X ;  /* 0x00000000000c7919 */ /* 0x000e620000002100 */
[----:B------:R-:W-:Y:S01]  /*d290*/  SHF.R.S32.HI R21, RZ, 0x1f, R5 ;  /* 0x0000001fff157819 */ /* 0x000fe20000011405 */
[----:B------:R-:W-:Y:S01]  /*d2a0*/  ULDC.64 UR4, c[0x0][0x300] ;  /* 0x0000c00000047ab9 */ /* 0x000fe20000000a00 */
[C---:B------:R-:W-:Y:S01]  /*d2b0*/  LOP3.LUT P3, RZ, R16.reuse, 0x4, RZ, 0xc0, !PT ;  /* 0x0000000410ff7812 */ /* 0x040fe2000786c0ff */
        /* <DEDUP_REMOVED lines=55> */
.L_x_2017:
        /* <DEDUP_REMOVED lines=10> */
.L_x_1945:
        /* <DEDUP_REMOVED lines=11> */
.L_x_1946:
[----:B------:R1:W-:Y:S01]  /*d780*/  SYNCS.ARRIVE.TRANS64.A1T0 RZ, [R6+URZ+0x2d830], RZ ;  /* 0x02d830ff06ff79a7 */ /* 0x0003e2000810003f */
[----:B------:R-:W-:Y:S05]  /*d790*/  @!P2 BRA `(.L_x_1947) ;  /* 0x000000000004a947 */ /* 0x000fea0003800000 */
[----:B------:R-:W-:Y:S01]  /*d7a0*/  BPT.TRAP 0x1 ;  /* 0x000000040000795c */ /* 0x000fe20000300000 */
.L_x_1947:
[----:B------:R-:W-:Y:S01]  /*d7b0*/  SHF.L.U32 R2, R20, 0x1f, RZ ;  /* 0x0000001f14027819 */ /* 0x000fe200000006ff */
[----:B-1----:R-:W-:Y:S01]  /*d7c0*/  IMAD R6, R9, 0x8, R17 ;  /* 0x0000000809067824 */ /* 0x002fe200078e0211 */
[----:B------:R-:W-:Y:S03]  /*d7d0*/  BSSY B1, `(.L_x_1948) ;  /* 0x0000003000017945 */ /* 0x000fe60003800000 */
[----:B------:R-:W1:Y:S02]  /*d7e0*/  SYNCS.PHASECHK.TRANS64.TRYWAIT P0, [R6+URZ+0x2d860], R2 ;  /* 0x02d86002060075a7 */ /* 0x000e64000800017f */
[----:B-1----:R-:W-:Y:S05]  /*d7f0*/  @!P0 BRA `(.L_x_1949) ;  /* 0x00000028007c8947 */ /* 0x002fea0003800000 */
.L_x_2018:
[----:B------:R-:W-:Y:S05]  /*d800*/  BSYNC B1 ;  /* 0x0000000000017941 */ /* 0x000fea0003800000 */
.L_x_1948:
[----:B------:R-:W0:Y:S01]  /*d810*/  S2R R3, SR_TID.X ;  /* 0x0000000000037919 */ /* 0x000e220000002100 */
[----:B-1----:R-:W-:Y:S01]  /*d820*/  IMAD.MOV.U32 R2, RZ, RZ, -0x80 ;  /* 0xffffff80ff027424 */ /* 0x002fe200078e00ff */
[----:B------:R-:W-:Y:S01]  /*d830*/  UMOV UR4, 0xffffffff ;  /* 0xffffffff00047882 */ /* 0x000fe20000000000 */
[----:B------:R-:W-:Y:S02]  /*d840*/  LOP3.LUT P3, RZ, R16, 0x20, RZ, 0xc0, !PT ;  /* 0x0000002010ff7812 */ /* 0x000fe4000786c0ff */
        /* <DEDUP_REMOVED lines=47> */
.L_x_2028:
        /* <DEDUP_REMOVED lines=31> */
.L_x_1951:
        /* <DEDUP_REMOVED lines=11> */
.L_x_1952:
        /* <DEDUP_REMOVED lines=8> */
.L_x_1940:
[----:B0-----:R-:W0:Y:S01]  /*de60*/  S2R R0, SR_TID.X ;  /* 0x0000000000007919 */ /* 0x001e220000002100 */
[----:B------:R-:W-:Y:S01]  /*de70*/  BSSY B0, `(.L_x_1954) ;  /* 0x0000011000007945 */ /* 0x000fe20003800000 */
[----:B0-----:R-:W-:-:S04]  /*de80*/  LOP3.LUT R0, R0, 0x7f, RZ, 0xc0, !PT ;  /* 0x0000007f00007812 */ /* 0x001fc800078ec0ff */
[----:B------:R-:W-:-:S13]  /*de90*/  ISETP.NE.AND P2, PT, R0, RZ, PT ;  /* 0x000000ff0000720c */ /* 0x000fda0003f45270 */
[----:B------:R-:W-:Y:S05]  /*dea0*/  @P2 BRA `(.L_x_1955) ;  /* 0x0000000000342947 */ /* 0x000fea0003800000 */
[----:B------:R-:W0:Y:S01]  /*deb0*/  S2R R7, SR_LANEID ;  /* 0x0000000000077919 */ /* 0x000e220000000000 */
[----:B------:R-:W-:Y:S01]  /*dec0*/  VOTEU.ANY UR4, UPT, PT ;  /* 0x0000000000047886 */ /* 0x000fe200038e0100 */
[----:B------:R-:W1:Y:S01]  /*ded0*/  LDC.64 R2, c[0x0][0xc80] ;  /* 0x00032000ff027b82 */ /* 0x000e620000000a00 */
[----:B------:R-:W0:Y:S08]  /*dee0*/  FLO.U32 R0, UR4 ;  /* 0x0000000400007d00 */ /* 0x000e3000080e0000 */
[----:B------:R-:W1:Y:S01]  /*def0*/  POPC R5, UR4 ;  /* 0x0000000400057d09 */ /* 0x000e620008000000 */
[----:B0-----:R-:W-:-:S13]  /*df00*/  ISETP.EQ.U32.AND P0, PT, R0, R7, PT ;  /* 0x000000070000720c */ /* 0x001fda0003f02070 */
[----:B-1----:R-:W2:Y:S01]  /*df10*/  @P0 ATOMG.E.ADD.STRONG.GPU PT, R3, desc[UR50][R2.64], R5 ;  /* 0x00000005020309a8 */ /* 0x002ea200081ee1f2 */
[----:B------:R-:W0:Y:S02]  /*df20*/  S2R R4, SR_LTMASK ;  /* 0x0000000000047919 */ /* 0x000e240000003900 */
[----:B0-----:R-:W-:-:S04]  /*df30*/  LOP3.LUT R4, R4, UR4, RZ, 0xc0, !PT ;  /* 0x0000000404047c12 */ /* 0x001fc8000f8ec0ff */
[----:B------:R-:W0:Y:S01]  /*df40*/  POPC R7, R4 ;  /* 0x0000000400077309 */ /* 0x000e220000000000 */
[----:B--2---:R-:W0:Y:S02]  /*df50*/  SHFL.IDX PT, R0, R3, R0, 0x1f ;  /* 0x00001f0003007589 */ /* 0x004e2400000e0000 */
[----:B0-----:R-:W-:-:S05]  /*df60*/  IADD3 R0, R0, UR45, R7 ;  /* 0x0000002d00007c10 */ /* 0x001fca000fffe007 */
[----:B------:R0:W-:Y:S02]  /*df70*/  STL [R1+0x10], R0 ;  /* 0x0000100001007387 */ /* 0x0001e40000100800 */
.L_x_1955:
[----:B------:R-:W-:Y:S05]  /*df80*/  BSYNC B0 ;  /* 0x0000000000007941 */ /* 0x000fea0003800000 */
.L_x_1954:
[----:B0-----:R-:W-:-:S05]  /*df90*/  IMAD.U32 R0, RZ, RZ, UR46 ;  /* 0x0000002eff007e24 */ /* 0x001fca000f8e00ff */
[----:B------:R-:W-:-:S13]  /*dfa0*/  ISETP.NE.AND P0, PT, R0, 0x3, PT ;  /* 0x000000030000780c */ /* 0x000fda0003f05270 */
[----:B------:R-:W-:Y:S05]  /*dfb0*/  @!P0 BRA `(.L_x_1956) ;  /* 0x0000000000048947 */ /* 0x000fea0003800000 */
[----:B------:R-:W-:Y:S01]  /*dfc0*/  BPT.TRAP 0x1 ;  /* 0x000000040000795c */ /* 0x000fe20000300000 */
.L_x_1956:
[----:B------:R-:W-:Y:S01]  /*dfd0*/  IMAD R4, R23, 0x8, R17 ;  /* 0x0000000817047824 */ /* 0x000fe200078e0211 */
[----:B------:R-:W-:Y:S01]  /*dfe0*/  SHF.L.U32 R3, R26, 0x1f, RZ ;  /* 0x0000001f1a037819 */ /* 0x000fe200000006ff */
[----:B------:R-:W-:Y:S03]  /*dff0*/  BSSY B0, `(.L_x_1957) ;  /* 0x0000003000007945 */ /* 0x000fe60003800000 */
[----:B------:R-:W0:Y:S02]  /*e000*/  SYNCS.PHASECHK.TRANS64.TRYWAIT P0, [R4+URZ+0x2d860], R3 ;  /* 0x02d86003040075a7 */ /* 0x000e24000800017f */
[----:B0-----:R-:W-:Y:S05]  /*e010*/  @!P0 BRA `(.L_x_1958) ;  /* 0x0000002400ec8947 */ /* 0x001fea0003800000 */
.L_x_2029:
[----:B------:R-:W-:Y:S05]  /*e020*/  BSYNC B0 ;  /* 0x0000000000007941 */ /* 0x000fea0003800000 */
.L_x_1957:
[----:B------:R-:W1:Y:S01]  /*e030*/  S2R R7, SR_TID.X ;  /* 0x0000000000077919 */ /* 0x000e620000002100 */
[----:B------:R-:W-:Y:S01]  /*e040*/  IMAD.MOV.U32 R5, RZ, RZ, -0x80 ;  /* 0xffffff80ff057424 */ /* 0x000fe200078e00ff */
[----:B------:R-:W-:Y:S01]  /*e050*/  UMOV UR4, 0xffffffff ;  /* 0xffffffff00047882 */ /* 0x000fe20000000000 */
[----:B------:R-:W-:Y:S02]  /*e060*/  LOP3.LUT P4, RZ, R16, 0x20, RZ, 0xc0, !PT ;  /* 0x0000002010ff7812 */ /* 0x000fe4000788c0ff */
        /* <DEDUP_REMOVED lines=50> */
.L_x_2039:
        /* <DEDUP_REMOVED lines=13> */
.L_x_1960:
        /* <DEDUP_REMOVED lines=11> */
.L_x_1961:
[----:B------:R0:W-:Y:S01]  /*e510*/  SYNCS.ARRIVE.TRANS64.A1T0 RZ, [R4+URZ+0x2d850], RZ ;  /* 0x02d850ff04ff79a7 */ /* 0x0001e2000810003f */
[----:B------:R-:W-:-:S05]  /*e520*/  VIADD R23, R23, 0x1 ;  /* 0x0000000117177836 */ /* 0x000fca0000000000 */
[----:B------:R-:W-:-:S04]  /*e530*/  ISETP.NE.AND P0, PT, R23, 0x2, PT ;  /* 0x000000021700780c */ /* 0x000fc80003f05270 */
[----:B------:R-:W-:Y:S02]  /*e540*/  SEL R3, RZ, 0x1, P0 ;  /* 0x00000001ff037807 */ /* 0x000fe40000000000 */
[----:B------:R-:W-:Y:S02]  /*e550*/  SEL R23, R23, RZ, P0 ;  /* 0x000000ff17177207 */ /* 0x000fe40000000000 */
[----:B0-----:R-:W-:-:S07]  /*e560*/  LOP3.LUT R26, R26, R3, RZ, 0x3c, !PT ;  /* 0x000000031a1a7212 */ /* 0x001fce00078e3cff */
.L_x_1921:
[----:B------:R-:W-:Y:S05]  /*e570*/  BSYNC B7 ;  /* 0x0000000000077941 */ /* 0x000fea0003800000 */
.L_x_1919:
        /* <DEDUP_REMOVED lines=13> */
.L_x_1962:
[----:B------:R-:W-:-:S03]  /*e650*/  UMOV UR4, 0xffffffff ;  /* 0xffffffff00047882 */ /* 0x000fc60000000000 */
[----:B------:R-:W-:Y:S05]  /*e660*/  BRA.DIV UR4, `(.L_x_1964) ;  /* 0x0000002604d07947 */ /* 0x000fea000b800000 */
[----:B-----5:R2:W3:Y:S02]  /*e670*/  SHFL.IDX PT, R14, R2, RZ, 0x1f ;  /* 0x00001fff020e7589 */ /* 0x0204e400000e0000 */
.L_x_2042:
        /* <DEDUP_REMOVED lines=8> */
.L_x_1963:
[----:B-1----:R-:W4:Y:S01]  /*e700*/  LDL R0, [R1+0x10] ;  /* 0x0000100001007983 */ /* 0x002f220000100800 */
[----:B------:R-:W-:Y:S02]  /*e710*/  ULDC UR4, c[0x0][0xc38] ;  /* 0x00030e0000047ab9 */ /* 0x000fe40000000800 */
[----:B----4-:R-:W-:-:S13]  /*e720*/  ISETP.GE.AND P0, PT, R0, UR4, PT ;  /* 0x0000000400007c0c */ /* 0x010fda000bf06270 */
[----:B------:R-:W-:Y:S05]  /*e730*/  @!P0 BRA `(.L_x_1965) ;  /* 0xffffffc4009c8947 */ /* 0x000fea000383ffff */
.L_x_1916:
        /* <DEDUP_REMOVED lines=12> */
.L_x_2043:
[----:B------:R-:W-:Y:S05]  /*e800*/  BSYNC B0 ;  /* 0x0000000000007941 */ /* 0x000fea0003800000 */
.L_x_1966:
[----:B------:R-:W-:-:S03]  /*e810*/  UMOV UR4, 0xffffffff ;  /* 0xffffffff00047882 */ /* 0x000fc60000000000 */
[----:B------:R-:W-:Y:S05]  /*e820*/  BRA.DIV UR4, `(.L_x_1968) ;  /* 0x00000026049c7947 */ /* 0x000fea000b800000 */
[----:B-1----:R-:W1:Y:S02]  /*e830*/  S2R R0, SR_TID.X ;  /* 0x0000000000007919 */ /* 0x002e640000002100 */
[----:B-1----:R-:W-:-:S04]  /*e840*/  SHF.R.U32.HI R0, RZ, 0x5, R0 ;  /* 0x00000005ff007819 */ /* 0x002fc80000011600 */
[----:B------:R-:W-:-:S05]  /*e850*/  LOP3.LUT R0, R0, 0x3, RZ, 0xc0, !PT ;  /* 0x0000000300007812 */ /* 0x000fca00078ec0ff */
[----:B------:R1:W2:Y:S02]  /*e860*/  SHFL.IDX PT, R14, R0, RZ, 0x1f ;  /* 0x00001fff000e7589 */ /* 0x0002a400000e0000 */
.L_x_2046:
[----:B--2---:R-:W-:Y:S01]  /*e870*/  ISETP.NE.AND P0, PT, R14, RZ, PT ;  /* 0x000000ff0e00720c */ /* 0x004fe20003f05270 */
[----:B------:R-:W-:-:S12]  /*e880*/  BSSY B0, `(.L_x_1969) ;  /* 0x0000024000007945 */ /* 0x000fd80003800000 */
[----:B------:R-:W-:Y:S05]  /*e890*/  @P0 BRA `(.L_x_1970) ;  /* 0x0000000000880947 */ /* 0x000fea0003800000 */
[----:B------:R-:W-:-:S03]  /*e8a0*/  UMOV UR4, 0xffffffff ;  /* 0xffffffff00047882 */ /* 0x000fc60000000000 */
[----:B------:R-:W-:Y:S05]  /*e8b0*/  BRA.DIV UR4, `(.L_x_1971) ;  /* 0x0000002604ac7947 */ /* 0x000fea000b800000 */
[----:B------:R-:W-:-:S13]  /*e8c0*/  ELECT P6, URZ, PT ;  /* 0x00000000003f782f */ /* 0x000fda00038c0000 */
.L_x_2049:
[----:B------:R-:W-:Y:S05]  /*e8d0*/  @!P6 BRA `(.L_x_1970) ;  /* 0x000000000078e947 */ /* 0x000fea0003800000 */
[----:B------:R-:W-:-:S06]  /*e8e0*/  ULOP3.LUT UR4, UR42, 0x2, URZ, 0xfc, !UPT ;  /* 0x000000022a047892 */ /* 0x000fcc000f8efc3f */
[----:B-1----:R-:W-:-:S05]  /*e8f0*/  IMAD.U32 R0, RZ, RZ, UR4 ;  /* 0x00000004ff007e24 */ /* 0x002fca000f8e00ff */
[----:B------:R-:W-:-:S13]  /*e900*/  ISETP.NE.AND P0, PT, R0, 0x3, PT ;  /* 0x000000030000780c */ /* 0x000fda0003f05270 */
[----:B------:R-:W-:Y:S05]  /*e910*/  @!P0 BRA `(.L_x_1972) ;  /* 0x0000000000048947 */ /* 0x000fea0003800000 */
[----:B------:R-:W-:Y:S01]  /*e920*/  BPT.TRAP 0x1 ;  /* 0x000000040000795c */ /* 0x000fe20000300000 */
.L_x_1972:
[C---:B------:R-:W-:Y:S01]  /*e930*/  IMAD R5, R23.reuse, 0x8, R4 ;  /* 0x0000000817057824 */ /* 0x040fe200078e0204 */
[----:B------:R-:W-:Y:S01]  /*e940*/  SHF.L.U32 R0, R26, 0x1f, RZ ;  /* 0x0000001f1a007819 */ /* 0x000fe200000006ff */
[----:B------:R-:W-:-:S03]  /*e950*/  VIADD R23, R23, 0x1 ;  /* 0x0000000117177836 */ /* 0x000fc60000000000 */
[----:B------:R-:W1:Y:S02]  /*e960*/  SYNCS.PHASECHK.TRANS64.TRYWAIT P1, [R5+URZ+0x2d840], R0 ;  /* 0x02d84000050075a7 */ /* 0x000e64000802017f */
[----:B------:R-:W-:-:S04]  /*e970*/  ISETP.NE.AND P2, PT, R23, 0x2, PT ;  /* 0x000000021700780c */ /* 0x000fc80003f45270 */
[----:B------:R-:W-:Y:S01]  /*e980*/  SEL R3, RZ, 0x1, P2 ;  /* 0x00000001ff037807 */ /* 0x000fe20001000000 */
[----:B-1----:R-:W-:Y:S08]  /*e990*/  @!P1 BRA `(.L_x_1973) ;  /* 0x0000002400949947 */ /* 0x002ff00003800000 */
.L_x_2050:
[----:B------:R-:W-:Y:S02]  /*e9a0*/  SEL R23, R23, RZ, P2 ;  /* 0x000000ff17177207 */ /* 0x000fe40001000000 */
[----:B------:R-:W-:Y:S01]  /*e9b0*/  LOP3.LUT R2, R26, R3, RZ, 0x3c, !PT ;  /* 0x000000031a027212 */ /* 0x000fe200078e3cff */
[----:B------:R-:W-:Y:S06]  /*e9c0*/  @!P0 BRA `(.L_x_1974) ;  /* 0x0000000000048947 */ /* 0x000fec0003800000 */
[----:B------:R-:W-:Y:S01]  /*e9d0*/  BPT.TRAP 0x1 ;  /* 0x000000040000795c */ /* 0x000fe20000300000 */
.L_x_1974:
[----:B------:R-:W-:Y:S01]  /*e9e0*/  IMAD R23, R23, 0x8, R4 ;  /* 0x0000000817177824 */ /* 0x000fe200078e0204 */
[----:B------:R-:W-:-:S04]  /*e9f0*/  SHF.L.U32 R2, R2, 0x1f, RZ ;  /* 0x0000001f02027819 */ /* 0x000fc800000006ff */
[----:B------:R-:W2:Y:S02]  /*ea00*/  SYNCS.PHASECHK.TRANS64.TRYWAIT P1, [R23+URZ+0x2d840], R2 ;  /* 0x02d84002170075a7 */ /* 0x000ea4000802017f */
[----:B--2---:R-:W-:Y:S05]  /*ea10*/  @!P1 BRA `(.L_x_1975) ;  /* 0x0000002400889947 */ /* 0x004fea0003800000 */
.L_x_2051:
[----:B------:R-:W-:Y:S05]  /*ea20*/  @!P0 BRA `(.L_x_1976) ;  /* 0x0000000000048947 */ /* 0x000fea0003800000 */
[----:B------:R-:W-:Y:S01]  /*ea30*/  BPT.TRAP 0x1 ;  /* 0x000000040000795c */ /* 0x000fe20000300000 */
.L_x_1976:
[----:B------:R-:W3:Y:S02]  /*ea40*/  SYNCS.PHASECHK.TRANS64.TRYWAIT P1, [R5+URZ+0x2d860], R0 ;  /* 0x02d86000050075a7 */ /* 0x000ee4000802017f */
[----:B---3--:R-:W-:Y:S05]  /*ea50*/  @!P1 BRA `(.L_x_1977) ;  /* 0x00000024008c9947 */ /* 0x008fea0003800000 */
.L_x_2052:
[----:B------:R-:W-:Y:S05]  /*ea60*/  @!P0 BRA `(.L_x_1978) ;  /* 0x0000000000048947 */ /* 0x000fea0003800000 */
[----:B------:R-:W-:Y:S01]  /*ea70*/  BPT.TRAP 0x1 ;  /* 0x000000040000795c */ /* 0x000fe20000300000 */
.L_x_1978:
[----:B----4-:R4:W0:Y:S02]  /*ea80*/  SYNCS.PHASECHK.TRANS64.TRYWAIT P0, [R23+URZ+0x2d860], R2 ;  /* 0x02d86002170075a7 */ /* 0x010824000800017f */
[----:B0-----:R-:W-:Y:S05]  /*ea90*/  @!P0 NANOSLEEP.SYNCS 0x989680 ;  /* 0x009896800000895d */ /* 0x001fea0003900000 */
[----:B------:R-:W0:Y:S02]  /*eaa0*/  @!P0 SYNCS.PHASECHK.TRANS64 P0, [R23+URZ+0x2d860], R2 ;  /* 0x02d86002170085a7 */ /* 0x000e24000800007f */
[----:B0-----:R-:W-:Y:S05]  /*eab0*/  @!P0 BRA `(.L_x_1978) ;  /* 0xfffffffc00f08947 */ /* 0x001fea000383ffff */
.L_x_1970:
[----:B------:R-:W-:Y:S05]  /*eac0*/  BSYNC B0 ;  /* 0x0000000000007941 */ /* 0x000fea0003800000 */
.L_x_1969:
[----:B------:R-:W-:Y:S05]  /*ead0*/  EXIT ;  /* 0x000000000000794d */ /* 0x000fea0003800000 */
.L_x_1871:
[----:B0-----:R-:W-:-:S04]  /*eae0*/  IMAD.U32 R3, RZ, RZ, UR40 ;  /* 0x00000028ff037e24 */ /* 0x001fc8000f8e00ff */
[----:B------:R0:W1:Y:S03]  /*eaf0*/  SYNCS.PHASECHK.TRANS64.TRYWAIT P1, [R3+URZ+0x2d800], R0 ;  /* 0x02d80000030075a7 */ /* 0x000066000802017f */
[----:B-1----:R-:W-:Y:S05]  /*eb00*/  @!P1 NANOSLEEP.SYNCS 0x989680 ;  /* 0x009896800000995d */ /* 0x002fea0003900000 */
[----:B------:R-:W1:Y:S02]  /*eb10*/  @!P1 SYNCS.PHASECHK.TRANS64 P1, [R3+URZ+0x2d800], R0 ;  /* 0x02d80000030095a7 */ /* 0x000e64000802007f */
[----:B-1----:R-:W-:Y:S05]  /*eb20*/  @!P1 BRA `(.L_x_1871) ;  /* 0xfffffffc00ec9947 */ /* 0x002fea000383ffff */
[----:B------:R-:W-:Y:S05]  /*eb30*/  BRA `(.L_x_1979) ;  /* 0xffffff2c000c7947 */ /* 0x000fea000383ffff */
.L_x_1875:
[----:B-1----:R1:W2:Y:S02]  /*eb40*/  SYNCS.PHASECHK.TRANS64.TRYWAIT P1, [R0+URZ+0x2d830], R3 ;  /* 0x02d83003000075a7 */ /* 0x0022a4000802017f */
[----:B--2---:R-:W-:Y:S05]  /*eb50*/  @!P1 NANOSLEEP.SYNCS 0x989680 ;  /* 0x009896800000995d */ /* 0x004fea0003900000 */
[----:B------:R-:W2:Y:S02]  /*eb60*/  @!P1 SYNCS.PHASECHK.TRANS64 P1, [R0+URZ+0x2d830], R3 ;  /* 0x02d83003000095a7 */ /* 0x000ea4000802007f */
[----:B--2---:R-:W-:Y:S05]  /*eb70*/  @!P1 BRA `(.L_x_1875) ;  /* 0xfffffffc00f09947 */ /* 0x004fea000383ffff */
[----:B------:R-:W-:Y:S05]  /*eb80*/  BRA `(.L_x_1874) ;  /* 0xffffff2c00287947 */ /* 0x000fea000383ffff */
.L_x_1881:
[----:B--2---:R-:W-:-:S04]  /*eb90*/  IMAD.U32 R4, RZ, RZ, UR6 ;  /* 0x00000006ff047e24 */ /* 0x004fc8000f8e00ff */
[----:B------:R2:W3:Y:S03]  /*eba0*/  SYNCS.PHASECHK.TRANS64.TRYWAIT P1, [R4+URZ+0x2d830], R3 ;  /* 0x02d83003040075a7 */ /* 0x0004e6000802017f */
[----:B---3--:R-:W-:Y:S05]  /*ebb0*/  @!P1 NANOSLEEP.SYNCS 0x989680 ;  /* 0x009896800000995d */ /* 0x008fea0003900000 */
[----:B------:R-:W3:Y:S02]  /*ebc0*/  @!P1 SYNCS.PHASECHK.TRANS64 P1, [R4+URZ+0x2d830], R3 ;  /* 0x02d83003040095a7 */ /* 0x000ee4000802007f */
[----:B---3--:R-:W-:Y:S05]  /*ebd0*/  @!P1 BRA `(.L_x_1881) ;  /* 0xfffffffc00ec9947 */ /* 0x008fea000383ffff */
[----:B------:R-:W-:Y:S05]  /*ebe0*/  BRA `(.L_x_1878) ;  /* 0xffffff50002c7947 */ /* 0x000fea000383ffff */
.L_x_1885:
[----:B-1----:R-:W-:-:S04]  /*ebf0*/  IMAD.U32 R4, RZ, RZ, UR6 ;  /* 0x00000006ff047e24 */ /* 0x002fc8000f8e00ff */
[----:B------:R1:W2:Y:S03]  /*ec00*/  SYNCS.PHASECHK.TRANS64.TRYWAIT P1, [R4+URZ+0x2d850], R3 ;  /* 0x02d85003040075a7 */ /* 0x0002a6000802017f */
[----:B--2---:R-:W-:Y:S05]  /*ec10*/  @!P1 NANOSLEEP.SYNCS 0x989680 ;  /* 0x009896800000995d */ /* 0x004fea0003900000 */
[----:B------:R-:W2:Y:S02]  /*ec20*/  @!P1 SYNCS.PHASECHK.TRANS64 P1, [R4+URZ+0x2d850], R3 ;  /* 0x02d85003040095a7 */ /* 0x000ea4000802007f */
[----:B--2---:R-:W-:Y:S05]  /*ec30*/  @!P1 BRA `(.L_x_1885) ;  /* 0xfffffffc00ec9947 */ /* 0x004fea000383ffff */
[----:B------:R-:W-:Y:S05]  /*ec40*/  BRA `(.L_x_1882) ;  /* 0xffffff5000d87947 */ /* 0x000fea000383ffff */
.L_x_1893:
[----:B--2---:R-:W-:-:S04]  /*ec50*/  IMAD.U32 R4, RZ, RZ, UR6 ;  /* 0x00000006ff047e24 */ /* 0x004fc8000f8e00ff */
[----:B------:R2:W3:Y:S03]  /*ec60*/  SYNCS.PHASECHK.TRANS64.TRYWAIT P1, [R4+URZ+0x2d830], R3 ;  /* 0x02d83003040075a7 */ /* 0x0004e6000802017f */
[----:B---3--:R-:W-:Y:S05]  /*ec70*/  @!P1 NANOSLEEP.SYNCS 0x989680 ;  /* 0x009896800000995d */ /* 0x008fea0003900000 */
[----:B------:R-:W3:Y:S02]  /*ec80*/  @!P1 SYNCS.PHASECHK.TRANS64 P1, [R4+URZ+0x2d830], R3 ;  /* 0x02d83003040095a7 */ /* 0x000ee4000802007f */
[----:B---3--:R-:W-:Y:S05]  /*ec90*/  @!P1 BRA `(.L_x_1893) ;  /* 0xfffffffc00ec9947 */ /* 0x008fea000383ffff */
[----:B------:R-:W-:Y:S05]  /*eca0*/  BRA `(.L_x_1890) ;  /* 0xffffff7800ac7947 */ /* 0x000fea000383ffff */
.L_x_1897:
[----:B-1----:R-:W-:-:S04]  /*ecb0*/  IMAD.U32 R4, RZ, RZ, UR6 ;  /* 0x00000006ff047e24 */ /* 0x002fc8000f8e00ff */
[----:B------:R1:W2:Y:S03]  /*ecc0*/  SYNCS.PHASECHK.TRANS64.TRYWAIT P1, [R4+URZ+0x2d850], R3 ;  /* 0x02d85003040075a7 */ /* 0x0002a6000802017f */
[----:B--2---:R-:W-:Y:S05]  /*ecd0*/  @!P1 NANOSLEEP.SYNCS 0x989680 ;  /* 0x009896800000995d */ /* 0x004fea0003900000 */
[----:B------:R-:W2:Y:S02]  /*ece0*/  @!P1 SYNCS.PHASECHK.TRANS64 P1, [R4+URZ+0x2d850], R3 ;  /* 0x02d85003040095a7 */ /* 0x000ea4000802007f */
[----:B--2---:R-:W-:Y:S05]  /*ecf0*/  @!P1 BRA `(.L_x_1897) ;  /* 0xfffffffc00ec9947 */ /* 0x004fea000383ffff */
[----:B------:R-:W-:Y:S05]  /*ed00*/  BRA `(.L_x_1894) ;  /* 0xffffff7c00587947 */ /* 0x000fea000383ffff */
.L_x_1904:
[----:B--2---:R-:W-:-:S04]  /*ed10*/  IMAD.U32 R6, RZ, RZ, UR8 ;  /* 0x00000008ff067e24 */ /* 0x004fc8000f8e00ff */
[----:B------:R2:W3:Y:S03]  /*ed20*/  SYNCS.PHASECHK.TRANS64.TRYWAIT P1, [R6+URZ+0x2d850], R5 ;  /* 0x02d85005060075a7 */ /* 0x0004e6000802017f */
[----:B---3--:R-:W-:Y:S05]  /*ed30*/  @!P1 NANOSLEEP.SYNCS 0x989680 ;  /* 0x009896800000995d */ /* 0x008fea0003900000 */
[----:B------:R-:W3:Y:S02]  /*ed40*/  @!P1 SYNCS.PHASECHK.TRANS64 P1, [R6+URZ+0x2d850], R5 ;  /* 0x02d85005060095a7 */ /* 0x000ee4000802007f */
[----:B---3--:R-:W-:Y:S05]  /*ed50*/  @!P1 BRA `(.L_x_1904) ;  /* 0xfffffffc00ec9947 */ /* 0x008fea000383ffff */
[----:B------:R-:W-:Y:S05]  /*ed60*/  BRA `(.L_x_1903) ;  /* 0xffffff98008c7947 */ /* 0x000fea000383ffff */
.L_x_1927:
        /* <DEDUP_REMOVED lines=10> */
.L_x_1980:
[----:B------:R-:W-:Y:S05]  /*ee10*/  BRA `(.L_x_1981) ;  /* 0xffffffc800707947 */ /* 0x000fea000383ffff */
.L_x_1930:
[----:B0-----:R0:W1:Y:S02]  /*ee20*/  SYNCS.PHASECHK.TRANS64.TRYWAIT P0, [R6+URZ+0x2d840], R2 ;  /* 0x02d84002060075a7 */ /* 0x001064000800017f */
[----:B-1----:R-:W-:Y:S05]  /*ee30*/  @!P0 NANOSLEEP.SYNCS 0x989680 ;  /* 0x009896800000895d */ /* 0x002fea0003900000 */
[----:B------:R-:W1:Y:S02]  /*ee40*/  @!P0 SYNCS.PHASECHK.TRANS64 P0, [R6+URZ+0x2d840], R2 ;  /* 0x02d84002060085a7 */ /* 0x000e64000800007f */
[----:B-1----:R-:W-:Y:S05]  /*ee50*/  @!P0 BRA `(.L_x_1930) ;  /* 0xfffffffc00f08947 */ /* 0x002fea000383ffff */
[----:B------:R-:W-:Y:S05]  /*ee60*/  BRA `(.L_x_1982) ;  /* 0xffffffcc00787947 */ /* 0x000fea000383ffff */
.L_x_1931:
        /* <DEDUP_REMOVED lines=8> */
.L_x_1984:
[----:B------:R-:W-:Y:S05]  /*eef0*/  BSYNC B0 ;  /* 0x0000000000007941 */ /* 0x000fea0003800000 */
.L_x_1983:
        /* <DEDUP_REMOVED lines=9> */
.L_x_1985:
[----:B------:R-:W-:Y:S02]  /*ef90*/  IMAD.MOV.U32 R13, RZ, RZ, R0 ;  /* 0x000000ffff0d7224 */ /* 0x000fe400078e0000 */
[----:B------:R-:W-:Y:S02]  /*efa0*/  IMAD.MOV.U32 R12, RZ, RZ, 0x1 ;  /* 0x00000001ff0c7424 */ /* 0x000fe400078e00ff */
[----:B------:R-:W-:-:S07]  /*efb0*/  IMAD.MOV.U32 R3, RZ, RZ, R14 ;  /* 0x000000ffff037224 */ /* 0x000fce00078e000e */
[----:B------:R-:W-:Y:S05]  /*efc0*/  WARPSYNC.COLLECTIVE R15, `(.L_x_1986) ;  /* 0x000000000f087348 */ /* 0x000fea0003c00000 */
[----:B------:R0:W1:Y:S02]  /*efd0*/  SHFL.IDX P6, R14, R13, R12, R11 ;  /* 0x0000000c0d0e7389 */ /* 0x00006400000c000b */
[----:B01----:R-:W-:Y:S01]  /*efe0*/  ENDCOLLECTIVE ;  /* 0x000000000000791b */ /* 0x003fe20003800000 */
.L_x_1986:
        /* <DEDUP_REMOVED lines=17> */
.L_x_1987:
[----:B------:R-:W-:Y:S02]  /*f100*/  @P0 IMAD R8, R7, 0x2, R17 ;  /* 0x0000000207080824 */ /* 0x000fe400078e0211 */
[----:B------:R-:W-:Y:S02]  /*f110*/  IMAD.MOV.U32 R13, RZ, RZ, R0 ;  /* 0x000000ffff0d7224 */ /* 0x000fe400078e0000 */
[----:B------:R-:W-:Y:S02]  /*f120*/  IMAD.MOV.U32 R12, RZ, RZ, 0x2 ;  /* 0x00000002ff0c7424 */ /* 0x000fe400078e00ff */
[----:B------:R-:W-:-:S07]  /*f130*/  IMAD.MOV.U32 R3, RZ, RZ, R14 ;  /* 0x000000ffff037224 */ /* 0x000fce00078e000e */
[----:B------:R-:W-:Y:S05]  /*f140*/  WARPSYNC.COLLECTIVE R15, `(.L_x_1988) ;  /* 0x000000000f087348 */ /* 0x000fea0003c00000 */
[----:B------:R0:W1:Y:S02]  /*f150*/  SHFL.IDX P6, R14, R13, R12, R11 ;  /* 0x0000000c0d0e7389 */ /* 0x00006400000c000b */
[----:B01----:R-:W-:Y:S01]  /*f160*/  ENDCOLLECTIVE ;  /* 0x000000000000791b */ /* 0x003fe20003800000 */
.L_x_1988:
        /* <DEDUP_REMOVED lines=17> */
.L_x_1989:
[----:B------:R-:W-:Y:S02]  /*f280*/  @P0 IMAD R8, R7, 0x2, R17 ;  /* 0x0000000207080824 */ /* 0x000fe400078e0211 */
[----:B------:R-:W-:Y:S02]  /*f290*/  IMAD.MOV.U32 R13, RZ, RZ, R0 ;  /* 0x000000ffff0d7224 */ /* 0x000fe400078e0000 */
[----:B------:R-:W-:Y:S02]  /*f2a0*/  IMAD.MOV.U32 R12, RZ, RZ, 0x3 ;  /* 0x00000003ff0c7424 */ /* 0x000fe400078e00ff */
[----:B------:R-:W-:-:S07]  /*f2b0*/  IMAD.MOV.U32 R3, RZ, RZ, R14 ;  /* 0x000000ffff037224 */ /* 0x000fce00078e000e */
[----:B------:R-:W-:Y:S05]  /*f2c0*/  WARPSYNC.COLLECTIVE R15, `(.L_x_1990) ;  /* 0x000000000f087348 */ /* 0x000fea0003c00000 */
[----:B------:R0:W1:Y:S02]  /*f2d0*/  SHFL.IDX P6, R14, R13, R12, R11 ;  /* 0x0000000c0d0e7389 */ /* 0x00006400000c000b */
[----:B01----:R-:W-:Y:S01]  /*f2e0*/  ENDCOLLECTIVE ;  /* 0x000000000000791b */ /* 0x003fe20003800000 */
.L_x_1990:
        /* <DEDUP_REMOVED lines=16> */
.L_x_1991:
[----:B------:R-:W-:Y:S05]  /*f3f0*/  BRA `(.L_x_1992) ;  /* 0xffffffcc00407947 */ /* 0x000fea000383ffff */
.L_x_1936:
[----:B------:R-:W-:Y:S02]  /*f400*/  IMAD.MOV.U32 R13, RZ, RZ, R5 ;  /* 0x000000ffff0d7224 */ /* 0x000fe400078e0005 */
[----:B------:R-:W-:Y:S02]  /*f410*/  IMAD.MOV.U32 R12, RZ, RZ, RZ ;  /* 0x000000ffff0c7224 */ /* 0x000fe400078e00ff */
[----:B------:R-:W-:Y:S02]  /*f420*/  IMAD.MOV.U32 R11, RZ, RZ, 0x1c1f ;  /* 0x00001c1fff0b7424 */ /* 0x000fe400078e00ff */
[----:B------:R-:W-:Y:S02]  /*f430*/  IMAD.MOV.U32 R15, RZ, RZ, -0x1 ;  /* 0xffffffffff0f7424 */ /* 0x000fe400078e00ff */
[----:B------:R-:W-:-:S07]  /*f440*/  IMAD.U32 R4, RZ, RZ, UR43 ;  /* 0x0000002bff047e24 */ /* 0x000fce000f8e00ff */
[----:B-----5:R-:W-:Y:S05]  /*f450*/  WARPSYNC.COLLECTIVE R15, `(.L_x_1993) ;  /* 0x000000000f087348 */ /* 0x020fea0003c00000 */
[----:B------:R0:W1:Y:S02]  /*f460*/  SHFL.IDX P6, R14, R13, R12, R11 ;  /* 0x0000000c0d0e7389 */ /* 0x00006400000c000b */
[----:B01---5:R-:W-:Y:S01]  /*f470*/  ENDCOLLECTIVE ;  /* 0x000000000000791b */ /* 0x023fe20003800000 */
.L_x_1993:
[----:B------:R-:W-:-:S05]  /*f480*/  IMAD R4, R4, 0xc0, R21 ;  /* 0x000000c004047824 */ /* 0x000fca00078e0215 */
[----:B------:R-:W-:Y:S01]  /*f490*/  ISETP.GE.AND P0, PT, R4, UR37, PT ;  /* 0x0000002504007c0c */ /* 0x000fe2000bf06270 */
[----:B------:R-:W-:Y:S02]  /*f4a0*/  IMAD.MOV.U32 R13, RZ, RZ, R0 ;  /* 0x000000ffff0d7224 */ /* 0x000fe400078e0000 */
[----:B------:R-:W-:-:S10]  /*f4b0*/  IMAD.MOV.U32 R2, RZ, RZ, R14 ;  /* 0x000000ffff027224 */ /* 0x000fd400078e000e */
[----:B------:R-:W-:Y:S05]  /*f4c0*/  WARPSYNC.COLLECTIVE R15, `(.L_x_1994) ;  /* 0x000000000f087348 */ /* 0x000fea0003c00000 */
[----:B------:R0:W1:Y:S02]  /*f4d0*/  SHFL.IDX P6, R14, R13, R12, R11 ;  /* 0x0000000c0d0e7389 */ /* 0x00006400000c000b */
[----:B01----:R-:W-:Y:S01]  /*f4e0*/  ENDCOLLECTIVE ;  /* 0x000000000000791b */ /* 0x003fe20003800000 */
.L_x_1994:
[----:B------:R-:W-:Y:S02]  /*f4f0*/  IMAD.MOV.U32 R13, RZ, RZ, R5 ;  /* 0x000000ffff0d7224 */ /* 0x000fe400078e0005 */
[----:B------:R-:W-:Y:S02]  /*f500*/  IMAD.MOV.U32 R12, RZ, RZ, 0x1 ;  /* 0x00000001ff0c7424 */ /* 0x000fe400078e00ff */
[----:B------:R-:W-:-:S07]  /*f510*/  IMAD.MOV.U32 R3, RZ, RZ, R14 ;  /* 0x000000ffff037224 */ /* 0x000fce00078e000e */
[----:B------:R-:W-:Y:S05]  /*f520*/  WARPSYNC.COLLECTIVE R15, `(.L_x_1995) ;  /* 0x000000000f087348 */ /* 0x000fea0003c00000 */
[----:B------:R0:W1:Y:S02]  /*f530*/  SHFL.IDX P6, R14, R13, R12, R11 ;  /* 0x0000000c0d0e7389 */ /* 0x00006400000c000b */
[----:B01----:R-:W-:Y:S01]  /*f540*/  ENDCOLLECTIVE ;  /* 0x000000000000791b */ /* 0x003fe20003800000 */
.L_x_1995:
        /* <DEDUP_REMOVED lines=18> */
.L_x_1996:
[----:B------:R-:W-:Y:S02]  /*f670*/  IMAD.MOV.U32 R13, RZ, RZ, R5 ;  /* 0x000000ffff0d7224 */ /* 0x000fe400078e0005 */
[----:B------:R-:W-:Y:S02]  /*f680*/  IMAD.MOV.U32 R12, RZ, RZ, 0x2 ;  /* 0x00000002ff0c7424 */ /* 0x000fe400078e00ff */
[----:B------:R-:W-:-:S07]  /*f690*/  IMAD.MOV.U32 R3, RZ, RZ, R14 ;  /* 0x000000ffff037224 */ /* 0x000fce00078e000e */
[----:B------:R-:W-:Y:S05]  /*f6a0*/  WARPSYNC.COLLECTIVE R15, `(.L_x_1997) ;  /* 0x000000000f087348 */ /* 0x000fea0003c00000 */
[----:B------:R0:W1:Y:S02]  /*f6b0*/  SHFL.IDX P6, R14, R13, R12, R11 ;  /* 0x0000000c0d0e7389 */ /* 0x00006400000c000b */
[----:B01----:R-:W-:Y:S01]  /*f6c0*/  ENDCOLLECTIVE ;  /* 0x000000000000791b */ /* 0x003fe20003800000 */
.L_x_1997:
        /* <DEDUP_REMOVED lines=18> */
.L_x_1998:
[----:B------:R-:W-:Y:S02]  /*f7f0*/  IMAD.MOV.U32 R13, RZ, RZ, R5 ;  /* 0x000000ffff0d7224 */ /* 0x000fe400078e0005 */
[----:B------:R-:W-:Y:S02]  /*f800*/  IMAD.MOV.U32 R12, RZ, RZ, 0x3 ;  /* 0x00000003ff0c7424 */ /* 0x000fe400078e00ff */
[----:B------:R-:W-:-:S07]  /*f810*/  IMAD.MOV.U32 R3, RZ, RZ, R14 ;  /* 0x000000ffff037224 */ /* 0x000fce00078e000e */
[----:B------:R-:W-:Y:S05]  /*f820*/  WARPSYNC.COLLECTIVE R15, `(.L_x_1999) ;  /* 0x000000000f087348 */ /* 0x000fea0003c00000 */
[----:B------:R0:W1:Y:S02]  /*f830*/  SHFL.IDX P6, R14, R13, R12, R11 ;  /* 0x0000000c0d0e7389 */ /* 0x00006400000c000b */
[----:B01----:R-:W-:Y:S01]  /*f840*/  ENDCOLLECTIVE ;  /* 0x000000000000791b */ /* 0x003fe20003800000 */
.L_x_1999:
        /* <DEDUP_REMOVED lines=10> */
.L_x_2000:
        /* <DEDUP_REMOVED lines=13> */
.L_x_2001:
        /* <DEDUP_REMOVED lines=18> */
.L_x_2002:
[----:B------:R-:W-:Y:S02]  /*fae0*/  IMAD.MOV.U32 R13, RZ, RZ, R6 ;  /* 0x000000ffff0d7224 */ /* 0x000fe400078e0006 */
[----:B------:R-:W-:Y:S02]  /*faf0*/  IMAD.MOV.U32 R12, RZ, RZ, 0x1 ;  /* 0x00000001ff0c7424 */ /* 0x000fe400078e00ff */
[----:B------:R-:W-:-:S07]  /*fb00*/  IMAD.MOV.U32 R2, RZ, RZ, R14 ;  /* 0x000000ffff027224 */ /* 0x000fce00078e000e */
[----:B------:R-:W-:Y:S05]  /*fb10*/  WARPSYNC.COLLECTIVE R15, `(.L_x_2003) ;  /* 0x000000000f087348 */ /* 0x000fea0003c00000 */
[----:B------:R0:W1:Y:S02]  /*fb20*/  SHFL.IDX P6, R14, R13, R12, R11 ;  /* 0x0000000c0d0e7389 */ /* 0x00006400000c000b */
[----:B01----:R-:W-:Y:S01]  /*fb30*/  ENDCOLLECTIVE ;  /* 0x000000000000791b */ /* 0x003fe20003800000 */
.L_x_2003:
        /* <DEDUP_REMOVED lines=15> */
.L_x_2004:
[----:B------:R-:W-:Y:S05]  /*fc30*/  BRA `(.L_x_2005) ;  /* 0xffffffd0002c7947 */ /* 0x000fea000383ffff */
.L_x_1939:
[----:B0-----:R0:W1:Y:S02]  /*fc40*/  SYNCS.PHASECHK.TRANS64.TRYWAIT P0, [R17+URZ+0x2d820], R0 ;  /* 0x02d82000110075a7 */ /* 0x001064000800017f */
[----:B-1----:R-:W-:Y:S05]  /*fc50*/  @!P0 NANOSLEEP.SYNCS 0x989680 ;  /* 0x009896800000895d */ /* 0x002fea0003900000 */
[----:B------:R-:W1:Y:S02]  /*fc60*/  @!P0 SYNCS.PHASECHK.TRANS64 P0, [R17+URZ+0x2d820], R0 ;  /* 0x02d82000110085a7 */ /* 0x000e64000800007f */
[----:B-1----:R-:W-:Y:S05]  /*fc70*/  @!P0 BRA `(.L_x_1939) ;  /* 0xfffffffc00f08947 */ /* 0x002fea000383ffff */
[----:B------:R-:W-:Y:S05]  /*fc80*/  BRA `(.L_x_2006) ;  /* 0xffffffd000907947 */ /* 0x000fea000383ffff */
.L_x_1943:
[----:B0-----:R0:W1:Y:S02]  /*fc90*/  SYNCS.PHASECHK.TRANS64.TRYWAIT P0, [R6+URZ+0x2d840], R0 ;  /* 0x02d84000060075a7 */ /* 0x001064000800017f */
[----:B-1----:R-:W-:Y:S05]  /*fca0*/  @!P0 NANOSLEEP.SYNCS 0x989680 ;  /* 0x009896800000895d */ /* 0x002fea0003900000 */
[----:B------:R-:W1:Y:S02]  /*fcb0*/  @!P0 SYNCS.PHASECHK.TRANS64 P0, [R6+URZ+0x2d840], R0 ;  /* 0x02d84000060085a7 */ /* 0x000e64000800007f */
[----:B-1----:R-:W-:Y:S05]  /*fcc0*/  @!P0 BRA `(.L_x_1943) ;  /* 0xfffffffc00f08947 */ /* 0x002fea000383ffff */
[----:B------:R-:W-:Y:S05]  /*fcd0*/  BRA `(.L_x_2007) ;  /* 0xffffffd400647947 */ /* 0x000fea000383ffff */
.L_x_1944:
        /* <DEDUP_REMOVED lines=8> */
.L_x_2009:
[----:B------:R-:W-:Y:S05]  /*fd60*/  BSYNC B1 ;  /* 0x0000000000017941 */ /* 0x000fea0003800000 */
.L_x_2008:
        /* <DEDUP_REMOVED lines=10> */
.L_x_2010:
        /* <DEDUP_REMOVED lines=8> */
.L_x_2011:
        /* <DEDUP_REMOVED lines=14> */
.L_x_2012:
[----:B------:R-:W-:Y:S02]  /*ff70*/  IMAD.MOV.U32 R13, RZ, RZ, R10 ;  /* 0x000000ffff0d7224 */ /* 0x000fe400078e000a */
[----:B------:R-:W-:Y:S02]  /*ff80*/  IMAD.MOV.U32 R12, RZ, RZ, 0x2 ;  /* 0x00000002ff0c7424 */ /* 0x000fe400078e00ff */
[----:B------:R-:W-:-:S07]  /*ff90*/  IMAD.MOV.U32 R2, RZ, RZ, R14 ;  /* 0x000000ffff027224 */ /* 0x000fce00078e000e */
[----:B------:R-:W-:Y:S05]  /*ffa0*/  WARPSYNC.COLLECTIVE R15, `(.L_x_2013) ;  /* 0x000000000f087348 */ /* 0x000fea0003c00000 */
[----:B------:R0:W1:Y:S02]  /*ffb0*/  SHFL.IDX P6, R14, R13, R12, R11 ;  /* 0x0000000c0d0e7389 */ /* 0x00006400000c000b */
[----:B01----:R-:W-:Y:S01]  /*ffc0*/  ENDCOLLECTIVE ;  /* 0x000000000000791b */ /* 0x003fe20003800000 */
.L_x_2013:
        /* <DEDUP_REMOVED lines=13> */
.L_x_2014:
[----:B------:R-:W-:Y:S02]  /*100a0*/  IMAD.MOV.U32 R13, RZ, RZ, R10 ;  /* 0x000000ffff0d7224 */ /* 0x000fe400078e000a */
[----:B------:R-:W-:Y:S02]  /*100b0*/  IMAD.MOV.U32 R12, RZ, RZ, 0x3 ;  /* 0x00000003ff0c7424 */ /* 0x000fe400078e00ff */
[----:B------:R-:W-:-:S07]  /*100c0*/  IMAD.MOV.U32 R2, RZ, RZ, R14 ;  /* 0x000000ffff027224 */ /* 0x000fce00078e000e */
[----:B------:R-:W-:Y:S05]  /*100d0*/  WARPSYNC.COLLECTIVE R15, `(.L_x_2015) ;  /* 0x000000000f087348 */ /* 0x000fea0003c00000 */
[----:B------:R0:W1:Y:S02]  /*100e0*/  SHFL.IDX P6, R14, R13, R12, R11 ;  /* 0x0000000c0d0e7389 */ /* 0x00006400000c000b */
[----:B01----:R-:W-:Y:S01]  /*100f0*/  ENDCOLLECTIVE ;  /* 0x000000000000791b */ /* 0x003fe20003800000 */
.L_x_2015:
        /* <DEDUP_REMOVED lines=13> */
.L_x_2016:
[----:B------:R-:W-:Y:S01]  /*101d0*/  IMAD.MOV.U32 R2, RZ, RZ, R14 ;  /* 0x000000ffff027224 */ /* 0x000fe200078e000e */
[----:B------:R-:W-:Y:S06]  /*101e0*/  BRA `(.L_x_2017) ;  /* 0xffffffd400107947 */ /* 0x000fec000383ffff */
.L_x_1949:
[----:B-1----:R1:W2:Y:S02]  /*101f0*/  SYNCS.PHASECHK.TRANS64.TRYWAIT P0, [R6+URZ+0x2d860], R2 ;  /* 0x02d86002060075a7 */ /* 0x0022a4000800017f */
[----:B--2---:R-:W-:Y:S05]  /*10200*/  @!P0 NANOSLEEP.SYNCS 0x989680 ;  /* 0x009896800000895d */ /* 0x004fea0003900000 */
[----:B------:R-:W2:Y:S02]  /*10210*/  @!P0 SYNCS.PHASECHK.TRANS64 P0, [R6+URZ+0x2d860], R2 ;  /* 0x02d86002060085a7 */ /* 0x000ea4000800007f */
[----:B--2---:R-:W-:Y:S05]  /*10220*/  @!P0 BRA `(.L_x_1949) ;  /* 0xfffffffc00f08947 */ /* 0x004fea000383ffff */
[----:B------:R-:W-:Y:S05]  /*10230*/  BRA `(.L_x_2018) ;  /* 0xffffffd400707947 */ /* 0x000fea000383ffff */
.L_x_1950:
        /* <DEDUP_REMOVED lines=8> */
.L_x_2020:
[----:B------:R-:W-:Y:S05]  /*102c0*/  BSYNC B1 ;  /* 0x0000000000017941 */ /* 0x000fea0003800000 */
.L_x_2019:
        /* <DEDUP_REMOVED lines=9> */
.L_x_2021:
[----:B------:R-:W-:Y:S02]  /*10360*/  IMAD.MOV.U32 R13, RZ, RZ, R19 ;  /* 0x000000ffff0d7224 */ /* 0x000fe400078e0013 */
[----:B------:R-:W-:Y:S02]  /*10370*/  IMAD.MOV.U32 R12, RZ, RZ, 0x1 ;  /* 0x00000001ff0c7424 */ /* 0x000fe400078e00ff */
[----:B------:R-:W-:-:S07]  /*10380*/  IMAD.MOV.U32 R2, RZ, RZ, R14 ;  /* 0x000000ffff027224 */ /* 0x000fce00078e000e */
[----:B------:R-:W-:Y:S05]  /*10390*/  WARPSYNC.COLLECTIVE R15, `(.L_x_2022) ;  /* 0x000000000f087348 */ /* 0x000fea0003c00000 */
[----:B------:R0:W1:Y:S02]  /*103a0*/  SHFL.IDX P6, R14, R13, R12, R11 ;  /* 0x0000000c0d0e7389 */ /* 0x00006400000c000b */
[----:B01----:R-:W-:Y:S01]  /*103b0*/  ENDCOLLECTIVE ;  /* 0x000000000000791b */ /* 0x003fe20003800000 */
.L_x_2022:
        /* <DEDUP_REMOVED lines=16> */
.L_x_2023:
[----:B------:R-:W-:Y:S02]  /*104c0*/  IMAD.MOV.U32 R13, RZ, RZ, R19 ;  /* 0x000000ffff0d7224 */ /* 0x000fe400078e0013 */
[----:B------:R-:W-:Y:S02]  /*104d0*/  IMAD.MOV.U32 R12, RZ, RZ, 0x2 ;  /* 0x00000002ff0c7424 */ /* 0x000fe400078e00ff */
[----:B------:R-:W-:-:S07]  /*104e0*/  IMAD.MOV.U32 R2, RZ, RZ, R14 ;  /* 0x000000ffff027224 */ /* 0x000fce00078e000e */
[----:B------:R-:W-:Y:S05]  /*104f0*/  WARPSYNC.COLLECTIVE R15, `(.L_x_2024) ;  /* 0x000000000f087348 */ /* 0x000fea0003c00000 */
[----:B------:R0:W1:Y:S02]  /*10500*/  SHFL.IDX P6, R14, R13, R12, R11 ;  /* 0x0000000c0d0e7389 */ /* 0x00006400000c000b */
[----:B01----:R-:W-:Y:S01]  /*10510*/  ENDCOLLECTIVE ;  /* 0x000000000000791b */ /* 0x003fe20003800000 */
.L_x_2024:
        /* <DEDUP_REMOVED lines=16> */
.L_x_2025:
[----:B------:R-:W-:Y:S02]  /*10620*/  IMAD.MOV.U32 R13, RZ, RZ, R19 ;  /* 0x000000ffff0d7224 */ /* 0x000fe400078e0013 */
[----:B------:R-:W-:Y:S02]  /*10630*/  IMAD.MOV.U32 R12, RZ, RZ, 0x3 ;  /* 0x00000003ff0c7424 */ /* 0x000fe400078e00ff */
[----:B------:R-:W-:-:S07]  /*10640*/  IMAD.MOV.U32 R2, RZ, RZ, R14 ;  /* 0x000000ffff027224 */ /* 0x000fce00078e000e */
[----:B------:R-:W-:Y:S05]  /*10650*/  WARPSYNC.COLLECTIVE R15, `(.L_x_2026) ;  /* 0x000000000f087348 */ /* 0x000fea0003c00000 */
[----:B------:R0:W1:Y:S02]  /*10660*/  SHFL.IDX P6, R14, R13, R12, R11 ;  /* 0x0000000c0d0e7389 */ /* 0x00006400000c000b */
[----:B01----:R-:W-:Y:S01]  /*10670*/  ENDCOLLECTIVE ;  /* 0x000000000000791b */ /* 0x003fe20003800000 */
.L_x_2026:
        /* <DEDUP_REMOVED lines=13> */
.L_x_2027:
        /* <DEDUP_REMOVED lines=8> */
.L_x_1958:
[----:B0-----:R0:W1:Y:S02]  /*107d0*/  SYNCS.PHASECHK.TRANS64.TRYWAIT P0, [R4+URZ+0x2d860], R3 ;  /* 0x02d86003040075a7 */ /* 0x001064000800017f */
[----:B-1----:R-:W-:Y:S05]  /*107e0*/  @!P0 NANOSLEEP.SYNCS 0x989680 ;  /* 0x009896800000895d */ /* 0x002fea0003900000 */
[----:B------:R-:W1:Y:S02]  /*107f0*/  @!P0 SYNCS.PHASECHK.TRANS64 P0, [R4+URZ+0x2d860], R3 ;  /* 0x02d86003040085a7 */ /* 0x000e64000800007f */
[----:B-1----:R-:W-:Y:S05]  /*10800*/  @!P0 BRA `(.L_x_1958) ;  /* 0xfffffffc00f08947 */ /* 0x002fea000383ffff */
[----:B------:R-:W-:Y:S05]  /*10810*/  BRA `(.L_x_2029) ;  /* 0xffffffd800007947 */ /* 0x000fea000383ffff */
.L_x_1959:
        /* <DEDUP_REMOVED lines=8> */
.L_x_2031:
[----:B------:R-:W-:Y:S05]  /*108a0*/  BSYNC B0 ;  /* 0x0000000000007941 */ /* 0x000fea0003800000 */
.L_x_2030:
        /* <DEDUP_REMOVED lines=9> */
.L_x_2032:
        /* <DEDUP_REMOVED lines=9> */
.L_x_2033:
        /* <DEDUP_REMOVED lines=16> */
.L_x_2034:
[----:B------:R-:W-:Y:S02]  /*10ad0*/  IMAD.MOV.U32 R13, RZ, RZ, R19 ;  /* 0x000000ffff0d7224 */ /* 0x000fe400078e0013 */
[----:B------:R-:W-:Y:S01]  /*10ae0*/  IMAD.MOV.U32 R12, RZ, RZ, 0x2 ;  /* 0x00000002ff0c7424 */ /* 0x000fe200078e00ff */
[----:B------:R-:W-:-:S13]  /*10af0*/  IADD3 R2, P0, R14, R6, RZ ;  /* 0x000000060e027210 */ /* 0x000fda0007f1e0ff */
[----:B------:R-:W-:Y:S05]  /*10b00*/  WARPSYNC.COLLECTIVE R15, `(.L_x_2035) ;  /* 0x000000000f087348 */ /* 0x000fea0003c00000 */
[----:B------:R0:W1:Y:S02]  /*10b10*/  SHFL.IDX P6, R14, R13, R12, R11 ;  /* 0x0000000c0d0e7389 */ /* 0x00006400000c000b */
[----:B01----:R-:W-:Y:S01]  /*10b20*/  ENDCOLLECTIVE ;  /* 0x000000000000791b */ /* 0x003fe20003800000 */
.L_x_2035:
        /* <DEDUP_REMOVED lines=15> */
.L_x_2036:
[----:B------:R-:W-:Y:S02]  /*10c20*/  IMAD.MOV.U32 R13, RZ, RZ, R19 ;  /* 0x000000ffff0d7224 */ /* 0x000fe400078e0013 */
[----:B------:R-:W-:Y:S01]  /*10c30*/  IMAD.MOV.U32 R12, RZ, RZ, 0x3 ;  /* 0x00000003ff0c7424 */ /* 0x000fe200078e00ff */
[----:B------:R-:W-:-:S13]  /*10c40*/  IADD3 R2, P0, R14, R6, RZ ;  /* 0x000000060e027210 */ /* 0x000fda0007f1e0ff */
[----:B------:R-:W-:Y:S05]  /*10c50*/  WARPSYNC.COLLECTIVE R15, `(.L_x_2037) ;  /* 0x000000000f087348 */ /* 0x000fea0003c00000 */
[----:B------:R0:W1:Y:S02]  /*10c60*/  SHFL.IDX P6, R14, R13, R12, R11 ;  /* 0x0000000c0d0e7389 */ /* 0x00006400000c000b */
[----:B01----:R-:W-:Y:S01]  /*10c70*/  ENDCOLLECTIVE ;  /* 0x000000000000791b */ /* 0x003fe20003800000 */
.L_x_2037:
        /* <DEDUP_REMOVED lines=12> */
.L_x_2038:
[----:B------:R-:W-:Y:S01]  /*10d40*/  @!PT LDS RZ, [RZ] ;  /* 0x00000000fffff984 */ /* 0x000fe20000000800 */
[----:B------:R-:W-:Y:S01]  /*10d50*/  @!PT LDS RZ, [RZ] ;  /* 0x00000000fffff984 */ /* 0x000fe20000000800 */
[----:B------:R-:W-:Y:S01]  /*10d60*/  @!PT LDS RZ, [RZ] ;  /* 0x00000000fffff984 */ /* 0x000fe20000000800 */
[----:B------:R0:W-:Y:S01]  /*10d70*/  LDGSTS.E.BYPASS.LTC128B.128 [R0+0x3400], desc[UR50][R2.64+0x40], !P0 ;  /* 0x0340004002007fae */ /* 0x0001e2000c101d72 */
[----:B------:R-:W-:-:S13]  /*10d80*/  ISETP.LT.OR P0, PT, R5, 0x41, P1 ;  /* 0x000000410500780c */ /* 0x000fda0000f01670 */
[----:B------:R0:W-:Y:S01]  /*10d90*/  LDGSTS.E.BYPASS.LTC128B.128 [R0+0x5400], desc[UR50][R2.64+0x80], !P0 ;  /* 0x0540008002007fae */ /* 0x0001e2000c101d72 */
[----:B------:R-:W-:Y:S05]  /*10da0*/  BRA `(.L_x_2039) ;  /* 0xffffffd400787947 */ /* 0x000fea000383ffff */
.L_x_1964:
        /* <DEDUP_REMOVED lines=8> */
.L_x_2041:
[----:B------:R-:W-:Y:S05]  /*10e30*/  BSYNC B0 ;  /* 0x0000000000007941 */ /* 0x000fea0003800000 */
.L_x_2040:
[----:B------:R-:W-:Y:S05]  /*10e40*/  BRA `(.L_x_2042) ;  /* 0xffffffd8000c7947 */ /* 0x000fea000383ffff */
.L_x_1967:
[----:B-1----:R1:W2:Y:S02]  /*10e50*/  SYNCS.PHASECHK.TRANS64.TRYWAIT P0, [R4+URZ+0x2d820], R0 ;  /* 0x02d82000040075a7 */ /* 0x0022a4000800017f */
[----:B--2---:R-:W-:Y:S05]  /*10e60*/  @!P0 NANOSLEEP.SYNCS 0x989680 ;  /* 0x009896800000895d */ /* 0x004fea0003900000 */
[----:B------:R-:W2:Y:S02]  /*10e70*/  @!P0 SYNCS.PHASECHK.TRANS64 P0, [R4+URZ+0x2d820], R0 ;  /* 0x02d82000040085a7 */ /* 0x000ea4000800007f */
[----:B--2---:R-:W-:Y:S05]  /*10e80*/  @!P0 BRA `(.L_x_1967) ;  /* 0xfffffffc00f08947 */ /* 0x004fea000383ffff */
[----:B------:R-:W-:Y:S05]  /*10e90*/  BRA `(.L_x_2043) ;  /* 0xffffffd800587947 */ /* 0x000fea000383ffff */
.L_x_1968:
        /* <DEDUP_REMOVED lines=11> */
.L_x_2045:
[----:B------:R-:W-:Y:S05]  /*10f50*/  BSYNC B0 ;  /* 0x0000000000007941 */ /* 0x000fea0003800000 */
.L_x_2044:
[----:B------:R-:W-:Y:S05]  /*10f60*/  BRA `(.L_x_2046) ;  /* 0xffffffd800407947 */ /* 0x000fea000383ffff */
.L_x_1971:
[----:B------:R-:W-:Y:S01]  /*10f70*/  BSSY B1, `(.L_x_2047) ;  /* 0x0000006000017945 */ /* 0x000fe20003800000 */
[----:B------:R-:W-:-:S07]  /*10f80*/  IMAD.MOV.U32 R15, RZ, RZ, -0x1 ;  /* 0xffffffffff0f7424 */ /* 0x000fce00078e00ff */
[----:B01----:R-:W-:Y:S05]  /*10f90*/  WARPSYNC.COLLECTIVE R15, `(.L_x_2048) ;  /* 0x000000000f0c7348 */ /* 0x003fea0003c00000 */
[----:B------:R-:W-:Y:S02]  /*10fa0*/  ELECT P6, UR62, PT ;  /* 0x00000000003e782f */ /* 0x000fe400038c0000 */
[----:B------:R-:W-:Y:S01]  /*10fb0*/  MOV R14, UR62 ;  /* 0x0000003e000e7c02 */ /* 0x000fe20008000f00 */
[----:B01----:R-:W-:Y:S10]  /*10fc0*/  ENDCOLLECTIVE ;  /* 0x000000000000791b */ /* 0x003ff40003800000 */
.L_x_2048:
[----:B------:R-:W-:Y:S05]  /*10fd0*/  BSYNC B1 ;  /* 0x0000000000017941 */ /* 0x000fea0003800000 */
.L_x_2047:
[----:B------:R-:W-:Y:S05]  /*10fe0*/  BRA `(.L_x_2049) ;  /* 0xffffffd800387947 */ /* 0x000fea000383ffff */
.L_x_1973:
[----:B-1----:R1:W2:Y:S02]  /*10ff0*/  SYNCS.PHASECHK.TRANS64.TRYWAIT P1, [R5+URZ+0x2d840], R0 ;  /* 0x02d84000050075a7 */ /* 0x0022a4000802017f */
[----:B--2---:R-:W-:Y:S05]  /*11000*/  @!P1 NANOSLEEP.SYNCS 0x989680 ;  /* 0x009896800000995d */ /* 0x004fea0003900000 */
[----:B------:R-:W2:Y:S02]  /*11010*/  @!P1 SYNCS.PHASECHK.TRANS64 P1, [R5+URZ+0x2d840], R0 ;  /* 0x02d84000050095a7 */ /* 0x000ea4000802007f */
[----:B--2---:R-:W-:Y:S05]  /*11020*/  @!P1 BRA `(.L_x_1973) ;  /* 0xfffffffc00f09947 */ /* 0x004fea000383ffff */
[----:B------:R-:W-:Y:S05]  /*11030*/  BRA `(.L_x_2050) ;  /* 0xffffffd800587947 */ /* 0x000fea000383ffff */
.L_x_1975:
[----:B--2---:R2:W3:Y:S02]  /*11040*/  SYNCS.PHASECHK.TRANS64.TRYWAIT P1, [R23+URZ+0x2d840], R2 ;  /* 0x02d84002170075a7 */ /* 0x0044e4000802017f */
[----:B---3--:R-:W-:Y:S05]  /*11050*/  @!P1 NANOSLEEP.SYNCS 0x989680 ;  /* 0x009896800000995d */ /* 0x008fea0003900000 */
[----:B------:R-:W3:Y:S02]  /*11060*/  @!P1 SYNCS.PHASECHK.TRANS64 P1, [R23+URZ+0x2d840], R2 ;  /* 0x02d84002170095a7 */ /* 0x000ee4000802007f */
[----:B---3--:R-:W-:Y:S05]  /*11070*/  @!P1 BRA `(.L_x_1975) ;  /* 0xfffffffc00f09947 */ /* 0x008fea000383ffff */
[----:B------:R-:W-:Y:S05]  /*11080*/  BRA `(.L_x_2051) ;  /* 0xffffffd800647947 */ /* 0x000fea000383ffff */
.L_x_1977:
[----:B---3--:R3:W4:Y:S02]  /*11090*/  SYNCS.PHASECHK.TRANS64.TRYWAIT P1, [R5+URZ+0x2d860], R0 ;  /* 0x02d86000050075a7 */ /* 0x008724000802017f */
[----:B----4-:R-:W-:Y:S05]  /*110a0*/  @!P1 NANOSLEEP.SYNCS 0x989680 ;  /* 0x009896800000995d */ /* 0x010fea0003900000 */
[----:B------:R-:W4:Y:S02]  /*110b0*/  @!P1 SYNCS.PHASECHK.TRANS64 P1, [R5+URZ+0x2d860], R0 ;  /* 0x02d86000050095a7 */ /* 0x000f24000802007f */
[----:B----4-:R-:W-:Y:S05]  /*110c0*/  @!P1 BRA `(.L_x_1977) ;  /* 0xfffffffc00f09947 */ /* 0x010fea000383ffff */
[----:B------:R-:W-:Y:S05]  /*110d0*/  BRA `(.L_x_2052) ;  /* 0xffffffd800607947 */ /* 0x000fea000383ffff */
.L_x_2053:
        /* <DEDUP_REMOVED lines=10> */
.L_x_2734:


//--------------------- .text._ZN7cutlass13device_kernelIN5flash11enable_sm90INS1_16FlashAttnFwdSm90INS1_25CollectiveMainloopFwdSm90ILi2EN4cute5tupleIJNS5_1CILi1EEES8_S8_EEENS6_IJNS7_ILi192EEENS7_ILi128EEENS7_ILi96EEEEEELi96ENS_10bfloat16_tEfNS_4arch4Sm90ELb1ELb0ELb0ELb1ELb1ELb0ELb0ELb0ELb1ELb1ELb0ELb0EEENS1_21CollectiveEpilogueFwdINS6_IJSA_SC_SB_EEES9_SE_SG_Li384ELb1ELb1ELb0ELb0EEENS1_36VarlenDynamicPersistentTileSchedulerILi192ELi128ELi384ELi128ELb0ELb1ELb1ELb1ELb1ELb1EEEEEEEEEvNT_6ParamsE --------------------------
	.section	.text._ZN7cutlass13device_kernelIN5flash11enable_sm90INS1_16FlashAttnFwdSm90INS1_25CollectiveMainloopFwdSm90ILi2EN4cute5tupleIJNS5_1CILi1EEES8_S8_EEENS6_IJNS7_ILi192EEENS7_ILi128EEENS7_ILi96EEEEEELi96ENS_10bfloat16_tEfNS_4arch4Sm90ELb1ELb0ELb0ELb1ELb1ELb0ELb0ELb0ELb1ELb1ELb0ELb0EEENS1_21CollectiveEpilogueFwdINS6_IJSA_SC_SB_EEES9_SE_SG_Li384ELb1ELb1ELb0ELb0EEENS1_36VarlenDynamicPersistentTileSchedulerILi192ELi128ELi384ELi128ELb0ELb1ELb1ELb1ELb1ELb1EEEEEEEEEvNT_6ParamsE,"ax",@progbits
	.align	128
.text._ZN7cutlass13device_kernelIN5flash11enable_sm90INS1_16FlashAttnFwdSm90INS1_25CollectiveMainloopFwdSm90ILi2EN4cute5tupleIJNS5_1CILi1EEES8_S8_EEENS6_IJNS7_ILi192EEENS7_ILi128EEENS7_ILi96EEEEEELi96ENS_10bfloat16_tEfNS_4arch4Sm90ELb1ELb0ELb0ELb1ELb1ELb0ELb0ELb0ELb1ELb1ELb0ELb0EEENS1_21CollectiveEpilogueFwdINS6_IJSA_SC_SB_EEES9_SE_SG_Li384ELb1ELb1ELb0ELb0EEENS1_36VarlenDynamicPersistentTileSchedulerILi192ELi128ELi384ELi128ELb0ELb1ELb1ELb1ELb1ELb1EEEEEEEEEvNT_6ParamsE:
        .type           _ZN7cutlass13device_kernelIN5flash11enable_sm90INS1_16FlashAttnFwdSm90INS1_25CollectiveMainloopFwdSm90ILi2EN4cute5tupleIJNS5_1CILi1EEES8_S8_EEENS6_IJNS7_ILi192EEENS7_ILi128EEENS7_ILi96EEEEEELi96ENS_10bfloat16_tEfNS_4arch4Sm90ELb1ELb0ELb0ELb1ELb1ELb0ELb0ELb0ELb1ELb1ELb0ELb0EEENS1_21CollectiveEpilogueFwdINS6_IJSA_SC_SB_EEES9_SE_SG_Li384ELb1ELb1ELb0ELb0EEENS1_36VarlenDynamicPersistentTileSchedulerILi192ELi128ELi384ELi128ELb0ELb1ELb1ELb1ELb1ELb1EEEEEEEEEvNT_6ParamsE,@function
        .size           _ZN7cutlass13device_kernelIN5flash11enable_sm90INS1_16FlashAttnFwdSm90INS1_25CollectiveMainloopFwdSm90ILi2EN4cute5tupleIJNS5_1CILi1EEES8_S8_EEENS6_IJNS7_ILi192EEENS7_ILi128EEENS7_ILi96EEEEEELi96ENS_10bfloat16_tEfNS_4arch4Sm90ELb1ELb0ELb0ELb1ELb1ELb0ELb0ELb0ELb1ELb1ELb0ELb0EEENS1_21CollectiveEpilogueFwdINS6_IJSA_SC_SB_EEES9_SE_SG_Li384ELb1ELb1ELb0ELb0EEENS1_36VarlenDynamicPersistentTileSchedulerILi192ELi128ELi384ELi128ELb0ELb1ELb1ELb1ELb1ELb1EEEEEEEEEvNT_6ParamsE,(.L_x_2735 - _ZN7cutlass13device_kernelIN5flash11enable_sm90INS1_16FlashAttnFwdSm90INS1_25CollectiveMainloopFwdSm90ILi2EN4cute5tupleIJNS5_1CILi1EEES8_S8_EEENS6_IJNS7_ILi192EEENS7_ILi128EEENS7_ILi96EEEEEELi96ENS_10bfloat16_tEfNS_4arch4Sm90ELb1ELb0ELb0ELb1ELb1ELb0ELb0ELb0ELb1ELb1ELb0ELb0EEENS1_21CollectiveEpilogueFwdINS6_IJSA_SC_SB_EEES9_SE_SG_Li384ELb1ELb1ELb0ELb0EEENS1_36VarlenDynamicPersistentTileSchedulerILi192ELi128ELi384ELi128ELb0ELb1ELb1ELb1ELb1ELb1EEEEEEEEEvNT_6ParamsE)
        .other          _ZN7cutlass13device_kernelIN5flash11enable_sm90INS1_16FlashAttnFwdSm90INS1_25CollectiveMainloopFwdSm90ILi2EN4cute5tupleIJNS5_1CILi1EEES8_S8_EEENS6_IJNS7_ILi192EEENS7_ILi128EEENS7_ILi96EEEEEELi96ENS_10bfloat16_tEfNS_4arch4Sm90ELb1ELb0ELb0ELb1ELb1ELb0ELb0ELb0ELb1ELb1ELb0ELb0EEENS1_21CollectiveEpilogueFwdINS6_IJSA_SC_SB_EEES9_SE_SG_Li384ELb1ELb1ELb0ELb0EEENS1_36VarlenDynamicPersistentTileSchedulerILi192ELi128ELi384ELi128ELb0ELb1ELb1ELb1ELb1ELb1EEEEEEEEEvNT_6ParamsE,@"STO_CUDA_ENTRY STV_DEFAULT"
_ZN7cutlass13device_kernelIN5flash11enable_sm90INS1_16FlashAttnFwdSm90INS1_25CollectiveMainloopFwdSm90ILi2EN4cute5tupleIJNS5_1CILi1EEES8_S8_EEENS6_IJNS7_ILi192EEENS7_ILi128EEENS7_ILi96EEEEEELi96ENS_10bfloat16_tEfNS_4arch4Sm90ELb1ELb0ELb0ELb1ELb1ELb0ELb0ELb0ELb1ELb1ELb0ELb0EEENS1_21CollectiveEpilogueFwdINS6_IJSA_SC_SB_EEES9_SE_SG_Li384ELb1ELb1ELb0ELb0EEENS1_36VarlenDynamicPersistentTileSchedulerILi192ELi128ELi384ELi128ELb0ELb1ELb1ELb1ELb1ELb1EEEEEEEEEvNT_6ParamsE:
        /* <DEDUP_REMOVED lines=45> */
.L_x_2054:
        /* <DEDUP_REMOVED lines=22> */
.L_x_2055:
        /* <DEDUP_REMOVED lines=18> */
.L_x_2056:
        /* <DEDUP_REMOVED lines=22> */
.L_x_2057:
        /* <DEDUP_REMOVED lines=22> */
.L_x_2058:
        /* <DEDUP_REMOVED lines=8> */
.L_x_2060:
        /* <DEDUP_REMOVED lines=24> */
[----:B------:R-:W-:-:S03]  /*0a10*/  LOP3.LUT R4, R2, 0xfffffff0, RZ, 0xc0, !PT ;  /* 0xfffffff002047812 */ /* 0x000fc600078ec0ff */
[C---:B------:R-:W-:Y:S02]  /*0a20*/  IMAD.IADD R150, R157.reuse, 0x1, -R150 ;  /* 0x000000019d967824 */ /* 0x040fe400078e0a96 */
[----:B------:R-:W-:-:S03]  /*0a30*/  IMAD.IADD R4, R157, 0x1, -R4 ;  /* 0x000000019d047824 */ /* 0x000fc600078e0a04 */
[----:B------:R-:W-:Y:S02]  /*0a40*/  SHF.R.S32.HI R11, RZ, 0x1f, R150 ;  /* 0x0000001fff0b7819 */ /* 0x000fe40000011496 */
[----:B------:R-:W-:Y:S02]  /*0a50*/  SHF.R.S32.HI R3, RZ, 0x1f, R4 ;  /* 0x0000001fff037819 */ /* 0x000fe40000011404 */
[----:B------:R-:W-:Y:S02]  /*0a60*/  LEA.HI R10, R11, R150, RZ, 0x2 ;  /* 0x000000960b0a7211 */ /* 0x000fe400078f10ff */
[----:B------:R-:W-:Y:S02]  /*0a70*/  LEA.HI R5, R0, R157, RZ, 0x5 ;  /* 0x0000009d00057211 */ /* 0x000fe400078f28ff */
[--C-:B------:R-:W-:Y:S02]  /*0a80*/  SHF.R.S32.HI R8, RZ, 0x2, R10.reuse ;  /* 0x00000002ff087819 */ /* 0x100fe4000001140a */
[----:B------:R-:W-:-:S02]  /*0a90*/  SHF.R.S32.HI R9, RZ, 0x1f, R10 ;  /* 0x0000001fff097819 */ /* 0x000fc4000001140a */
[----:B------:R-:W-:Y:S02]  /*0aa0*/  SHF.R.S32.HI R7, RZ, 0x4, R2 ;  /* 0x00000004ff077819 */ /* 0x000fe40000011402 */
[----:B------:R-:W-:Y:S02]  /*0ab0*/  LEA.HI R3, R3, R4, RZ, 0x3 ;  /* 0x0000000403037211 */ /* 0x000fe400078f18ff */
[----:B------:R-:W-:Y:S02]  /*0ac0*/  LEA.HI R6, R9, R8, RZ, 0x3 ;  /* 0x0000000809067211 */ /* 0x000fe400078f18ff */
[----:B------:R-:W-:Y:S02]  /*0ad0*/  SHF.R.S32.HI R9, RZ, 0x5, R5 ;  /* 0x00000005ff097819 */ /* 0x000fe40000011405 */
[----:B------:R-:W-:Y:S02]  /*0ae0*/  LEA.HI R2, R2, R7, RZ, 0x1 ;  /* 0x0000000702027211 */ /* 0x000fe400078f08ff */
[----:B------:R-:W-:-:S02]  /*0af0*/  LOP3.LUT R5, R3, 0xfffffff8, RZ, 0xc0, !PT ;  /* 0xfffffff803057812 */ /* 0x000fc400078ec0ff */
[----:B------:R-:W-:Y:S02]  /*0b00*/  SHF.R.S32.HI R151, RZ, 0x7, R151 ;  /* 0x00000007ff977819 */ /* 0x000fe40000011497 */
[----:B------:R-:W-:Y:S01]  /*0b10*/  LOP3.LUT R2, R2, 0x1ffffffe, RZ, 0xc0, !PT ;  /* 0x1ffffffe02027812 */ /* 0x000fe200078ec0ff */
[----:B------:R-:W-:Y:S01]  /*0b20*/  IMAD.IADD R5, R4, 0x1, -R5 ;  /* 0x0000000104057824 */ /* 0x000fe200078e0a05 */
[----:B------:R-:W-:Y:S01]  /*0b30*/  LOP3.LUT R13, R6, 0xfffffff8, RZ, 0xc0, !PT ;  /* 0xfffffff8060d7812 */ /* 0x000fe200078ec0ff */
[----:B------:R-:W-:-:S04]  /*0b40*/  IMAD.HI R6, R151, 0x55555556, RZ ;  /* 0x5555555697067827 */ /* 0x000fc800078e02ff */
[----:B------:R-:W-:Y:S02]  /*0b50*/  IMAD R14, R9, 0x10, R4 ;  /* 0x00000010090e7824 */ /* 0x000fe400078e0204 */
[----:B------:R-:W-:Y:S02]  /*0b60*/  IMAD.IADD R2, R7, 0x1, -R2 ;  /* 0x0000000107027824 */ /* 0x000fe400078e0a02 */
[----:B------:R-:W-:Y:S02]  /*0b70*/  IMAD.SHL.U32 R4, R5, 0x40, RZ ;  /* 0x0000004005047824 */ /* 0x000fe400078e00ff */
[----:B------:R-:W-:Y:S01]  /*0b80*/  IMAD.IADD R12, R8, 0x1, -R13 ;  /* 0x00000001080c7824 */ /* 0x000fe200078e0a0d */
[----:B------:R-:W-:Y:S01]  /*0b90*/  LEA.HI R8, R6, R6, RZ, 0x1 ;  /* 0x0000000606087211 */ /* 0x000fe200078f08ff */
[----:B------:R-:W-:Y:S01]  /*0ba0*/  IMAD.SHL.U32 R6, R3, 0x40, RZ ;  /* 0x0000004003067824 */ /* 0x000fe200078e00ff */
[----:B------:R-:W-:Y:S01]  /*0bb0*/  LOP3.LUT R4, R4, 0x1c0, RZ, 0xc0, !PT ;  /* 0x000001c004047812 */ /* 0x000fe200078ec0ff */
[----:B------:R-:W-:Y:S01]  /*0bc0*/  IMAD.SHL.U32 R3, R2, 0x8, RZ ;  /* 0x0000000802037824 */ /* 0x000fe200078e00ff */
[----:B------:R-:W-:-:S03]  /*0bd0*/  LEA.HI R0, R0, R157, RZ, 0x2 ;  /* 0x0000009d00007211 */ /* 0x000fc600078f10ff */
[--C-:B------:R-:W-:Y:S01]  /*0be0*/  IMAD.U32 R153, R14, 0x20, R3.reuse ;  /* 0x000000200e997824 */ /* 0x100fe200078e0003 */
[----:B------:R-:W-:Y:S02]  /*0bf0*/  LOP3.LUT R3, R4, 0x8, R3, 0xf8, !PT ;  /* 0x0000000804037812 */ /* 0x000fe400078ef803 */
[----:B------:R-:W-:Y:S02]  /*0c00*/  LOP3.LUT R6, R6, 0x7ffffe00, RZ, 0xc0, !PT ;  /* 0x7ffffe0006067812 */ /* 0x000fe400078ec0ff */
[----:B------:R-:W-:Y:S02]  /*0c10*/  SHF.R.U32.HI R4, RZ, 0x3, R4 ;  /* 0x00000003ff047819 */ /* 0x000fe40000011604 */
[----:B------:R-:W-:Y:S01]  /*0c20*/  LOP3.LUT R2, R0, 0xfffffffc, RZ, 0xc0, !PT ;  /* 0xfffffffc00027812 */ /* 0x000fe200078ec0ff */
[----:B------:R-:W-:Y:S01]  /*0c30*/  IMAD R6, R9, 0x400, R6 ;  /* 0x0000040009067824 */ /* 0x000fe200078e0206 */
[----:B------:R-:W-:Y:S02]  /*0c40*/  LOP3.LUT R3, R3, R4, RZ, 0x3c, !PT ;  /* 0x0000000403037212 */ /* 0x000fe400078e3cff */
[----:B------:R-:W-:Y:S01]  /*0c50*/  LEA.HI R11, R11, R150, RZ, 0x5 ;  /* 0x000000960b0b7211 */ /* 0x000fe200078f28ff */
[----:B------:R-:W-:Y:S01]  /*0c60*/  IMAD.IADD R147, R157, 0x1, -R2 ;  /* 0x000000019d937824 */ /* 0x000fe200078e0a02 */
[----:B------:R-:W-:Y:S01]  /*0c70*/  R2P PR, R5, 0x6 ;  /* 0x0000000605007804 */ /* 0x000fe20000000000 */
[----:B------:R-:W-:Y:S01]  /*0c80*/  IMAD.IADD R3, R6, 0x1, R3 ;  /* 0x0000000106037824 */ /* 0x000fe200078e0203 */
[----:B------:R-:W-:-:S02]  /*0c90*/  SHF.R.S32.HI R11, RZ, 0x5, R11 ;  /* 0x00000005ff0b7819 */ /* 0x000fc4000001140b */
[----:B------:R-:W-:Y:S02]  /*0ca0*/  LEA.HI R4, R147, R147, RZ, 0x1 ;  /* 0x0000009393047211 */ /* 0x000fe400078f08ff */
[----:B------:R-:W-:Y:S01]  /*0cb0*/  LEA R16, R3, UR40, 0x1 ;  /* 0x0000002803107c11 */ /* 0x000fe2000f8e08ff */
[----:B------:R-:W-:Y:S01]  /*0cc0*/  IMAD.MOV.U32 R17, RZ, RZ, 0x40 ;  /* 0x00000040ff117424 */ /* 0x000fe200078e00ff */
[----:B------:R-:W-:Y:S01]  /*0cd0*/  LOP3.LUT R4, R4, 0x1ffffffe, RZ, 0xc0, !PT ;  /* 0x1ffffffe04047812 */ /* 0x000fe200078ec0ff */
[----:B------:R-:W-:Y:S02]  /*0ce0*/  IMAD.SHL.U32 R142, R147, 0x8, RZ ;  /* 0x00000008938e7824 */ /* 0x000fe400078e00ff */
[----:B------:R-:W-:Y:S02]  /*0cf0*/  IMAD R8, R8, -0x3, R151 ;  /* 0xfffffffd08087824 */ /* 0x000fe400078e0297 */
[----:B------:R-:W-:Y:S02]  /*0d00*/  IMAD R11, R11, 0x10, R12 ;  /* 0x000000100b0b7824 */ /* 0x000fe400078e020c */
[----:B------:R-:W-:Y:S01]  /*0d10*/  VIADD R18, R16, 0x21800 ;  /* 0x0002180010127836 */ /* 0x000fe20000000000 */
[----:B------:R-:W-:Y:S01]  /*0d20*/  SEL R17, R17, 0xffffffc0, !P2 ;  /* 0xffffffc011117807 */ /* 0x000fe20005000000 */
[----:B------:R-:W-:Y:S01]  /*0d30*/  VIADD R144, R142, 0x20 ;  /* 0x000000208e907836 */ /* 0x000fe20000000000 */
[----:B------:R-:W-:Y:S01]  /*0d40*/  LOP3.LUT R139, R10, 0x7ffffffc, RZ, 0xc0, !PT ;  /* 0x7ffffffc0a8b7812 */ /* 0x000fe200078ec0ff */
[----:B------:R-:W-:-:S02]  /*0d50*/  VIADD R146, R142, 0x40 ;  /* 0x000000408e927836 */ /* 0x000fc40000000000 */
[----:B------:R-:W-:Y:S02]  /*0d60*/  VIADD R22, R16, 0x21820 ;  /* 0x0002182010167836 */ /* 0x000fe40000000000 */
[----:B------:R-:W-:Y:S02]  /*0d70*/  IMAD R152, R8, 0x40, R11 ;  /* 0x0000004008987824 */ /* 0x000fe400078e020b */
[----:B------:R-:W-:Y:S02]  /*0d80*/  IMAD.IADD R3, R147, 0x1, -R4 ;  /* 0x0000000193037824 */ /* 0x000fe400078e0a04 */
[C---:B------:R-:W-:Y:S01]  /*0d90*/  @P1 VIADD R22, R18.reuse, 0xffffffe0 ;  /* 0xffffffe012161836 */ /* 0x040fe20000000000 */
[----:B------:R-:W-:Y:S01]  /*0da0*/  SHF.R.S32.HI R148, RZ, 0x2, R0 ;  /* 0x00000002ff947819 */ /* 0x000fe20000011400 */
[----:B------:R-:W-:Y:S01]  /*0db0*/  IMAD.IADD R18, R18, 0x1, R17 ;  /* 0x0000000112127824 */ /* 0x000fe200078e0211 */
[----:B------:R-:W-:Y:S01]  /*0dc0*/  SHF.R.S32.HI R156, RZ, 0x1f, R144 ;  /* 0x0000001fff9c7819 */ /* 0x000fe20000011490 */
[----:B------:R-:W-:Y:S01]  /*0dd0*/  IMAD.MOV.U32 R149, RZ, RZ, RZ ;  /* 0x000000ffff957224 */ /* 0x000fe200078e00ff */
[----:B------:R-:W-:Y:S01]  /*0de0*/  SHF.R.S32.HI R155, RZ, 0x1f, R146 ;  /* 0x0000001fff9b7819 */ /* 0x000fe20000011492 */
[----:B------:R-:W-:-:S02]  /*0df0*/  IMAD.MOV.U32 R2, RZ, RZ, RZ ;  /* 0x000000ffff027224 */ /* 0x000fc400078e00ff */
[----:B------:R-:W-:Y:S02]  /*0e00*/  IMAD.IADD R139, R150, 0x1, -R139 ;  /* 0x00000001968b7824 */ /* 0x000fe400078e0a8b */
[----:B------:R-:W-:Y:S02]  /*0e10*/  IMAD R140, R3, 0x8, R152 ;  /* 0x00000008038c7824 */ /* 0x000fe400078e0298 */
[----:B------:R-:W-:Y:S02]  /*0e20*/  IMAD.IADD R17, R17, 0x1, R22 ;  /* 0x0000000111117824 */ /* 0x000fe400078e0216 */
[----:B------:R-:W-:Y:S01]  /*0e30*/  VIADD R23, R22, 0x6000 ;  /* 0x0000600016177836 */ /* 0x000fe20000000000 */
[----:B------:R-:W-:Y:S01]  /*0e40*/  UMOV UR38, URZ ;  /* 0x0000003f00267c82 */ /* 0x000fe20008000000 */
[----:B--2---:R-:W-:-:S07]  /*0e50*/  LOP3.LUT R19, R15, 0x1, RZ, 0xfc, !PT ;  /* 0x000000010f137812 */ /* 0x004fce00078efcff */
.L_x_2112:
[----:B--2---:R-:W0:Y:S01]  /*0e60*/  LDC.64 R4, c[0x0][0xc88] ;  /* 0x00032200ff047b82 */ /* 0x004e220000000a00 */
[----:B------:R-:W-:Y:S01]  /*0e70*/  ULDC.64 UR4, c[0x0][0xa28] ;  /* 0x00028a0000047ab9 */ /* 0x000fe20000000a00 */
[----:B------:R-:W-:Y:S01]  /*0e80*/  ULDC.64 UR6, c[0x0][0xa18] ;  /* 0x0002860000067ab9 */ /* 0x000fe20000000a00 */
[----:B------:R-:W-:Y:S01]  /*0e90*/  IMAD.MOV.U32 R0, RZ, RZ, RZ ;  /* 0x000000ffff007224 */ /* 0x000fe200078e00ff */
[----:B------:R-:W-:Y:S01]  /*0ea0*/  ULDC.64 UR8, c[0x0][0xa20] ;  /* 0x0002880000087ab9 */ /* 0x000fe20000000a00 */
[----:B0-----:R-:W-:-:S05]  /*0eb0*/  IMAD.WIDE R4, R31, 0x4, R4 ;  /* 0x000000041f047825 */ /* 0x001fca00078e0204 */
[----:B------:R-:W2:Y:S01]  /*0ec0*/  LDG.E R141, desc[UR36][R4.64] ;  /* 0x00000024048d7981 */ /* 0x000ea2000c1e1900 */
[----:B------:R-:W-:Y:S02]  /*0ed0*/  ISETP.NE.U32.AND P0, PT, RZ, UR4, PT ;  /* 0x00000004ff007c0c */ /* 0x000fe4000bf05070 */
[----:B------:R-:W-:Y:S02]  /*0ee0*/  ISETP.NE.U32.AND P1, PT, RZ, UR6, PT ;  /* 0x00000006ff007c0c */ /* 0x000fe4000bf25070 */
[----:B------:R-:W-:Y:S02]  /*0ef0*/  ISETP.NE.AND.EX P0, PT, RZ, UR5, PT, P0 ;  /* 0x00000005ff007c0c */ /* 0x000fe4000bf05300 */
[----:B------:R-:W-:Y:S02]  /*0f00*/  ISETP.NE.AND.EX P1, PT, RZ, UR7, PT, P1 ;  /* 0x00000007ff007c0c */ /* 0x000fe4000bf25310 */
[----:B--2---:R-:W-:-:S09]  /*0f10*/  SHF.R.S32.HI R145, RZ, 0x1f, R141 ;  /* 0x0000001fff917819 */ /* 0x004fd2000001148d */
[----:B-1-3--:R-:W-:-:S04]  /*0f20*/  @P0 LEA R6, P2, R141, UR4, 0x2 ;  /* 0x000000048d060c11 */ /* 0x00afc8000f8410ff */
[C---:B------:R-:W-:Y:S01]  /*0f30*/  @P0 LEA.HI.X R7, R141.reuse, UR5, R145, 0x2, P2 ;  /* 0x000000058d070c11 */ /* 0x040fe200090f1491 */
[----:B------:R-:W-:Y:S01]  /*0f40*/  ULDC.64 UR4, c[0x0][0x418] ;  /* 0x0001060000047ab9 */ /* 0x000fe20000000a00 */
[----:B------:R-:W-:-:S03]  /*0f50*/  @P1 LEA R4, P2, R141, UR6, 0x2 ;  /* 0x000000068d041c11 */ /* 0x000fc6000f8410ff */
[----:B------:R0:W5:Y:S01]  /*0f60*/  @P0 LDG.E R0, desc[UR36][R6.64] ;  /* 0x0000002406000981 */ /* 0x000162000c1e1900 */
[----:B------:R-:W-:-:S05]  /*0f70*/  @P1 LEA.HI.X R5, R141, UR7, R145, 0x2, P2 ;  /* 0x000000078d051c11 */ /* 0x000fca00090f1491 */
[----:B------:R0:W5:Y:S01]  /*0f80*/  @P1 LDG.E R138, desc[UR36][R4.64] ;  /* 0x00000024048a1981 */ /* 0x000162000c1e1900 */
[----:B------:R-:W-:Y:S01]  /*0f90*/  UISETP.NE.U32.AND UP0, UPT, UR4, URZ, UPT ;  /* 0x0000003f0400728c */ /* 0x000fe2000bf05070 */
[----:B------:R-:W-:Y:S02]  /*0fa0*/  ISETP.NE.U32.AND P2, PT, RZ, UR8, PT ;  /* 0x00000008ff007c0c */ /* 0x000fe4000bf45070 */
[----:B------:R-:W-:Y:S01]  /*0fb0*/  ULDC UR4, c[0x0][0x424] ;  /* 0x0001090000047ab9 */ /* 0x000fe20000000800 */
[----:B------:R-:W-:Y:S01]  /*0fc0*/  UISETP.NE.AND.EX UP0, UPT, UR5, URZ, UPT, UP0 ;  /* 0x0000003f0500728c */ /* 0x000fe2000bf05300 */
[----:B------:R-:W-:Y:S02]  /*0fd0*/  ISETP.NE.AND.EX P2, PT, RZ, UR9, PT, P2 ;  /* 0x00000009ff007c0c */ /* 0x000fe4000bf45320 */
[----:B------:R-:W-:Y:S01]  /*0fe0*/  ULDC UR5, c[0x0][0x2f0] ;  /* 0x0000bc0000057ab9 */ /* 0x000fe20000000800 */
[----:B------:R-:W-:-:S04]  /*0ff0*/  USEL UR4, UR4, 0x1, UP0 ;  /* 0x0000000104047887 */ /* 0x000fc80008000000 */
[----:B------:R-:W-:Y:S01]  /*1000*/  UIMAD UR4, UR4, UR5, URZ ;  /* 0x00000005040472a4 */ /* 0x000fe2000f8e023f */
[----:B0---4-:R-:W-:Y:S11]  /*1010*/  @P1 BRA `(.L_x_2061) ;  /* 0x0000000000281947 */ /* 0x011ff60003800000 */
[----:B------:R-:W-:Y:S01]  /*1020*/  ULDC.64 UR6, c[0x0][0xa00] ;  /* 0x0002800000067ab9 */ /* 0x000fe20000000a00 */
[----:B-----5:R-:W0:Y:S01]  /*1030*/  LDC R138, c[0x0][0x288] ;  /* 0x0000a200ff8a7b82 */ /* 0x020e220000000800 */
[----:B------:R-:W-:-:S04]  /*1040*/  ISETP.NE.U32.AND P0, PT, RZ, UR6, PT ;  /* 0x00000006ff007c0c */ /* 0x000fc8000bf05070 */
[----:B------:R-:W-:-:S13]  /*1050*/  ISETP.NE.AND.EX P0, PT, RZ, UR7, PT, P0 ;  /* 0x00000007ff007c0c */ /* 0x000fda000bf05300 */
[----:B------:R-:W-:Y:S05]  /*1060*/  @!P0 BRA `(.L_x_2061) ;  /* 0x0000000000148947 */ /* 0x000fea0003800000 */
[----:B------:R-:W1:Y:S02]  /*1070*/  LDC.64 R4, c[0x0][0xa00] ;  /* 0x00028000ff047b82 */ /* 0x000e640000000a00 */
[----:B-1----:R-:W-:-:S05]  /*1080*/  IMAD.WIDE R4, R141, 0x4, R4 ;  /* 0x000000048d047825 */ /* 0x002fca00078e0204 */
[----:B0-----:R-:W2:Y:S04]  /*1090*/  LDG.E R138, desc[UR36][R4.64] ;  /* 0x00000024048a7981 */ /* 0x001ea8000c1e1900 */
[----:B------:R-:W2:Y:S02]  /*10a0*/  LDG.E R3, desc[UR36][R4.64+0x4] ;  /* 0x0000042404037981 */ /* 0x000ea4000c1e1900 */
[----:B--2---:R-:W-:-:S07]  /*10b0*/  IMAD.IADD R138, R3, 0x1, -R138 ;  /* 0x00000001038a7824 */ /* 0x004fce00078e0a8a */
.L_x_2061:
[----:B------:R-:W-:Y:S02]  /*10c0*/  IMAD.U32 R137, RZ, RZ, UR4 ;  /* 0x00000004ff897e24 */ /* 0x000fe4000f8e00ff */
[----:B------:R-:W-:Y:S01]  /*10d0*/  IMAD.MOV.U32 R143, RZ, RZ, R30 ;  /* 0x000000ffff8f7224 */ /* 0x000fe200078e001e */
[----:B------:R-:W-:Y:S06]  /*10e0*/  @!P2 BRA `(.L_x_2062) ;  /* 0x000000000010a947 */ /* 0x000fec0003800000 */
[----:B------:R-:W-:-:S04]  /*10f0*/  LEA R4, P0, R141, UR8, 0x2 ;  /* 0x000000088d047c11 */ /* 0x000fc8000f8010ff */
[----:B------:R-:W-:-:S05]  /*1100*/  LEA.HI.X R5, R141, UR9, R145, 0x2, P0 ;  /* 0x000000098d057c11 */ /* 0x000fca00080f1491 */
[----:B------:R1:W5:Y:S01]  /*1110*/  LDG.E R137, desc[UR36][R4.64] ;  /* 0x0000002404897981 */ /* 0x000362000c1e1900 */
[----:B------:R-:W-:Y:S05]  /*1120*/  BRA `(.L_x_2063) ;  /* 0x0000000000247947 */ /* 0x000fea0003800000 */
.L_x_2062:
        /* <DEDUP_REMOVED lines=9> */
.L_x_2063:
[----:B------:R-:W2:Y:S01]  /*11c0*/  LDC R154, c[0x0][0x448] ;  /* 0x00011200ff9a7b82 */ /* 0x000ea20000000800 */
[----:B------:R-:W-:Y:S01]  /*11d0*/  IMAD R136, R29, 0xc0, RZ ;  /* 0x000000c01d887824 */ /* 0x000fe200078e02ff */
[----:B------:R-:W-:Y:S01]  /*11e0*/  CS2R R134, SRZ ;  /* 0x0000000000867805 */ /* 0x000fe2000001ff00 */
[----:B-----5:R-:W-:Y:S01]  /*11f0*/  IMAD.IADD R137, R137, 0x1, -R0 ;  /* 0x0000000189897824 */ /* 0x020fe200078e0a00 */
[----:B------:R-:W-:Y:S01]  /*1200*/  CS2R R132, SRZ ;  /* 0x0000000000847805 */ /* 0x000fe2000001ff00 */
[----:B------:R-:W-:Y:S01]  /*1210*/  VIADD R3, R136, 0xbf ;  /* 0x000000bf88037836 */ /* 0x000fe20000000000 */
[----:B------:R-:W-:Y:S01]  /*1220*/  CS2R R130, SRZ ;  /* 0x0000000000827805 */ /* 0x000fe2000001ff00 */
[----:B------:R-:W-:Y:S01]  /*1230*/  IMAD.MOV.U32 R32, RZ, RZ, RZ ;  /* 0x000000ffff207224 */ /* 0x000fe200078e00ff */
        /* <DEDUP_REMOVED lines=11> */
[----:B------:R-:W-:Y:S01]  /*12f0*/  CS2R R106, SRZ ;  /* 0x00000000006a7805 */ /* 0x000fe2000001ff00 */
[----:B------:R-:W-:Y:S01]  /*1300*/  IMAD.MOV.U32 R109, RZ, RZ, RZ ;  /* 0x000000ffff6d7224 */ /* 0x000fe200078e00ff */
[----:B------:R-:W-:Y:S02]  /*1310*/  CS2R R104, SRZ ;  /* 0x0000000000687805 */ /* 0x000fe4000001ff00 */
[----:B------:R-:W-:Y:S02]  /*1320*/  CS2R R102, SRZ ;  /* 0x0000000000667805 */ /* 0x000fe4000001ff00 */
[----:B------:R-:W-:-:S02]  /*1330*/  CS2R R100, SRZ ;  /* 0x0000000000647805 */ /* 0x000fc4000001ff00 */
[----:B--2---:R-:W-:Y:S02]  /*1340*/  ISETP.NE.AND P0, PT, R154, 0x1, PT ;  /* 0x000000019a00780c */ /* 0x004fe40003f05270 */
[----:B------:R-:W-:Y:S02]  /*1350*/  CS2R R98, SRZ ;  /* 0x0000000000627805 */ /* 0x000fe4000001ff00 */
[----:B------:R-:W-:Y:S02]  /*1360*/  CS2R R96, SRZ ;  /* 0x0000000000607805 */ /* 0x000fe4000001ff00 */
[----:B------:R-:W-:Y:S01]  /*1370*/  CS2R R6, SRZ ;  /* 0x0000000000067805 */ /* 0x000fe2000001ff00 */
[----:B------:R-:W-:Y:S01]  /*1380*/  IMAD.MOV.U32 R94, RZ, RZ, RZ ;  /* 0x000000ffff5e7224 */ /* 0x000fe200078e00ff */
[----:B------:R-:W-:Y:S01]  /*1390*/  CS2R R90, SRZ ;  /* 0x00000000005a7805 */ /* 0x000fe2000001ff00 */
[----:B------:R-:W-:Y:S02]  /*13a0*/  IMAD.MOV.U32 R93, RZ, RZ, RZ ;  /* 0x000000ffff5d7224 */ /* 0x000fe400078e00ff */
[----:B------:R-:W-:-:S02]  /*13b0*/  IMAD.MOV.U32 R89, RZ, RZ, RZ ;  /* 0x000000ffff597224 */ /* 0x000fc400078e00ff */
[----:B-1----:R-:W1:Y:S08]  /*13c0*/  @P0 LDC R4, c[0x0][0x44c] ;  /* 0x00011300ff040b82 */ /* 0x002e700000000800 */
[----:B------:R-:W2:Y:S01]  /*13d0*/  @P0 LDC R5, c[0x0][0x450] ;  /* 0x00011400ff050b82 */ /* 0x000ea20000000800 */
[----:B-1----:R-:W-:Y:S01]  /*13e0*/  @P0 IMAD.HI.U32 R0, R3, R4, RZ ;  /* 0x0000000403000227 */ /* 0x002fe200078e00ff */
[----:B0-----:R-:W-:-:S04]  /*13f0*/  IADD3 R4, R137, 0x80, -R138 ;  /* 0x0000008089047810 */ /* 0x001fc80007ffe88a */
[----:B--2---:R-:W-:Y:S01]  /*1400*/  @P0 SHF.R.U32.HI R3, RZ, R5, R0 ;  /* 0x00000005ff030219 */ /* 0x004fe20000011600 */
[----:B------:R-:W-:Y:S01]  /*1410*/  VIADD R0, R137, 0x7f ;  /* 0x0000007f89007836 */ /* 0x000fe20000000000 */
[----:B------:R-:W-:-:S03]  /*1420*/  PLOP3.LUT P0, PT, PT, PT, PT, 0x80, 0x0 ;  /* 0x000000000000781c */ /* 0x000fc60003f0f070 */
[----:B------:R-:W-:Y:S01]  /*1430*/  IMAD.IADD R4, R4, 0x1, R3 ;  /* 0x0000000104047824 */ /* 0x000fe200078e0203 */
[----:B------:R-:W-:-:S04]  /*1440*/  SHF.R.S32.HI R3, RZ, 0x1f, R0 ;  /* 0x0000001fff037819 */ /* 0x000fc80000011400 */
[----:B------:R-:W-:Y:S02]  /*1450*/  SHF.R.S32.HI R5, RZ, 0x1f, R4 ;  /* 0x0000001fff057819 */ /* 0x000fe40000011404 */
[----:B------:R-:W-:Y:S01]  /*1460*/  LEA.HI R3, R3, R0, RZ, 0x7 ;  /* 0x0000000003037211 */ /* 0x000fe200078f38ff */
[----:B------:R-:W-:Y:S01]  /*1470*/  IMAD.MOV.U32 R0, RZ, RZ, RZ ;  /* 0x000000ffff007224 */ /* 0x000fe200078e00ff */
[----:B------:R-:W-:Y:S02]  /*1480*/  LEA.HI R5, R5, R4, RZ, 0x7 ;  /* 0x0000000405057211 */ /* 0x000fe400078f38ff */
[----:B------:R-:W-:Y:S02]  /*1490*/  SHF.R.S32.HI R3, RZ, 0x7, R3 ;  /* 0x00000007ff037819 */ /* 0x000fe40000011403 */
[----:B------:R-:W-:-:S04]  /*14a0*/  SHF.R.S32.HI R88, RZ, 0x7, R5 ;  /* 0x00000007ff587819 */ /* 0x000fc80000011405 */
[----:B------:R-:W-:Y:S01]  /*14b0*/  VIMNMX R88, R3, R88, PT ;  /* 0x0000005803587248 */ /* 0x000fe20003fe0100 */
[----:B------:R-:W-:-:S03]  /*14c0*/  IMAD.MOV.U32 R3, RZ, RZ, RZ ;  /* 0x000000ffff037224 */ /* 0x000fc600078e00ff */
[----:B------:R-:W-:-:S13]  /*14d0*/  ISETP.GE.AND P1, PT, R88, 0x1, PT ;  /* 0x000000015800780c */ /* 0x000fda0003f26270 */
[----:B------:R-:W-:Y:S05]  /*14e0*/  @!P1 BRA `(.L_x_2064) ;  /* 0x0000007800989947 */ /* 0x000fea0003800000 */
        /* <DEDUP_REMOVED lines=32> */
.L_x_2065:
[----:B------:R-:W-:Y:S02]  /*16f0*/  LEA.HI R0, R149, R149, RZ, 0x1 ;  /* 0x0000009595007211 */ /* 0x000fe400078f08ff */
[----:B------:R-:W-:Y:S02]  /*1700*/  ISETP.NE.AND P0, PT, R19, 0x3, PT ;  /* 0x000000031300780c */ /* 0x000fe40003f05270 */
[----:B------:R-:W-:-:S05]  /*1710*/  LOP3.LUT R0, R0, 0xfffffffe, RZ, 0xc0, !PT ;  /* 0xfffffffe00007812 */ /* 0x000fca00078ec0ff */
[----:B------:R-:W-:-:S05]  /*1720*/  IMAD.IADD R0, R149, 0x1, -R0 ;  /* 0x0000000195007824 */ /* 0x000fca00078e0a00 */
[----:B------:R-:W-:-:S04]  /*1730*/  SHF.L.U32 R0, R0, 0x1f, RZ ;  /* 0x0000001f00007819 */ /* 0x000fc800000006ff */
[----:B------:R-:W0:Y:S02]  /*1740*/  SYNCS.PHASECHK.TRANS64.TRYWAIT P1, [UR40+0x2d800], R0 ;  /* 0x02d80000ff0075a7 */ /* 0x000e240008020168 */
[----:B0-----:R-:W-:Y:S05]  /*1750*/  @!P1 BRA `(.L_x_2066) ;  /* 0x000000e800c89947 */ /* 0x001fea0003800000 */
.L_x_2197:
[----:B------:R-:W-:Y:S05]  /*1760*/  @!P0 BRA `(.L_x_2067) ;  /* 0x0000000000048947 */ /* 0x000fea0003800000 */
[----:B------:R-:W-:Y:S01]  /*1770*/  BPT.TRAP 0x1 ;  /* 0x000000040000795c */ /* 0x000fe20000300000 */
.L_x_2067:
[----:B0-----:R-:W-:Y:S01]  /*1780*/  IMAD.U32 R3, RZ, RZ, UR38 ;  /* 0x00000026ff037e24 */ /* 0x001fe2000f8e00ff */
[----:B------:R-:W-:-:S04]  /*1790*/  SHF.L.U32 R0, R2, 0x1f, RZ ;  /* 0x0000001f02007819 */ /* 0x000fc800000006ff */
[----:B------:R-:W-:-:S04]  /*17a0*/  LEA R3, R3, UR40, 0x3 ;  /* 0x0000002803037c11 */ /* 0x000fc8000f8e18ff */
[----:B------:R0:W1:Y:S01]  /*17b0*/  SYNCS.PHASECHK.TRANS64.TRYWAIT P1, [R3+URZ+0x2d830], R0 ;  /* 0x02d83000030075a7 */ /* 0x000062000802017f */
[----:B------:R-:W-:Y:S05]  /*17c0*/  @!P0 BRA `(.L_x_2068) ;  /* 0x0000000000048947 */ /* 0x000fea0003800000 */
[----:B------:R-:W-:Y:S01]  /*17d0*/  BPT.TRAP 0x1 ;  /* 0x000000040000795c */ /* 0x000fe20000300000 */
.L_x_2068:
[----:B-1----:R-:W-:Y:S05]  /*17e0*/  @P1 BRA `(.L_x_2069) ;  /* 0x0000000000081947 */ /* 0x002fea0003800000 */
[----:B------:R-:W1:Y:S02]  /*17f0*/  SYNCS.PHASECHK.TRANS64.TRYWAIT P1, [R3+URZ+0x2d830], R0 ;  /* 0x02d83000030075a7 */ /* 0x000e64000802017f */
[----:B-1----:R-:W-:Y:S05]  /*1800*/  @!P1 BRA `(.L_x_2070) ;  /* 0x000000e800b49947 */ /* 0x002fea0003800000 */
.L_x_2069:
        /* <DEDUP_REMOVED lines=49> */
.L_x_2071:
[----:B------:R-:W-:Y:S01]  /*1b20*/  ISETP.NE.AND P4, PT, R154, 0x1, PT ;  /* 0x000000019a00780c */ /* 0x000fe20003f85270 */
[----:B------:R-:W-:Y:S01]  /*1b30*/  IMAD.IADD R89, R140, 0x1, R136 ;  /* 0x000000018c597824 */ /* 0x000fe200078e0288 */
[----:B------:R-:W-:Y:S01]  /*1b40*/  ULDC UR6, c[0x0][0x988] ;  /* 0x0002620000067ab9 */ /* 0x000fe20000000800 */
[----:B------:R-:W-:Y:S01]  /*1b50*/  IMAD.MOV.U32 R7, RZ, RZ, -0x80 ;  /* 0xffffff80ff077424 */ /* 0x000fe200078e00ff */
        /* <DEDUP_REMOVED lines=8> */
[----:B01----:R-:W0:Y:S08]  /*1be0*/  @P4 LDC R0, c[0x0][0x44c] ;  /* 0x00011300ff004b82 */ /* 0x003e300000000800 */
[----:B------:R-:W1:Y:S01]  /*1bf0*/  @P4 LDC R5, c[0x0][0x450] ;  /* 0x00011400ff054b82 */ /* 0x000e620000000800 */
[----:B0-----:R-:W-:-:S05]  /*1c00*/  @P4 IMAD.HI.U32 R0, R89, R0, RZ ;  /* 0x0000000059004227 */ /* 0x001fca00078e00ff */
[----:B-1----:R-:W-:Y:S01]  /*1c10*/  @P4 SHF.R.U32.HI R89, RZ, R5, R0 ;  /* 0x00000005ff594219 */ /* 0x002fe20000011600 */
[----:B------:R-:W-:-:S04]  /*1c20*/  IMAD R0, R88, R7, 0x80 ;  /* 0x0000008058007424 */ /* 0x000fc800078e0207 */
[----:B------:R-:W0:Y:S01]  /*1c30*/  SHFL.IDX PT, R5, R89, 0x1, 0x1c1f ;  /* 0x003c1f0059057f89 */ /* 0x000e2200000e0000 */
[----:B------:R-:W-:Y:S02]  /*1c40*/  VIADD R4, R0, 0x1 ;  /* 0x0000000100047836 */ /* 0x000fe40000000000 */
[----:B------:R-:W-:Y:S02]  /*1c50*/  IMAD.IADD R0, R137, 0x1, R0 ;  /* 0x0000000189007824 */ /* 0x000fe400078e0200 */
[C---:B------:R-:W-:Y:S02]  /*1c60*/  IMAD R4, R139.reuse, -0x2, R4 ;  /* 0xfffffffe8b047824 */ /* 0x040fe400078e0204 */
[----:B------:R-:W-:-:S03]  /*1c70*/  IMAD R91, R139, -0x2, R0 ;  /* 0xfffffffe8b5b7824 */ /* 0x000fc600078e0200 */
[----:B------:R-:W-:-:S04]  /*1c80*/  IADD3 R98, -R138, R4, R137 ;  /* 0x000000048a627210 */ /* 0x000fc80007ffe189 */
[----:B0-----:R-:W-:-:S04]  /*1c90*/  VIADDMNMX R0, R5, R98, R91, PT ;  /* 0x0000006205007246 */ /* 0x001fc8000380015b */
        /* <DEDUP_REMOVED lines=56> */
[C---:B------:R-:W-:Y:S02]  /*2020*/  ISETP.GT.AND P2, PT, R0.reuse, 0x50, PT ;  /* 0x000000500000780c */ /* 0x040fe40003f44270 */
        /* <DEDUP_REMOVED lines=35> */
[----:B------:R-:W-:Y:S02]  /*2260*/  FSEL R87, R87, -INF , P1 ;  /* 0xff80000057577808 */ /* 0x000fe40000800000 */
[----:B------:R-:W-:-:S04]  /*2270*/  FMNMX.FTZ R62, R9, R62, !PT ;  /* 0x0000003e093e7209 */ /* 0x000fc80007810000 */
[----:B------:R-:W-:Y:S02]  /*2280*/  FMNMX.FTZ R27, R87, R62, !PT ;  /* 0x0000003e571b7209 */ /* 0x000fe40007810000 */
[----:B------:R-:W0:Y:S04]  /*2290*/  SHFL.IDX PT, R62, R89, RZ, 0x1c1f ;  /* 0x001c1fff593e7589 */ /* 0x000e2800000e0000 */
[----:B------:R-:W1:Y:S01]  /*22a0*/  SHFL.BFLY PT, R0, R27, 0x2, 0x1f ;  /* 0x0c401f001b007f89 */ /* 0x000e6200000e0000 */
[----:B0-----:R-:W-:Y:S02]  /*22b0*/  VIADDMNMX R62, R62, R98, R91, PT ;  /* 0x000000623e3e7246 */ /* 0x001fe4000380015b */
[----:B-1----:R-:W-:Y:S01]  /*22c0*/  FMNMX.FTZ R31, R27, R0, !PT ;  /* 0x000000001b1f7209 */ /* 0x002fe20007810000 */
[----:B------:R-:W-:Y:S01]  /*22d0*/  IMAD.U32 R0, RZ, RZ, UR6 ;  /* 0x00000006ff007e24 */ /* 0x000fe2000f8e00ff */
[----:B------:R-:W-:-:S02]  /*22e0*/  ISETP.GT.AND P2, PT, R62, 0x1, PT ;  /* 0x000000013e00780c */ /* 0x000fc40003f44270 */
[C---:B------:R-:W-:Y:S01]  /*22f0*/  ISETP.GT.AND P3, PT, R62.reuse, 0x8, PT ;  /* 0x000000083e00780c */ /* 0x040fe20003f64270 */
[----:B------:R-:W0:Y:S01]  /*2300*/  SHFL.BFLY PT, R74, R31, 0x1, 0x1f ;  /* 0x0c201f001f4a7f89 */ /* 0x000e2200000e0000 */
[----:B------:R-:W-:Y:S02]  /*2310*/  FSEL R25, R25, -INF , P2 ;  /* 0xff80000019197808 */ /* 0x000fe40001000000 */
[----:B------:R-:W-:Y:S02]  /*2320*/  ISETP.GT.AND P2, PT, R62, 0x10, PT ;  /* 0x000000103e00780c */ /* 0x000fe40003f44270 */
[----:B------:R-:W-:Y:S02]  /*2330*/  R2UR UR6, R3 ;  /* 0x00000000030672ca */ /* 0x000fe400000e0000 */
[----:B------:R-:W-:Y:S02]  /*2340*/  FSEL R39, R32, -INF , P2 ;  /* 0xff80000020277808 */ /* 0x000fe40001000000 */
[----:B------:R-:W-:-:S04]  /*2350*/  ISETP.GT.AND P2, PT, R62, 0x18, PT ;  /* 0x000000183e00780c */ /* 0x000fc80003f44270 */
[----:B------:R-:W-:Y:S02]  /*2360*/  FSEL R47, R36, -INF , P2 ;  /* 0xff800000242f7808 */ /* 0x000fe40001000000 */
[----:B------:R-:W-:-:S03]  /*2370*/  ISETP.GT.AND P2, PT, R62, 0x20, PT ;  /* 0x000000203e00780c */ /* 0x000fc60003f44270 */
[----:B------:R-:W-:Y:S01]  /*2380*/  UIADD3 UR6, UR6, 0x2d840, URZ ;  /* 0x0002d84006067890 */ /* 0x000fe2000fffe03f */
[----:B------:R-:W-:Y:S02]  /*2390*/  FSEL R55, R40, -INF , P2 ;  /* 0xff80000028377808 */ /* 0x000fe40001000000 */
[----:B------:R-:W-:Y:S01]  /*23a0*/  ISETP.GT.AND P2, PT, R62, 0x28, PT ;  /* 0x000000283e00780c */ /* 0x000fe20003f44270 */
[----:B------:R-:W-:Y:S01]  /*23b0*/  UPRMT UR6, UR41, 0x654, UR6 ;  /* 0x0000065429067896 */ /* 0x000fe20008000006 */
[----:B0-----:R-:W-:Y:S02]  /*23c0*/  FMNMX.FTZ R5, R31, R74, !PT ;  /* 0x0000004a1f057209 */ /* 0x001fe40007810000 */
[----:B------:R-:W-:Y:S02]  /*23d0*/  FSEL R31, R28, -INF , P3 ;  /* 0xff8000001c1f7808 */ /* 0x000fe40001800000 */
[C---:B------:R-:W-:Y:S01]  /*23e0*/  FSETP.NEU.FTZ.AND P1, PT, R5.reuse, -INF , PT ;  /* 0xff8000000500780b */ /* 0x040fe20003f3d000 */
[----:B------:R-:W-:Y:S01]  /*23f0*/  FMUL.FTZ R21, R5, R0 ;  /* 0x0000000005157220 */ /* 0x000fe20000410000 */
[----:B------:R-:W-:-:S02]  /*2400*/  FSEL R67, R44, -INF , P2 ;  /* 0xff8000002c437808 */ /* 0x000fc40001000000 */
[----:B------:R-:W-:Y:S01]  /*2410*/  SYNCS.ARRIVE.TRANS64.RED.A1T0 RZ, [UR6], RZ ;  /* 0x000000ffffff79a7 */ /* 0x000fe20008100406 */
[C---:B------:R-:W-:Y:S02]  /*2420*/  ISETP.GT.AND P2, PT, R62.reuse, 0x30, PT ;  /* 0x000000303e00780c */ /* 0x040fe40003f44270 */
[----:B------:R-:W-:Y:S02]  /*2430*/  FSEL R21, R21, RZ, P1 ;  /* 0x000000ff15157208 */ /* 0x000fe40000800000 */
[----:B------:R-:W-:Y:S02]  /*2440*/  ISETP.GT.AND P1, PT, R62, RZ, PT ;  /* 0x000000ff3e00720c */ /* 0x000fe40003f24270 */
[----:B------:R-:W-:Y:S01]  /*2450*/  FSEL R71, R48, -INF , P2 ;  /* 0xff80000030477808 */ /* 0x000fe20001000000 */
[-CC-:B------:R-:W-:Y:S01]  /*2460*/  FFMA.FTZ R26, R26, R0.reuse, -R21.reuse ;  /* 0x000000001a1a7223 */ /* 0x180fe20000010815 */
[----:B------:R-:W-:Y:S01]  /*2470*/  FSEL R27, R24, -INF , P1 ;  /* 0xff800000181b7808 */ /* 0x000fe20000800000 */
[-CC-:B------:R-:W-:Y:S01]  /*2480*/  FFMA.FTZ R35, R100, R0.reuse, -R21.reuse ;  /* 0x0000000064237223 */ /* 0x180fe20000010815 */
[----:B------:R-:W-:Y:S01]  /*2490*/  ISETP.GT.AND P1, PT, R62, 0x9, PT ;  /* 0x000000093e00780c */ /* 0x000fe20003f24270 */
[-CC-:B------:R-:W-:Y:S01]  /*24a0*/  FFMA.FTZ R79, R12, R0.reuse, -R21.reuse ;  /* 0x000000000c4f7223 */ /* 0x180fe20000010815 */
[----:B------:R-:W-:Y:S01]  /*24b0*/  FMNMX.FTZ R24, R27, R25, !PT ;  /* 0x000000191b187209 */ /* 0x000fe20007810000 */
[----:B------:R-:W-:Y:S01]  /*24c0*/  MUFU.EX2 R26, R26 ;  /* 0x0000001a001a7308 */ /* 0x000fe20000000800 */
[----:B------:R-:W-:Y:S01]  /*24d0*/  FSEL R29, R29, -INF , P1 ;  /* 0xff8000001d1d7808 */ /* 0x000fe20000800000 */
[--C-:B------:R-:W-:Y:S01]  /*24e0*/  FFMA.FTZ R96, R96, R0, -R21.reuse ;  /* 0x0000000060607223 */ /* 0x100fe20000010815 */
[----:B------:R-:W-:Y:S01]  /*24f0*/  FMNMX.FTZ R28, R31, R24, !PT ;  /* 0x000000181f1c7209 */ /* 0x000fe20007810000 */
[-CC-:B------:R-:W-:Y:S01]  /*2500*/  FFMA.FTZ R43, R94, R0.reuse, -R21.reuse ;  /* 0x000000005e2b7223 */ /* 0x180fe20000010815 */
[----:B------:R-:W-:Y:S01]  /*2510*/  ISETP.GT.AND P1, PT, R62, 0x11, PT ;  /* 0x000000113e00780c */ /* 0x000fe20003f24270 */
[--C-:B------:R-:W-:Y:S01]  /*2520*/  FFMA.FTZ R92, R92, R0, -R21.reuse ;  /* 0x000000005c5c7223 */ /* 0x100fe20000010815 */
[----:B------:R-:W-:Y:S01]  /*2530*/  FMNMX.FTZ R28, R29, R28, !PT ;  /* 0x0000001c1d1c7209 */ /* 0x000fe20007810000 */
[----:B------:R-:W0:Y:S01]  /*2540*/  MUFU.EX2 R35, R35 ;  /* 0x0000002300237308 */ /* 0x000e220000000800 */
[----:B------:R-:W-:Y:S01]  /*2550*/  FSEL R33, R33, -INF , P1 ;  /* 0xff80000021217808 */ /* 0x000fe20000800000 */
[--C-:B------:R-:W-:Y:S01]  /*2560*/  FFMA.FTZ R30, R30, R0, -R21.reuse ;  /* 0x000000001e1e7223 */ /* 0x100fe20000010815 */
[----:B------:R-:W-:Y:S01]  /*2570*/  FMNMX.FTZ R28, R39, R28, !PT ;  /* 0x0000001c271c7209 */ /* 0x000fe20007810000 */
[-CC-:B------:R-:W-:Y:S01]  /*2580*/  FFMA.FTZ R54, R54, R0.reuse, -R21.reuse ;  /* 0x0000000036367223 */ /* 0x180fe20000010815 */
[----:B------:R-:W-:Y:S01]  /*2590*/  ISETP.GT.AND P1, PT, R62, 0x19, PT ;  /* 0x000000193e00780c */ /* 0x000fe20003f24270 */
[--C-:B------:R-:W-:Y:S01]  /*25a0*/  FFMA.FTZ R40, R11, R0, -R21.reuse ;  /* 0x000000000b287223 */ /* 0x100fe20000010815 */
[----:B------:R-:W-:Y:S01]  /*25b0*/  FMNMX.FTZ R28, R33, R28, !PT ;  /* 0x0000001c211c7209 */ /* 0x000fe20007810000 */
[----:B------:R-:W1:Y:S01]  /*25c0*/  MUFU.EX2 R24, R96 ;  /* 0x0000006000187308 */ /* 0x000e620000000800 */
[----:B------:R-:W-:Y:S01]  /*25d0*/  FSEL R37, R37, -INF , P1 ;  /* 0xff80000025257808 */ /* 0x000fe20000800000 */
[--C-:B------:R-:W-:Y:S01]  /*25e0*/  FFMA.FTZ R44, R70, R0, -R21.reuse ;  /* 0x00000000462c7223 */ /* 0x100fe20000010815 */
[----:B------:R-:W-:Y:S01]  /*25f0*/  FMNMX.FTZ R32, R47, R28, !PT ;  /* 0x0000001c2f207209 */ /* 0x000fe20007810000 */
[-CC-:B------:R-:W-:Y:S01]  /*2600*/  FFMA.FTZ R42, R42, R0.reuse, -R21.reuse ;  /* 0x000000002a2a7223 */ /* 0x180fe20000010815 */
[----:B------:R-:W-:Y:S01]  /*2610*/  ISETP.GT.AND P1, PT, R62, 0x21, PT ;  /* 0x000000213e00780c */ /* 0x000fe20003f24270 */
[--C-:B------:R-:W-:Y:S01]  /*2620*/  FFMA.FTZ R48, R58, R0, -R21.reuse ;  /* 0x000000003a307223 */ /* 0x100fe20000010815 */
[----:B------:R-:W-:Y:S01]  /*2630*/  FMNMX.FTZ R32, R37, R32, !PT ;  /* 0x0000002025207209 */ /* 0x000fe20007810000 */
[----:B------:R-:W-:Y:S01]  /*2640*/  MUFU.EX2 R43, R43 ;  /* 0x0000002b002b7308 */ /* 0x000fe20000000800 */
[----:B------:R-:W-:Y:S01]  /*2650*/  FSEL R51, R41, -INF , P1 ;  /* 0xff80000029337808 */ /* 0x000fe20000800000 */
[----:B------:R-:W-:Y:S01]  /*2660*/  FFMA.FTZ R41, R90, R0, -R21 ;  /* 0x000000005a297223 */ /* 0x000fe20000010815 */
[----:B------:R-:W-:Y:S01]  /*2670*/  FMNMX.FTZ R32, R55, R32, !PT ;  /* 0x0000002037207209 */ /* 0x000fe20007810000 */
[----:B0-----:R-:W-:Y:S01]  /*2680*/  FADD.FTZ R11, R26, R35 ;  /* 0x000000231a0b7221 */ /* 0x001fe20000010000 */
[----:B------:R-:W-:Y:S01]  /*2690*/  ISETP.GT.AND P1, PT, R62, 0x29, PT ;  /* 0x000000293e00780c */ /* 0x000fe20003f24270 */
[----:B------:R-:W-:Y:S01]  /*26a0*/  FFMA.FTZ R7, R7, R0, -R21 ;  /* 0x0000000007077223 */ /* 0x000fe20000010815 */
[----:B------:R-:W-:Y:S01]  /*26b0*/  FMNMX.FTZ R32, R51, R32, !PT ;  /* 0x0000002033207209 */ /* 0x000fe20007810000 */
[----:B------:R-:W-:Y:S01]  /*26c0*/  MUFU.EX2 R28, R92 ;  /* 0x0000005c001c7308 */ /* 0x000fe20000000800 */
[----:B------:R-:W-:Y:S01]  /*26d0*/  FSEL R45, R45, -INF , P1 ;  /* 0xff8000002d2d7808 */ /* 0x000fe20000800000 */
[----:B-1----:R-:W-:Y:S01]  /*26e0*/  FADD.FTZ R70, R24, R11 ;  /* 0x0000000b18467221 */ /* 0x002fe20000010000 */
[----:B------:R-:W-:-:S02]  /*26f0*/  FMNMX.FTZ R32, R67, R32, !PT ;  /* 0x0000002043207209 */ /* 0x000fc40007810000 */
[C---:B------:R-:W-:Y:S02]  /*2700*/  ISETP.GT.AND P1, PT, R62.reuse, 0x31, PT ;  /* 0x000000313e00780c */ /* 0x040fe40003f24270 */
[----:B------:R-:W-:Y:S01]  /*2710*/  FMNMX.FTZ R32, R45, R32, !PT ;  /* 0x000000202d207209 */ /* 0x000fe20007810000 */
[----:B------:R-:W0:Y:S01]  /*2720*/  MUFU.EX2 R41, R41 ;  /* 0x0000002900297308 */ /* 0x000e220000000800 */
[----:B------:R-:W-:Y:S02]  /*2730*/  ISETP.GT.AND P2, PT, R62, 0x38, PT ;  /* 0x000000383e00780c */ /* 0x000fe40003f44270 */
[----:B------:R-:W-:Y:S01]  /*2740*/  FSEL R75, R49, -INF , P1 ;  /* 0xff800000314b7808 */ /* 0x000fe20000800000 */
[--C-:B------:R-:W-:Y:S01]  /*2750*/  FFMA.FTZ R49, R38, R0, -R21.reuse ;  /* 0x0000000026317223 */ /* 0x100fe20000010815 */
[----:B------:R-:W-:Y:S01]  /*2760*/  FMNMX.FTZ R32, R71, R32, !PT ;  /* 0x0000002047207209 */ /* 0x000fe20007810000 */
[----:B------:R-:W-:Y:S01]  /*2770*/  FFMA.FTZ R38, R15, R0, -R21 ;  /* 0x000000000f267223 */ /* 0x000fe20000010815 */
[----:B------:R-:W-:Y:S01]  /*2780*/  ISETP.GT.AND P1, PT, R62, 0x39, PT ;  /* 0x000000393e00780c */ /* 0x000fe20003f24270 */
[----:B------:R-:W-:Y:S01]  /*2790*/  MUFU.EX2 R30, R30 ;  /* 0x0000001e001e7308 */ /* 0x000fe20000000800 */
[----:B------:R-:W-:-:S02]  /*27a0*/  FSEL R89, R52, -INF , P2 ;  /* 0xff80000034597808 */ /* 0x000fc40001000000 */
[----:B------:R-:W-:Y:S02]  /*27b0*/  FMNMX.FTZ R32, R75, R32, !PT ;  /* 0x000000204b207209 */ /* 0x000fe40007810000 */
[----:B------:R-:W-:Y:S02]  /*27c0*/  ISETP.GT.AND P2, PT, R62, 0x40, PT ;  /* 0x000000403e00780c */ /* 0x000fe40003f44270 */
[----:B------:R-:W-:Y:S01]  /*27d0*/  FSEL R91, R53, -INF , P1 ;  /* 0xff800000355b7808 */ /* 0x000fe20000800000 */
[----:B------:R-:W-:Y:S01]  /*27e0*/  MUFU.EX2 R49, R49 ;  /* 0x0000003100317308 */ /* 0x000fe20000000800 */
[----:B------:R-:W-:Y:S01]  /*27f0*/  FMNMX.FTZ R36, R89, R32, !PT ;  /* 0x0000002059247209 */ /* 0x000fe20007810000 */
[-CC-:B------:R-:W-:Y:S01]  /*2800*/  FFMA.FTZ R53, R34, R0.reuse, -R21.reuse ;  /* 0x0000000022357223 */ /* 0x180fe20000010815 */
[----:B------:R-:W-:Y:S01]  /*2810*/  ISETP.GT.AND P1, PT, R62, 0x41, PT ;  /* 0x000000413e00780c */ /* 0x000fe20003f24270 */
[-CC-:B------:R-:W-:Y:S01]  /*2820*/  FFMA.FTZ R34, R46, R0.reuse, -R21.reuse ;  /* 0x000000002e227223 */ /* 0x180fe20000010815 */
[----:B------:R-:W-:Y:S01]  /*2830*/  FSEL R93, R56, -INF , P2 ;  /* 0xff800000385d7808 */ /* 0x000fe20001000000 */
[----:B------:R-:W-:Y:S01]  /*2840*/  FFMA.FTZ R46, R66, R0, -R21 ;  /* 0x00000000422e7223 */ /* 0x000fe20000010815 */
[----:B------:R-:W-:Y:S01]  /*2850*/  FMNMX.FTZ R36, R91, R36, !PT ;  /* 0x000000245b247209 */ /* 0x000fe20007810000 */
[----:B------:R1:W-:Y:S01]  /*2860*/  MUFU.EX2 R32, R42 ;  /* 0x0000002a00207308 */ /* 0x0003e20000000800 */
[----:B------:R-:W-:-:S02]  /*2870*/  ISETP.GT.AND P2, PT, R62, 0x48, PT ;  /* 0x000000483e00780c */ /* 0x000fc40003f44270 */
[----:B------:R-:W-:Y:S01]  /*2880*/  FSEL R95, R57, -INF , P1 ;  /* 0xff800000395f7808 */ /* 0x000fe20000800000 */
[--C-:B------:R-:W-:Y:S01]  /*2890*/  FFMA.FTZ R57, R20, R0, -R21.reuse ;  /* 0x0000000014397223 */ /* 0x100fe20000010815 */
[----:B------:R-:W-:Y:S01]  /*28a0*/  FMNMX.FTZ R36, R93, R36, !PT ;  /* 0x000000245d247209 */ /* 0x000fe20007810000 */
[-CC-:B------:R-:W-:Y:S01]  /*28b0*/  FFMA.FTZ R20, R50, R0.reuse, -R21.reuse ;  /* 0x0000000032147223 */ /* 0x180fe20000010815 */
[----:B------:R-:W-:Y:S01]  /*28c0*/  ISETP.GT.AND P1, PT, R62, 0x49, PT ;  /* 0x000000493e00780c */ /* 0x000fe20003f24270 */
[----:B------:R-:W-:Y:S01]  /*28d0*/  MUFU.EX2 R53, R53 ;  /* 0x0000003500357308 */ /* 0x000fe20000000800 */
[----:B------:R-:W-:Y:S01]  /*28e0*/  FSEL R97, R60, -INF , P2 ;  /* 0xff8000003c617808 */ /* 0x000fe20001000000 */
[--C-:B-1----:R-:W-:Y:S01]  /*28f0*/  FFMA.FTZ R42, R13, R0, -R21.reuse ;  /* 0x000000000d2a7223 */ /* 0x102fe20000010815 */
[----:B------:R-:W-:Y:S01]  /*2900*/  FMNMX.FTZ R36, R95, R36, !PT ;  /* 0x000000245f247209 */ /* 0x000fe20007810000 */
[----:B------:R-:W-:Y:S01]  /*2910*/  FFMA.FTZ R50, R83, R0, -R21 ;  /* 0x0000000053327223 */ /* 0x000fe20000010815 */
[----:B------:R-:W-:-:S02]  /*2920*/  ISETP.GT.AND P2, PT, R62, 0x50, PT ;  /* 0x000000503e00780c */ /* 0x000fc40003f44270 */
[----:B------:R-:W-:Y:S01]  /*2930*/  FSEL R99, R61, -INF , P1 ;  /* 0xff8000003d637808 */ /* 0x000fe20000800000 */
[--C-:B------:R-:W-:Y:S01]  /*2940*/  FFMA.FTZ R61, R14, R0, -R21.reuse ;  /* 0x000000000e3d7223 */ /* 0x100fe20000010815 */
[----:B------:R-:W-:Y:S01]  /*2950*/  FMNMX.FTZ R36, R97, R36, !PT ;  /* 0x0000002461247209 */ /* 0x000fe20007810000 */
[----:B------:R-:W-:Y:S01]  /*2960*/  MUFU.EX2 R34, R34 ;  /* 0x0000002200227308 */ /* 0x000fe20000000800 */
[----:B------:R-:W-:Y:S02]  /*2970*/  ISETP.GT.AND P1, PT, R62, 0x51, PT ;  /* 0x000000513e00780c */ /* 0x000fe40003f24270 */
[----:B------:R-:W-:Y:S02]  /*2980*/  FSEL R101, R64, -INF , P2 ;  /* 0xff80000040657808 */ /* 0x000fe40001000000 */
[----:B------:R-:W-:Y:S02]  /*2990*/  FMNMX.FTZ R36, R99, R36, !PT ;  /* 0x0000002463247209 */ /* 0x000fe40007810000 */
[----:B------:R-:W-:Y:S01]  /*29a0*/  ISETP.GT.AND P2, PT, R62, 0x58, PT ;  /* 0x000000583e00780c */ /* 0x000fe20003f44270 */
[----:B------:R-:W-:Y:S01]  /*29b0*/  MUFU.EX2 R57, R57 ;  /* 0x0000003900397308 */ /* 0x000fe20000000800 */
[----:B------:R-:W-:Y:S01]  /*29c0*/  FSEL R103, R65, -INF , P1 ;  /* 0xff80000041677808 */ /* 0x000fe20000800000 */
[----:B------:R-:W-:Y:S01]  /*29d0*/  FFMA.FTZ R65, R8, R0, -R21 ;  /* 0x0000000008417223 */ /* 0x000fe20000010815 */
[----:B------:R-:W-:-:S02]  /*29e0*/  FMNMX.FTZ R36, R101, R36, !PT ;  /* 0x0000002465247209 */ /* 0x000fc40007810000 */
[----:B------:R-:W-:Y:S02]  /*29f0*/  ISETP.GT.AND P1, PT, R62, 0x59, PT ;  /* 0x000000593e00780c */ /* 0x000fe40003f24270 */
[----:B------:R-:W-:Y:S01]  /*2a00*/  FSEL R105, R68, -INF , P2 ;  /* 0xff80000044697808 */ /* 0x000fe20001000000 */
[----:B------:R-:W-:Y:S01]  /*2a10*/  MUFU.EX2 R20, R20 ;  /* 0x0000001400147308 */ /* 0x000fe20000000800 */
[----:B------:R-:W-:Y:S02]  /*2a20*/  FMNMX.FTZ R36, R103, R36, !PT ;  /* 0x0000002467247209 */ /* 0x000fe40007810000 */
        /* <DEDUP_REMOVED lines=9> */
[C---:B------:R-:W-:Y:S02]  /*2ac0*/  ISETP.GT.AND P2, PT, R62.reuse, 0x68, PT ;  /* 0x000000683e00780c */ /* 0x040fe40003f44270 */
[----:B------:R-:W-:Y:S01]  /*2ad0*/  FSEL R111, R73, -INF , P1 ;  /* 0xff800000496f7808 */ /* 0x000fe20000800000 */
[----:B------:R-:W-:Y:S01]  /*2ae0*/  FFMA.FTZ R73, R59, R0, -R21 ;  /* 0x000000003b497223 */ /* 0x000fe20000010815 */
[----:B------:R-:W-:Y:S01]  /*2af0*/  FMNMX.FTZ R36, R109, R36, !PT ;  /* 0x000000246d247209 */ /* 0x000fe20007810000 */
[----:B------:R-:W-:Y:S01]  /*2b00*/  MUFU.EX2 R65, R65 ;  /* 0x0000004100417308 */ /* 0x000fe20000000800 */
[----:B------:R-:W-:Y:S02]  /*2b10*/  ISETP.GT.AND P1, PT, R62, 0x69, PT ;  /* 0x000000693e00780c */ /* 0x000fe40003f24270 */
[----:B------:R-:W-:-:S02]  /*2b20*/  FSEL R113, R76, -INF , P2 ;  /* 0xff8000004c717808 */ /* 0x000fc40001000000 */
[----:B------:R-:W-:Y:S02]  /*2b30*/  FMNMX.FTZ R36, R111, R36, !PT ;  /* 0x000000246f247209 */ /* 0x000fe40007810000 */
[----:B------:R-:W-:Y:S01]  /*2b40*/  ISETP.GT.AND P2, PT, R62, 0x70, PT ;  /* 0x000000703e00780c */ /* 0x000fe20003f44270 */
[----:B------:R-:W-:Y:S01]  /*2b50*/  MUFU.EX2 R48, R48 ;  /* 0x0000003000307308 */ /* 0x000fe20000000800 */
[----:B------:R-:W-:Y:S01]  /*2b60*/  FSEL R115, R77, -INF , P1 ;  /* 0xff8000004d737808 */ /* 0x000fe20000800000 */
[--C-:B------:R-:W-:Y:S01]  /*2b70*/  FFMA.FTZ R77, R63, R0, -R21.reuse ;  /* 0x000000003f4d7223 */ /* 0x100fe20000010815 */
[----:B------:R-:W-:Y:S01]  /*2b80*/  FMNMX.FTZ R14, R113, R36, !PT ;  /* 0x00000024710e7209 */ /* 0x000fe20007810000 */
[----:B------:R-:W-:Y:S01]  /*2b90*/  FFMA.FTZ R63, R10, R0, -R21 ;  /* 0x000000000a3f7223 */ /* 0x000fe20000010815 */
[----:B------:R-:W-:Y:S02]  /*2ba0*/  ISETP.GT.AND P1, PT, R62, 0x71, PT ;  /* 0x000000713e00780c */ /* 0x000fe40003f24270 */
[----:B------:R-:W-:Y:S01]  /*2bb0*/  FSEL R117, R80, -INF , P2 ;  /* 0xff80000050757808 */ /* 0x000fe20001000000 */
[----:B------:R1:W-:Y:S01]  /*2bc0*/  MUFU.EX2 R36, R54 ;  /* 0x0000003600247308 */ /* 0x0003e20000000800 */
[----:B------:R-:W-:-:S02]  /*2bd0*/  FMNMX.FTZ R14, R115, R14, !PT ;  /* 0x0000000e730e7209 */ /* 0x000fc40007810000 */
[C---:B------:R-:W-:Y:S02]  /*2be0*/  ISETP.GT.AND P2, PT, R62.reuse, 0x78, PT ;  /* 0x000000783e00780c */ /* 0x040fe40003f44270 */
[----:B------:R-:W-:Y:S02]  /*2bf0*/  FSEL R81, R81, -INF , P1 ;  /* 0xff80000051517808 */ /* 0x000fe40000800000 */
[----:B------:R-:W-:Y:S01]  /*2c00*/  FMNMX.FTZ R14, R117, R14, !PT ;  /* 0x0000000e750e7209 */ /* 0x000fe20007810000 */
[----:B------:R-:W-:Y:S01]  /*2c10*/  MUFU.EX2 R73, R73 ;  /* 0x0000004900497308 */ /* 0x000fe20000000800 */
[----:B------:R-:W-:Y:S02]  /*2c20*/  ISETP.GT.AND P1, PT, R62, 0x79, PT ;  /* 0x000000793e00780c */ /* 0x000fe40003f24270 */
[----:B------:R-:W-:Y:S02]  /*2c30*/  FSEL R119, R84, -INF , P2 ;  /* 0xff80000054777808 */ /* 0x000fe40001000000 */
[----:B------:R-:W-:-:S02]  /*2c40*/  FMNMX.FTZ R14, R81, R14, !PT ;  /* 0x0000000e510e7209 */ /* 0x000fc40007810000 */
[----:B------:R-:W-:Y:S01]  /*2c50*/  FSEL R85, R85, -INF , P1 ;  /* 0xff80000055557808 */ /* 0x000fe20000800000 */
[----:B------:R-:W-:Y:S01]  /*2c60*/  MUFU.EX2 R38, R38 ;  /* 0x0000002600267308 */ /* 0x000fe20000000800 */
[----:B------:R-:W-:Y:S02]  /*2c70*/  FMNMX.FTZ R14, R119, R14, !PT ;  /* 0x0000000e770e7209 */ /* 0x000fe40007810000 */
[----:B0-----:R-:W-:Y:S02]  /*2c80*/  F2FP.BF16.F32.PACK_AB R13, R41, R28 ;  /* 0x0000001c290d723e */ /* 0x001fe400000010ff */
[----:B------:R-:W-:-:S03]  /*2c90*/  FMNMX.FTZ R14, R85, R14, !PT ;  /* 0x0000000e550e7209 */ /* 0x000fc60007810000 */
[----:B------:R-:W-:Y:S02]  /*2ca0*/  MUFU.EX2 R77, R77 ;  /* 0x0000004d004d7308 */ /* 0x000fe40000000800 */
[----:B------:R-:W0:Y:S06]  /*2cb0*/  SHFL.BFLY PT, R59, R14, 0x2, 0x1f ;  /* 0x0c401f000e3b7f89 */ /* 0x000e2c00000e0000 */
[----:B------:R-:W-:Y:S08]  /*2cc0*/  MUFU.EX2 R46, R46 ;  /* 0x0000002e002e7308 */ /* 0x000ff00000000800 */
[----:B------:R-:W-:Y:S08]  /*2cd0*/  MUFU.EX2 R79, R79 ;  /* 0x0000004f004f7308 */ /* 0x000ff00000000800 */
[----:B------:R-:W-:Y:S01]  /*2ce0*/  MUFU.EX2 R44, R44 ;  /* 0x0000002c002c7308 */ /* 0x000fe20000000800 */
[----:B0-----:R-:W-:Y:S01]  /*2cf0*/  FMNMX.FTZ R8, R14, R59, !PT ;  /* 0x0000003b0e087209 */ /* 0x001fe20007810000 */
[-CC-:B------:R-:W-:Y:S01]  /*2d00*/  FFMA.FTZ R59, R6, R0.reuse, -R21.reuse ;  /* 0x00000000063b7223 */ /* 0x180fe20000010815 */
[----:B------:R-:W-:-:S03]  /*2d10*/  FFMA.FTZ R21, R87, R0, -R21 ;  /* 0x0000000057157223 */ /* 0x000fc60000010815 */
[----:B------:R-:W0:Y:S02]  /*2d20*/  SHFL.BFLY PT, R15, R8, 0x1, 0x1f ;  /* 0x0c201f00080f7f89 */ /* 0x000e2400000e0000 */
[----:B------:R-:W-:Y:S08]  /*2d30*/  MUFU.EX2 R63, R63 ;  /* 0x0000003f003f7308 */ /* 0x000ff00000000800 */
[----:B------:R-:W-:Y:S08]  /*2d40*/  MUFU.EX2 R42, R42 ;  /* 0x0000002a002a7308 */ /* 0x000ff00000000800 */
[----:B------:R-:W-:Y:S01]  /*2d50*/  MUFU.EX2 R59, R59 ;  /* 0x0000003b003b7308 */ /* 0x000fe20000000800 */
[----:B0-----:R-:W-:-:S07]  /*2d60*/  FMNMX.FTZ R6, R8, R15, !PT ;  /* 0x0000000f08067209 */ /* 0x001fce0007810000 */
[----:B------:R-:W-:Y:S01]  /*2d70*/  MUFU.EX2 R40, R40 ;  /* 0x0000002800287308 */ /* 0x000fe20000000800 */
[C---:B------:R-:W-:Y:S01]  /*2d80*/  FSETP.NEU.FTZ.AND P1, PT, R6.reuse, -INF , PT ;  /* 0xff8000000600780b */ /* 0x040fe20003f3d000 */
[----:B------:R-:W-:-:S06]  /*2d90*/  FMUL.FTZ R10, R6, R0 ;  /* 0x00000000060a7220 */ /* 0x000fcc0000410000 */
[----:B------:R-:W-:Y:S01]  /*2da0*/  MUFU.EX2 R69, R69 ;  /* 0x0000004500457308 */ /* 0x000fe20000000800 */
[----:B------:R-:W-:-:S05]  /*2db0*/  FSEL R10, R10, RZ, P1 ;  /* 0x000000ff0a0a7208 */ /* 0x000fca0000800000 */
        /* <DEDUP_REMOVED lines=8> */
[-CC-:B-1----:R-:W-:Y:S01]  /*2e40*/  FFMA.FTZ R54, R37, R0.reuse, -R10.reuse ;  /* 0x0000000025367223 */ /* 0x182fe2000001080a */
        /* <DEDUP_REMOVED lines=14> */
[-CC-:B------:R-:W-:Y:S01]  /*2f30*/  FFMA.FTZ R51, R101, R0.reuse, -R10.reuse ;  /* 0x0000000065337223 */ /* 0x180fe2000001080a */
[-CC-:B------:R-:W-:Y:S01]  /*2f40*/  FFMA.FTZ R66, R103, R0.reuse, -R10.reuse ;  /* 0x0000000067427223 */ /* 0x180fe2000001080a */
[-CC-:B------:R-:W-:Y:S01]  /*2f50*/  FFMA.FTZ R105, R105, R0.reuse, -R10.reuse ;  /* 0x0000000069697223 */ /* 0x180fe2000001080a */
[-CC-:B------:R-:W-:Y:S01]  /*2f60*/  FFMA.FTZ R107, R107, R0.reuse, -R10.reuse ;  /* 0x000000006b6b7223 */ /* 0x180fe2000001080a */
[-CC-:B------:R-:W-:Y:S01]  /*2f70*/  FFMA.FTZ R109, R109, R0.reuse, -R10.reuse ;  /* 0x000000006d6d7223 */ /* 0x180fe2000001080a */
[-CC-:B------:R-:W-:Y:S01]  /*2f80*/  FFMA.FTZ R111, R111, R0.reuse, -R10.reuse ;  /* 0x000000006f6f7223 */ /* 0x180fe2000001080a */
[-CC-:B------:R-:W-:Y:S01]  /*2f90*/  FFMA.FTZ R113, R113, R0.reuse, -R10.reuse ;  /* 0x0000000071717223 */ /* 0x180fe2000001080a */
[----:B------:R-:W2:Y:S01]  /*2fa0*/  MUFU.EX2 R27, R27 ;  /* 0x0000001b001b7308 */ /* 0x000ea20000000800 */
[----:B0-----:R-:W-:Y:S01]  /*2fb0*/  FADD.FTZ R9, R8, R25 ;  /* 0x0000001908097221 */ /* 0x001fe20000010000 */
[-CC-:B------:R-:W-:Y:S01]  /*2fc0*/  FFMA.FTZ R115, R115, R0.reuse, -R10.reuse ;  /* 0x0000000073737223 */ /* 0x180fe2000001080a */
[-CC-:B------:R-:W-:Y:S01]  /*2fd0*/  FFMA.FTZ R117, R117, R0.reuse, -R10.reuse ;  /* 0x0000000075757223 */ /* 0x180fe2000001080a */
[-CC-:B------:R-:W-:Y:S01]  /*2fe0*/  FFMA.FTZ R81, R81, R0.reuse, -R10.reuse ;  /* 0x0000000051517223 */ /* 0x180fe2000001080a */
[-CC-:B------:R-:W-:Y:S01]  /*2ff0*/  FFMA.FTZ R119, R119, R0.reuse, -R10.reuse ;  /* 0x0000000077777223 */ /* 0x180fe2000001080a */
[----:B------:R-:W-:Y:S01]  /*3000*/  FFMA.FTZ R85, R85, R0, -R10 ;  /* 0x0000000055557223 */ /* 0x000fe2000001080a */
[----:B------:R-:W-:Y:S01]  /*3010*/  F2FP.BF16.F32.PACK_AB R8, R25, R8 ;  /* 0x000000081908723e */ /* 0x000fe200000010ff */
[----:B------:R-:W0:Y:S01]  /*3020*/  MUFU.EX2 R14, R14 ;  /* 0x0000000e000e7308 */ /* 0x000e220000000800 */
[----:B-1----:R-:W-:Y:S01]  /*3030*/  FADD.FTZ R68, R12, R9 ;  /* 0x000000090c447221 */ /* 0x002fe20000010000 */
[----:B------:R-:W-:Y:S01]  /*3040*/  FADD.FTZ R9, R43, R70 ;  /* 0x000000462b097221 */ /* 0x000fe20000010000 */
[----:B------:R-:W-:-:S02]  /*3050*/  CS2R R102, SRZ ;  /* 0x0000000000667805 */ /* 0x000fc4000001ff00 */
[----:B------:R-:W-:Y:S02]  /*3060*/  CS2R R100, SRZ ;  /* 0x0000000000647805 */ /* 0x000fe4000001ff00 */
[----:B------:R-:W-:Y:S02]  /*3070*/  CS2R R98, SRZ ;  /* 0x0000000000627805 */ /* 0x000fe4000001ff00 */
[----:B------:R-:W-:Y:S02]  /*3080*/  CS2R R94, SRZ ;  /* 0x00000000005e7805 */ /* 0x000fe4000001ff00 */
[----:B------:R-:W-:Y:S01]  /*3090*/  CS2R R92, SRZ ;  /* 0x00000000005c7805 */ /* 0x000fe2000001ff00 */
[----:B------:R-:W1:Y:S01]  /*30a0*/  MUFU.EX2 R31, R31 ;  /* 0x0000001f001f7308 */ /* 0x000e620000000800 */
[----:B--2---:R-:W-:Y:S01]  /*30b0*/  FADD.FTZ R11, R27, R68 ;  /* 0x000000441b0b7221 */ /* 0x004fe20000010000 */
[----:B------:R-:W-:Y:S01]  /*30c0*/  FADD.FTZ R68, R28, R9 ;  /* 0x000000091c447221 */ /* 0x000fe20000010000 */
[----:B------:R-:W-:-:S02]  /*30d0*/  F2FP.BF16.F32.PACK_AB R9, R35, R26 ;  /* 0x0000001a2309723e */ /* 0x000fc400000010ff */
[----:B------:R-:W-:Y:S01]  /*30e0*/  CS2R R90, SRZ ;  /* 0x00000000005a7805 */ /* 0x000fe2000001ff00 */
[----:B------:R-:W-:Y:S02]  /*30f0*/  FADD.FTZ R15, R41, R68 ;  /* 0x00000044290f7221 */ /* 0x000fe40000010000 */
[----:B------:R-:W2:Y:S01]  /*3100*/  MUFU.EX2 R33, R33 ;  /* 0x0000002100217308 */ /* 0x000ea20000000800 */
[----:B0-----:R-:W-:Y:S01]  /*3110*/  FADD.FTZ R10, R14, R11 ;  /* 0x0000000b0e0a7221 */ /* 0x001fe20000010000 */
[----:B------:R-:W-:Y:S01]  /*3120*/  F2FP.BF16.F32.PACK_AB R11, R43, R24 ;  /* 0x000000182b0b723e */ /* 0x000fe200000010ff */
[----:B------:R-:W-:Y:S01]  /*3130*/  FADD.FTZ R24, R30, R15 ;  /* 0x0000000f1e187221 */ /* 0x000fe20000010000 */
[----:B------:R-:W-:-:S03]  /*3140*/  F2FP.BF16.F32.PACK_AB R15, R49, R30 ;  /* 0x0000001e310f723e */ /* 0x000fc600000010ff */
[----:B------:R-:W-:Y:S01]  /*3150*/  FADD.FTZ R41, R49, R24 ;  /* 0x0000001831297221 */ /* 0x000fe20000010000 */
[----:B------:R-:W0:Y:S01]  /*3160*/  MUFU.EX2 R54, R54 ;  /* 0x0000003600367308 */ /* 0x000e220000000800 */
[----:B-1----:R-:W-:Y:S02]  /*3170*/  FADD.FTZ R10, R31, R10 ;  /* 0x0000000a1f0a7221 */ /* 0x002fe40000010000 */
[----:B------:R-:W-:-:S05]  /*3180*/  FADD.FTZ R26, R32, R41 ;  /* 0x00000029201a7221 */ /* 0x000fca0000010000 */
[----:B------:R-:W1:Y:S01]  /*3190*/  MUFU.EX2 R29, R29 ;  /* 0x0000001d001d7308 */ /* 0x000e620000000800 */
[----:B--2---:R-:W-:Y:S01]  /*31a0*/  FADD.FTZ R35, R33, R10 ;  /* 0x0000000a21237221 */ /* 0x004fe20000010000 */
[----:B------:R-:W-:Y:S01]  /*31b0*/  F2FP.BF16.F32.PACK_AB R10, R27, R12 ;  /* 0x0000000c1b0a723e */ /* 0x000fe200000010ff */
[----:B------:R-:W-:Y:S01]  /*31c0*/  FADD.FTZ R27, R53, R26 ;  /* 0x0000001a351b7221 */ /* 0x000fe20000010000 */
[----:B------:R-:W-:-:S03]  /*31d0*/  F2FP.BF16.F32.PACK_AB R12, R31, R14 ;  /* 0x0000000e1f0c723e */ /* 0x000fc600000010ff */
[----:B------:R-:W-:Y:S01]  /*31e0*/  FADD.FTZ R26, R34, R27 ;  /* 0x0000001b221a7221 */ /* 0x000fe20000010000 */
[----:B------:R-:W2:Y:S01]  /*31f0*/  MUFU.EX2 R52, R52 ;  /* 0x0000003400347308 */ /* 0x000ea20000000800 */
[C---:B0-----:R-:W-:Y:S01]  /*3200*/  FADD.FTZ R24, R54.reuse, R35 ;  /* 0x0000002336187221 */ /* 0x041fe20000010000 */
[----:B------:R-:W-:Y:S01]  /*3210*/  F2FP.BF16.F32.PACK_AB R14, R54, R33 ;  /* 0x00000021360e723e */ /* 0x000fe200000010ff */
[----:B------:R-:W-:Y:S01]  /*3220*/  FADD.FTZ R27, R57, R26 ;  /* 0x0000001a391b7221 */ /* 0x000fe20000010000 */
[----:B------:R0:W-:Y:S03]  /*3230*/  STSM.16.M88.4 [R16+0x21800], R8 ;  /* 0x0218000810007844 */ /* 0x0001e60000000200 */
[----:B------:R-:W-:Y:S01]  /*3240*/  FADD.FTZ R26, R20, R27 ;  /* 0x0000001b141a7221 */ /* 0x000fe20000010000 */
[----:B------:R-:W3:Y:S01]  /*3250*/  MUFU.EX2 R37, R37 ;  /* 0x0000002500257308 */ /* 0x000ee20000000800 */
[----:B-1----:R-:W-:Y:S01]  /*3260*/  FADD.FTZ R25, R29, R24 ;  /* 0x000000181d197221 */ /* 0x002fe20000010000 */
[----:B------:R1:W-:Y:S01]  /*3270*/  STSM.16.M88.4 [R22], R12 ;  /* 0x0000000c16007844 */ /* 0x0003e20000000200 */
[----:B------:R-:W-:Y:S01]  /*3280*/  FADD.FTZ R33, R61, R26 ;  /* 0x0000001a3d217221 */ /* 0x000fe20000010000 */
[----:B------:R-:W-:-:S02]  /*3290*/  F2FP.BF16.F32.PACK_AB R27, R57, R34 ;  /* 0x00000022391b723e */ /* 0x000fc400000010ff */
[----:B------:R-:W4:Y:S02]  /*32a0*/  @P4 LDC R34, c[0x0][0x450] ;  /* 0x00011400ff224b82 */ /* 0x000f240000000800 */
[----:B------:R-:W5:Y:S01]  /*32b0*/  MUFU.EX2 R56, R56 ;  /* 0x0000003800387308 */ /* 0x000f620000000800 */
[----:B--2---:R-:W-:Y:S01]  /*32c0*/  FADD.FTZ R24, R52, R25 ;  /* 0x0000001934187221 */ /* 0x004fe20000010000 */
[----:B0-----:R-:W-:-:S06]  /*32d0*/  F2FP.BF16.F32.PACK_AB R9, R61, R20 ;  /* 0x000000143d09723e */ /* 0x001fcc00000010ff */
[----:B------:R-:W0:Y:S01]  /*32e0*/  MUFU.EX2 R39, R39 ;  /* 0x0000002700277308 */ /* 0x000e220000000800 */
[----:B---3--:R-:W-:Y:S01]  /*32f0*/  FADD.FTZ R25, R37, R24 ;  /* 0x0000001825197221 */ /* 0x008fe20000010000 */
[----:B-1----:R-:W-:-:S04]  /*3300*/  FADD.FTZ R12, R36, R33 ;  /* 0x00000021240c7221 */ /* 0x002fc80000010000 */
[----:B------:R-:W-:Y:S02]  /*3310*/  FADD.FTZ R13, R65, R12 ;  /* 0x0000000c410d7221 */ /* 0x000fe40000010000 */
[----:B------:R-:W1:Y:S01]  /*3320*/  MUFU.EX2 R58, R58 ;  /* 0x0000003a003a7308 */ /* 0x000e620000000800 */
[----:B-----5:R-:W-:Y:S01]  /*3330*/  FADD.FTZ R24, R56, R25 ;  /* 0x0000001938187221 */ /* 0x020fe20000010000 */
[----:B------:R-:W-:Y:S01]  /*3340*/  F2FP.BF16.F32.PACK_AB R25, R53, R32 ;  /* 0x000000203519723e */ /* 0x000fe200000010ff */
[----:B------:R-:W-:Y:S01]  /*3350*/  FADD.FTZ R12, R48, R13 ;  /* 0x0000000d300c7221 */ /* 0x000fe20000010000 */
[----:B------:R-:W-:-:S03]  /*3360*/  F2FP.BF16.F32.PACK_AB R26, R56, R37 ;  /* 0x00000025381a723e */ /* 0x000fc600000010ff */
[----:B------:R-:W-:Y:S01]  /*3370*/  FADD.FTZ R13, R73, R12 ;  /* 0x0000000c490d7221 */ /* 0x000fe20000010000 */
[----:B------:R-:W2:Y:S01]  /*3380*/  MUFU.EX2 R45, R45 ;  /* 0x0000002d002d7308 */ /* 0x000ea20000000800 */
[----:B0-----:R-:W-:Y:S01]  /*3390*/  FADD.FTZ R31, R39, R24 ;  /* 0x00000018271f7221 */ /* 0x001fe20000010000 */
[----:B------:R-:W-:Y:S02]  /*33a0*/  F2FP.BF16.F32.PACK_AB R24, R52, R29 ;  /* 0x0000001d3418723e */ /* 0x000fe400000010ff */
[----:B------:R-:W0:Y:S03]  /*33b0*/  @P4 LDC R29, c[0x0][0x44c] ;  /* 0x00011300ff1d4b82 */ /* 0x000e260000000800 */
[----:B------:R3:W-:Y:S01]  /*33c0*/  STSM.16.M88.4 [R18], R24 ;  /* 0x0000001812007844 */ /* 0x0007e20000000200 */
[----:B------:R-:W5:Y:S01]  /*33d0*/  MUFU.EX2 R60, R60 ;  /* 0x0000003c003c7308 */ /* 0x000f620000000800 */
[C---:B-1----:R-:W-:Y:S01]  /*33e0*/  FADD.FTZ R32, R58.reuse, R31 ;  /* 0x0000001f3a207221 */ /* 0x042fe20000010000 */
[----:B------:R-:W-:-:S06]  /*33f0*/  F2FP.BF16.F32.PACK_AB R8, R58, R39 ;  /* 0x000000273a08723e */ /* 0x000fcc00000010ff */
[----:B------:R-:W1:Y:S01]  /*3400*/  MUFU.EX2 R47, R47 ;  /* 0x0000002f002f7308 */ /* 0x000e620000000800 */
[----:B--2---:R-:W-:Y:S01]  /*3410*/  FADD.FTZ R11, R45, R32 ;  /* 0x000000202d0b7221 */ /* 0x004fe20000010000 */
[----:B---3--:R-:W-:-:S06]  /*3420*/  IMAD.MOV.U32 R27, RZ, RZ, R136 ;  /* 0x000000ffff1b7224 */ /* 0x008fcc00078e0088 */
[----:B------:R-:W2:Y:S01]  /*3430*/  MUFU.EX2 R62, R62 ;  /* 0x0000003e003e7308 */ /* 0x000ea20000000800 */
[C---:B-----5:R-:W-:Y:S01]  /*3440*/  FADD.FTZ R14, R60.reuse, R11 ;  /* 0x0000000b3c0e7221 */ /* 0x060fe20000010000 */
[----:B------:R-:W-:Y:S02]  /*3450*/  F2FP.BF16.F32.PACK_AB R10, R60, R45 ;  /* 0x0000002d3c0a723e */ /* 0x000fe400000010ff */
[----:B------:R-:W-:Y:S01]  /*3460*/  F2FP.BF16.F32.PACK_AB R11, R65, R36 ;  /* 0x00000024410b723e */ /* 0x000fe200000010ff */
[----:B0-----:R-:W-:-:S03]  /*3470*/  @P4 IMAD.HI.U32 R29, R136, R29, RZ ;  /* 0x0000001d881d4227 */ /* 0x001fc600078e00ff */
[----:B------:R0:W3:Y:S01]  /*3480*/  MUFU.EX2 R3, R97 ;  /* 0x0000006100037308 */ /* 0x0000e20000000800 */
[----:B-1----:R-:W-:Y:S01]  /*3490*/  FADD.FTZ R15, R47, R14 ;  /* 0x0000000e2f0f7221 */ /* 0x002fe20000010000 */
[----:B------:R1:W-:Y:S01]  /*34a0*/  STSM.16.M88.4 [R17], R8 ;  /* 0x0000000811007844 */ /* 0x0003e20000000200 */
[----:B----4-:R-:W-:-:S05]  /*34b0*/  @P4 SHF.R.U32.HI R27, RZ, R34, R29 ;  /* 0x00000022ff1b4219 */ /* 0x010fca000001161d */
[----:B------:R-:W4:Y:S01]  /*34c0*/  MUFU.EX2 R64, R64 ;  /* 0x0000004000407308 */ /* 0x000f220000000800 */
[C---:B--2---:R-:W-:Y:S01]  /*34d0*/  FADD.FTZ R14, R62.reuse, R15 ;  /* 0x0000000f3e0e7221 */ /* 0x044fe20000010000 */
[----:B------:R-:W-:Y:S02]  /*34e0*/  F2FP.BF16.F32.PACK_AB R12, R62, R47 ;  /* 0x0000002f3e0c723e */ /* 0x000fe400000010ff */
[----:B0-----:R-:W-:-:S04]  /*34f0*/  CS2R R96, SRZ ;  /* 0x0000000000607805 */ /* 0x001fc8000001ff00 */
[----:B------:R-:W0:Y:S01]  /*3500*/  MUFU.EX2 R51, R51 ;  /* 0x0000003300337308 */ /* 0x000e220000000800 */
[----:B---3--:R-:W-:Y:S01]  /*3510*/  FADD.FTZ R15, R3, R14 ;  /* 0x0000000e030f7221 */ /* 0x008fe20000010000 */
[----:B------:R-:W-:Y:S01]  /*3520*/  FADD.FTZ R14, R38, R13 ;  /* 0x0000000d260e7221 */ /* 0x000fe20000010000 */
[----:B------:R-:W-:Y:S02]  /*3530*/  F2FP.BF16.F32.PACK_AB R13, R73, R48 ;  /* 0x00000030490d723e */ /* 0x000fe400000010ff */
[----:B-1----:R-:W-:-:S03]  /*3540*/  F2FP.BF16.F32.PACK_AB R11, R63, R44 ;  /* 0x0000002c3f0b723e */ /* 0x002fc600000010ff */
[----:B------:R-:W1:Y:S01]  /*3550*/  MUFU.EX2 R66, R66 ;  /* 0x0000004200427308 */ /* 0x000e620000000800 */
[C---:B----4-:R-:W-:Y:S01]  /*3560*/  FADD.FTZ R32, R64.reuse, R15 ;  /* 0x0000000f40207221 */ /* 0x050fe20000010000 */
[----:B------:R-:W-:Y:S01]  /*3570*/  FADD.FTZ R15, R77, R14 ;  /* 0x0000000e4d0f7221 */ /* 0x000fe20000010000 */
[----:B------:R-:W-:-:S03]  /*3580*/  F2FP.BF16.F32.PACK_AB R14, R64, R3 ;  /* 0x00000003400e723e */ /* 0x000fc600000010ff */
[----:B------:R-:W-:Y:S01]  /*3590*/  FADD.FTZ R8, R46, R15 ;  /* 0x0000000f2e087221 */ /* 0x000fe20000010000 */
[----:B------:R-:W-:Y:S01]  /*35a0*/  F2FP.BF16.F32.PACK_AB R15, R77, R38 ;  /* 0x000000264d0f723e */ /* 0x000fe200000010ff */
[----:B------:R2:W3:Y:S01]  /*35b0*/  MUFU.EX2 R28, R105 ;  /* 0x00000069001c7308 */ /* 0x0004e20000000800 */
[----:B0-----:R-:W-:Y:S01]  /*35c0*/  FADD.FTZ R3, R51, R32 ;  /* 0x0000002033037221 */ /* 0x001fe20000010000 */
[C---:B------:R-:W-:Y:S02]  /*35d0*/  FADD.FTZ R9, R79.reuse, R8 ;  /* 0x000000084f097221 */ /* 0x040fe40000010000 */
[----:B------:R0:W-:Y:S02]  /*35e0*/  STSM.16.M88.4 [R16+0x27800], R12 ;  /* 0x0278000c10007844 */ /* 0x0001e40000000200 */
[----:B------:R-:W-:Y:S01]  /*35f0*/  FADD.FTZ R26, R44, R9 ;  /* 0x000000092c1a7221 */ /* 0x000fe20000010000 */
[----:B------:R-:W-:Y:S01]  /*3600*/  F2FP.BF16.F32.PACK_AB R9, R79, R46 ;  /* 0x0000002e4f09723e */ /* 0x000fe200000010ff */
[----:B------:R-:W4:Y:S01]  /*3610*/  MUFU.EX2 R107, R107 ;  /* 0x0000006b006b7308 */ /* 0x000f220000000800 */
[C---:B-1----:R-:W-:Y:S01]  /*3620*/  FADD.FTZ R3, R66.reuse, R3 ;  /* 0x0000000342037221 */ /* 0x042fe20000010000 */
[----:B------:R-:W-:-:S02]  /*3630*/  F2FP.BF16.F32.PACK_AB R8, R66, R51 ;  /* 0x000000334208723e */ /* 0x000fc400000010ff */
[----:B--2---:R-:W-:-:S04]  /*3640*/  CS2R R104, SRZ ;  /* 0x0000000000687805 */ /* 0x004fc8000001ff00 */
[----:B------:R-:W1:Y:S01]  /*3650*/  MUFU.EX2 R109, R109 ;  /* 0x0000006d006d7308 */ /* 0x000e620000000800 */
[----:B---3--:R-:W-:Y:S01]  /*3660*/  FADD.FTZ R10, R28, R3 ;  /* 0x000000031c0a7221 */ /* 0x008fe20000010000 */
[----:B------:R-:W-:Y:S01]  /*3670*/  FADD.FTZ R3, R63, R26 ;  /* 0x0000001a3f037221 */ /* 0x000fe20000010000 */
[----:B0-----:R-:W-:-:S03]  /*3680*/  F2FP.BF16.F32.PACK_AB R13, R59, R42 ;  /* 0x0000002a3b0d723e */ /* 0x001fc600000010ff */
[----:B------:R-:W-:Y:S01]  /*3690*/  FADD.FTZ R26, R42, R3 ;  /* 0x000000032a1a7221 */ /* 0x000fe20000010000 */
[----:B------:R-:W-:Y:S01]  /*36a0*/  F2FP.BF16.F32.PACK_AB R15, R69, R40 ;  /* 0x00000028450f723e */ /* 0x000fe200000010ff */
[----:B------:R0:W2:Y:S01]  /*36b0*/  MUFU.EX2 R30, R111 ;  /* 0x0000006f001e7308 */ /* 0x0000a20000000800 */
[C---:B----4-:R-:W-:Y:S01]  /*36c0*/  FADD.FTZ R32, R107.reuse, R10 ;  /* 0x0000000a6b207221 */ /* 0x050fe20000010000 */
[----:B------:R-:W-:Y:S01]  /*36d0*/  F2FP.BF16.F32.PACK_AB R10, R107, R28 ;  /* 0x0000001c6b0a723e */ /* 0x000fe200000010ff */
[----:B------:R-:W-:Y:S01]  /*36e0*/  FADD.FTZ R3, R59, R26 ;  /* 0x0000001a3b037221 */ /* 0x000fe20000010000 */
[----:B------:R-:W-:-:S03]  /*36f0*/  CS2R R106, SRZ ;  /* 0x00000000006a7805 */ /* 0x000fc6000001ff00 */
[----:B------:R-:W-:Y:S01]  /*3700*/  FADD.FTZ R14, R40, R3 ;  /* 0x00000003280e7221 */ /* 0x000fe20000010000 */
[----:B------:R-:W3:Y:S01]  /*3710*/  MUFU.EX2 R113, R113 ;  /* 0x0000007100717308 */ /* 0x000ee20000000800 */
[----:B-1----:R-:W-:Y:S01]  /*3720*/  FADD.FTZ R25, R109, R32 ;  /* 0x000000206d197221 */ /* 0x002fe20000010000 */
[----:B------:R1:W-:Y:S01]  /*3730*/  STSM.16.M88.4 [R23], R8 ;  /* 0x0000000817007844 */ /* 0x0003e20000000200 */
[----:B0-----:R-:W-:-:S05]  /*3740*/  CS2R R110, SRZ ;  /* 0x00000000006e7805 */ /* 0x001fca000001ff00 */
[----:B------:R0:W4:Y:S01]  /*3750*/  MUFU.EX2 R20, R115 ;  /* 0x0000007300147308 */ /* 0x0001220000000800 */
[C---:B--2---:R-:W-:Y:S01]  /*3760*/  FADD.FTZ R32, R30.reuse, R25 ;  /* 0x000000191e207221 */ /* 0x044fe20000010000 */
[----:B------:R-:W-:Y:S02]  /*3770*/  F2FP.BF16.F32.PACK_AB R12, R30, R109 ;  /* 0x0000006d1e0c723e */ /* 0x000fe400000010ff */
[----:B------:R-:W-:-:S04]  /*3780*/  CS2R R108, SRZ ;  /* 0x00000000006c7805 */ /* 0x000fc8000001ff00 */
[----:B------:R-:W2:Y:S01]  /*3790*/  MUFU.EX2 R117, R117 ;  /* 0x0000007500757308 */ /* 0x000ea20000000800 */
[----:B---3--:R-:W-:Y:S01]  /*37a0*/  FADD.FTZ R25, R113, R32 ;  /* 0x0000002071197221 */ /* 0x008fe20000010000 */
[----:B-1----:R-:W-:Y:S01]  /*37b0*/  FADD.FTZ R8, R69, R14 ;  /* 0x0000000e45087221 */ /* 0x002fe20000010000 */
[----:B0-----:R-:W-:-:S05]  /*37c0*/  CS2R R114, SRZ ;  /* 0x0000000000727805 */ /* 0x001fca000001ff00 */
[----:B------:R-:W0:Y:S01]  /*37d0*/  MUFU.EX2 R7, R7 ;  /* 0x0000000700077308 */ /* 0x000e220000000800 */
[C---:B----4-:R-:W-:Y:S01]  /*37e0*/  FADD.FTZ R26, R20.reuse, R25 ;  /* 0x00000019141a7221 */ /* 0x050fe20000010000 */
[----:B------:R-:W-:Y:S02]  /*37f0*/  F2FP.BF16.F32.PACK_AB R14, R20, R113 ;  /* 0x00000071140e723e */ /* 0x000fe400000010ff */
[----:B------:R-:W-:-:S03]  /*3800*/  CS2R R112, SRZ ;  /* 0x0000000000707805 */ /* 0x000fc6000001ff00 */
[----:B------:R1:W-:Y:S01]  /*3810*/  STSM.16.M88.4 [R18+0x6000], R12 ;  /* 0x0060000c12007844 */ /* 0x0003e20000000200 */
[----:B------:R-:W3:Y:S01]  /*3820*/  MUFU.EX2 R50, R50 ;  /* 0x0000003200327308 */ /* 0x000ee20000000800 */
[----:B--2---:R-:W-:-:S07]  /*3830*/  FADD.FTZ R3, R117, R26 ;  /* 0x0000001a75037221 */ /* 0x004fce0000010000 */
[----:B------:R-:W2:Y:S01]  /*3840*/  MUFU.EX2 R24, R81 ;  /* 0x0000005100187308 */ /* 0x000ea20000000800 */
[----:B0-----:R-:W-:-:S07]  /*3850*/  FADD.FTZ R9, R7, R8 ;  /* 0x0000000807097221 */ /* 0x001fce0000010000 */
[----:B------:R-:W-:Y:S01]  /*3860*/  MUFU.EX2 R4, R4 ;  /* 0x0000000400047308 */ /* 0x000fe20000000800 */
[C---:B---3--:R-:W-:Y:S01]  /*3870*/  F2FP.BF16.F32.PACK_AB R25, R50.reuse, R7 ;  /* 0x000000073219723e */ /* 0x048fe200000010ff */
[----:B------:R-:W-:Y:S01]  /*3880*/  FADD.FTZ R9, R50, R9 ;  /* 0x0000000932097221 */ /* 0x000fe20000010000 */
[----:B------:R-:W-:-:S05]  /*3890*/  IADD3 R7, R27, R137, -R138 ;  /* 0x000000891b077210 */ /* 0x000fca0007ffe88a */
[----:B------:R-:W-:Y:S01]  /*38a0*/  MUFU.EX2 R119, R119 ;  /* 0x0000007700777308 */ /* 0x000fe20000000800 */
[C---:B--2---:R-:W-:Y:S01]  /*38b0*/  FADD.FTZ R8, R24.reuse, R3 ;  /* 0x0000000318087221 */ /* 0x044fe20000010000 */
[----:B------:R-:W-:Y:S02]  /*38c0*/  F2FP.BF16.F32.PACK_AB R24, R24, R117 ;  /* 0x000000751818723e */ /* 0x000fe400000010ff */
[----:B------:R-:W-:-:S04]  /*38d0*/  CS2R R116, SRZ ;  /* 0x0000000000747805 */ /* 0x000fc8000001ff00 */
[----:B------:R-:W0:Y:S08]  /*38e0*/  MUFU.EX2 R28, R85 ;  /* 0x00000055001c7308 */ /* 0x000e300000000800 */
[----:B------:R-:W2:Y:S01]  /*38f0*/  MUFU.EX2 R21, R21 ;  /* 0x0000001500157308 */ /* 0x000ea20000000800 */
[----:B0-----:R-:W-:Y:S01]  /*3900*/  F2FP.BF16.F32.PACK_AB R26, R28, R119 ;  /* 0x000000771c1a723e */ /* 0x001fe200000010ff */
[----:B------:R-:W-:Y:S01]  /*3910*/  FADD.FTZ R119, R119, R8 ;  /* 0x0000000877777221 */ /* 0x000fe20000010000 */
[----:B------:R-:W-:-:S04]  /*3920*/  SHF.R.S32.HI R8, RZ, 0x1f, R7 ;  /* 0x0000001fff087819 */ /* 0x000fc80000011407 */
[----:B------:R-:W-:Y:S01]  /*3930*/  LEA.HI R7, R8, R7, RZ, 0x7 ;  /* 0x0000000708077211 */ /* 0x000fe200078f38ff */
[----:B------:R-:W-:Y:S01]  /*3940*/  VIADD R8, R88, 0xfffffffe ;  /* 0xfffffffe58087836 */ /* 0x000fe20000000000 */
[C---:B--2---:R-:W-:Y:S01]  /*3950*/  F2FP.BF16.F32.PACK_AB R27, R21.reuse, R4 ;  /* 0x00000004151b723e */ /* 0x044fe200000010ff */
[----:B------:R-:W-:Y:S01]  /*3960*/  FADD.FTZ R4, R4, R9 ;  /* 0x0000000904047221 */ /* 0x000fe20000010000 */
[----:B------:R-:W-:Y:S02]  /*3970*/  SHF.R.S32.HI R7, RZ, 0x7, R7 ;  /* 0x00000007ff077819 */ /* 0x000fe40000011407 */
[----:B------:R-:W-:Y:S01]  /*3980*/  CS2R R88, SRZ ;  /* 0x0000000000587805 */ /* 0x000fe2000001ff00 */
[----:B------:R1:W-:Y:S01]  /*3990*/  STSM.16.M88.4 [R17+0x6000], R24 ;  /* 0x0060001811007844 */ /* 0x0003e20000000200 */
[----:B------:R-:W-:Y:S01]  /*39a0*/  VIMNMX R7, RZ, R7, !PT ;  /* 0x00000007ff077248 */ /* 0x000fe20007fe0100 */
[----:B------:R-:W-:Y:S01]  /*39b0*/  FADD.FTZ R3, R21, R4 ;  /* 0x0000000415037221 */ /* 0x000fe20000010000 */
[----:B------:R-:W-:Y:S01]  /*39c0*/  FADD.FTZ R4, R28, R119 ;  /* 0x000000771c047221 */ /* 0x000fe20000010000 */
[----:B------:R0:W-:Y:S06]  /*39d0*/  MEMBAR.ALL.CTA ;  /* 0x0000000000007992 */ /* 0x0001ec0000008000 */
[----:B0-----:R-:W0:Y:S01]  /*39e0*/  FENCE.VIEW.ASYNC.S ;  /* 0x00000000000073c6 */ /* 0x001e220000000000 */
[----:B------:R-:W-:-:S02]  /*39f0*/  ISETP.GE.AND P1, PT, R8, R7, PT ;  /* 0x000000070800720c */ /* 0x000fc40003f26270 */
[----:B------:R-:W-:Y:S01]  /*3a00*/  CS2R R118, SRZ ;  /* 0x0000000000767805 */ /* 0x000fe2000001ff00 */
[----:B0-----:R-:W-:-:S10]  /*3a10*/  NOP ;  /* 0x0000000000007918 */ /* 0x001fd40000000000 */
[----:B-1----:R-:W-:Y:S05]  /*3a20*/  @!P1 BRA `(.L_x_2072) ;  /* 0x0000002800909947 */ /* 0x002fea0003800000 */
[----:B------:R-:W-:Y:S01]  /*3a30*/  IMAD.MOV.U32 R10, RZ, RZ, R5 ;  /* 0x000000ffff0a7224 */ /* 0x000fe200078e0005 */
[----:B------:R-:W-:Y:S01]  /*3a40*/  UMOV UR6, UR38 ;  /* 0x0000002600067c82 */ /* 0x000fe20008000000 */
[----:B------:R-:W-:Y:S02]  /*3a50*/  IMAD.MOV.U32 R9, RZ, RZ, R6 ;  /* 0x000000ffff097224 */ /* 0x000fe400078e0006 */
[----:B------:R-:W-:Y:S02]  /*3a60*/  IMAD.MOV.U32 R11, RZ, RZ, R2 ;  /* 0x000000ffff0b7224 */ /* 0x000fe400078e0002 */
[----:B------:R-:W-:-:S07]  /*3a70*/  IMAD.MOV.U32 R135, RZ, RZ, RZ ;  /* 0x000000ffff877224 */ /* 0x000fce00078e00ff */
.L_x_2083:
[----:B------:R-:W-:Y:S01]  /*3a80*/  ISETP.NE.AND P2, PT, RZ, UR42, PT ;  /* 0x0000002aff007c0c */ /* 0x000fe2000bf45270 */
[----:B------:R-:W-:-:S04]  /*3a90*/  UISETP.NE.AND UP0, UPT, UR6, 0x1, UPT ;  /* 0x000000010600788c */ /* 0x000fc8000bf05270 */
[----:B------:R-:W-:-:S06]  /*3aa0*/  USEL UR7, URZ, 0x1, UP0 ;  /* 0x000000013f077887 */ /* 0x000fcc0008000000 */
[----:B------:R-:W-:Y:S02]  /*3ab0*/  LOP3.LUT R2, R11, UR7, RZ, 0x3c, !PT ;  /* 0x000000070b027c12 */ /* 0x000fe4000f8e3cff */
[----:B------:R-:W-:Y:S05]  /*3ac0*/  @P2 BRA `(.L_x_2073) ;  /* 0x0000000000342947 */ /* 0x000fea0003800000 */
[----:B------:R-:W-:Y:S05]  /*3ad0*/  @!P0 BRA `(.L_x_2074) ;  /* 0x0000000000048947 */ /* 0x000fea0003800000 */
[----:B------:R-:W-:Y:S01]  /*3ae0*/  BPT.TRAP 0x1 ;  /* 0x000000040000795c */ /* 0x000fe20000300000 */
.L_x_2074:
        /* <DEDUP_REMOVED lines=8> */
.L_x_2075:
[----:B-1----:R-:W-:Y:S05]  /*3b70*/  @P1 BRA `(.L_x_2073) ;  /* 0x0000000000081947 */ /* 0x002fea0003800000 */
[----:B------:R-:W1:Y:S02]  /*3b80*/  SYNCS.PHASECHK.TRANS64.TRYWAIT P1, [UR7+0x2d830], R0 ;  /* 0x02d83000ff0075a7 */ /* 0x000e640008020147 */
[----:B-1----:R-:W-:Y:S05]  /*3b90*/  @!P1 BRA `(.L_x_2076) ;  /* 0x000000c400e49947 */ /* 0x002fea0003800000 */
.L_x_2073:
        /* <DEDUP_REMOVED lines=42> */
.L_x_2078:
[----:B------:R-:W-:Y:S01]  /*3e40*/  ULEA UR7, UR6, UR40, 0x3 ;  /* 0x0000002806077291 */ /* 0x000fe2000f8e183f */
[----:B------:R-:W-:-:S08]  /*3e50*/  SHF.L.U32 R0, R11, 0x1f, RZ ;  /* 0x0000001f0b007819 */ /* 0x000fd000000006ff */
[----:B------:R0:W1:Y:S01]  /*3e60*/  SYNCS.PHASECHK.TRANS64.TRYWAIT P1, [UR7+0x2d850], R0 ;  /* 0x02d85000ff0075a7 */ /* 0x0000620008020147 */
[----:B------:R-:W-:Y:S05]  /*3e70*/  @!P0 BRA `(.L_x_2079) ;  /* 0x0000000000048947 */ /* 0x000fea0003800000 */
[----:B------:R-:W-:Y:S01]  /*3e80*/  BPT.TRAP 0x1 ;  /* 0x000000040000795c */ /* 0x000fe20000300000 */
.L_x_2079:
[----:B-1----:R-:W-:Y:S05]  /*3e90*/  @P1 BRA `(.L_x_2077) ;  /* 0x0000000000081947 */ /* 0x002fea0003800000 */
[----:B------:R-:W1:Y:S02]  /*3ea0*/  SYNCS.PHASECHK.TRANS64.TRYWAIT P1, [UR7+0x2d850], R0 ;  /* 0x02d85000ff0075a7 */ /* 0x000e640008020147 */
[----:B-1----:R-:W-:Y:S05]  /*3eb0*/  @!P1 BRA `(.L_x_2080) ;  /* 0x000000c400349947 */ /* 0x002fea0003800000 */
.L_x_2077:
        /* <DEDUP_REMOVED lines=70> */
.L_x_2081:
[----:B------:R-:W-:Y:S01]  /*4320*/  ISETP.NE.AND P1, PT, R154, 0x1, PT ;  /* 0x000000019a00780c */ /* 0x000fe20003f25270 */
[----:B------:R-:W-:Y:S01]  /*4330*/  IMAD.IADD R6, R140, 0x1, R136 ;  /* 0x000000018c067824 */ /* 0x000fe200078e0288 */
[----:B------:R-:W-:-:S04]  /*4340*/  ULEA UR7, UR38, UR40, 0x3 ;  /* 0x0000002826077291 */ /* 0x000fc8000f8e183f */
[----:B------:R-:W-:-:S04]  /*4350*/  UIADD3 UR7, UR7, 0x2d840, URZ ;  /* 0x0002d84007077890 */ /* 0x000fc8000fffe03f */
[----:B------:R-:W-:-:S03]  /*4360*/  UPRMT UR7, UR41, 0x654, UR7 ;  /* 0x0000065429077896 */ /* 0x000fc60008000007 */
[----:B------:R-:W0:Y:S08]  /*4370*/  @P1 LDC R5, c[0x0][0x44c] ;  /* 0x00011300ff051b82 */ /* 0x000e300000000800 */
[----:B------:R-:W1:Y:S01]  /*4380*/  @P1 LDC R11, c[0x0][0x450] ;  /* 0x00011400ff0b1b82 */ /* 0x000e620000000800 */
[----:B------:R-:W-:Y:S01]  /*4390*/  SYNCS.ARRIVE.TRANS64.RED.A1T0 RZ, [UR7], RZ ;  /* 0x000000ffffff79a7 */ /* 0x000fe20008100407 */
[----:B0-----:R-:W-:-:S04]  /*43a0*/  @P1 IMAD.HI.U32 R0, R6, R5, RZ ;  /* 0x0000000506001227 */ /* 0x001fc800078e00ff */
[----:B------:R-:W-:Y:S01]  /*43b0*/  IMAD.MOV.U32 R5, RZ, RZ, -0x80 ;  /* 0xffffff80ff057424 */ /* 0x000fe200078e00ff */
[----:B-1----:R-:W-:-:S03]  /*43c0*/  @P1 SHF.R.U32.HI R6, RZ, R11, R0 ;  /* 0x0000000bff061219 */ /* 0x002fc60000011600 */
[----:B------:R-:W-:Y:S02]  /*43d0*/  IMAD R0, R8, R5, 0x1 ;  /* 0x0000000108007424 */ /* 0x000fe400078e0205 */
[----:B------:R-:W0:Y:S02]  /*43e0*/  SHFL.IDX PT, R12, R6, RZ, 0x1c1f ;  /* 0x001c1fff060c7589 */ /* 0x000e2400000e0000 */
[----:B------:R-:W-:Y:S02]  /*43f0*/  IMAD R0, R139, -0x2, R0 ;  /* 0xfffffffe8b007824 */ /* 0x000fe400078e0200 */
[----:B------:R-:W1:Y:S03]  /*4400*/  SHFL.IDX PT, R6, R6, 0x1, 0x1c1f ;  /* 0x003c1f0006067f89 */ /* 0x000e6600000e0000 */
[----:B------:R-:W-:-:S05]  /*4410*/  IADD3 R5, -R138, R0, R137 ;  /* 0x000000008a057210 */ /* 0x000fca0007ffe189 */
[C---:B0-----:R-:W-:Y:S02]  /*4420*/  IMAD.IADD R0, R5.reuse, 0x1, R12 ;  /* 0x0000000105007824 */ /* 0x041fe400078e020c */
[----:B-1----:R-:W-:-:S03]  /*4430*/  IMAD.IADD R5, R5, 0x1, R6 ;  /* 0x0000000105057824 */ /* 0x002fc600078e0206 */
[C---:B------:R-:W-:Y:S02]  /*4440*/  ISETP.GT.AND P1, PT, R0.reuse, RZ, PT ;  /* 0x000000ff0000720c */ /* 0x040fe40003f24270 */
[----:B------:R-:W-:Y:S02]  /*4450*/  ISETP.GT.AND P2, PT, R0, 0x1, PT ;  /* 0x000000010000780c */ /* 0x000fe40003f44270 */
        /* <DEDUP_REMOVED lines=79> */
[C---:B------:R-:W-:Y:S02]  /*4950*/  ISETP.GT.AND P3, PT, R0.reuse, 0x70, PT ;  /* 0x000000700000780c */ /* 0x040fe40003f64270 */
[C---:B------:R-:W-:Y:S02]  /*4960*/  ISETP.GT.AND P2, PT, R0.reuse, 0x71, PT ;  /* 0x000000710000780c */ /* 0x040fe40003f44270 */
[----:B------:R-:W-:-:S02]  /*4970*/  ISETP.GT.AND P5, PT, R0, 0x78, PT ;  /* 0x000000780000780c */ /* 0x000fc40003fa4270 */
[----:B------:R-:W-:Y:S02]  /*4980*/  ISETP.GT.AND P4, PT, R0, 0x79, PT ;  /* 0x000000790000780c */ /* 0x000fe40003f84270 */
        /* <DEDUP_REMOVED lines=9> */
[----:B------:R-:W-:Y:S02]  /*4a20*/  FMNMX.FTZ R0, R84, R11, !PT ;  /* 0x0000000b54007209 */ /* 0x000fe40007810000 */
[----:B------:R-:W-:-:S02]  /*4a30*/  ISETP.GT.AND P4, PT, R5, RZ, PT ;  /* 0x000000ff0500720c */ /* 0x000fc40003f84270 */
[----:B------:R-:W-:Y:S02]  /*4a40*/  FMNMX.FTZ R0, R85, R0, !PT ;  /* 0x0000000055007209 */ /* 0x000fe40007810000 */
[----:B------:R-:W-:Y:S02]  /*4a50*/  FSEL R26, R26, -INF , P4 ;  /* 0xff8000001a1a7808 */ /* 0x000fe40002000000 */
[C---:B------:R-:W-:Y:S01]  /*4a60*/  ISETP.GT.AND P2, PT, R5.reuse, 0x8, PT ;  /* 0x000000080500780c */ /* 0x040fe20003f44270 */
[----:B------:R-:W0:Y:S01]  /*4a70*/  SHFL.BFLY PT, R11, R0, 0x2, 0x1f ;  /* 0x0c401f00000b7f89 */ /* 0x000e2200000e0000 */
[C---:B------:R-:W-:Y:S02]  /*4a80*/  ISETP.GT.AND P3, PT, R5.reuse, 0x9, PT ;  /* 0x000000090500780c */ /* 0x040fe40003f64270 */
[C---:B------:R-:W-:Y:S02]  /*4a90*/  ISETP.GT.AND P5, PT, R5.reuse, 0x10, PT ;  /* 0x000000100500780c */ /* 0x040fe40003fa4270 */
[----:B------:R-:W-:-:S02]  /*4aa0*/  ISETP.GT.AND P4, PT, R5, 0x11, PT ;  /* 0x000000110500780c */ /* 0x000fc40003f84270 */
[----:B------:R-:W-:Y:S02]  /*4ab0*/  ISETP.GT.AND P1, PT, R5, 0x1, PT ;  /* 0x000000010500780c */ /* 0x000fe40003f24270 */
[----:B------:R-:W-:Y:S02]  /*4ac0*/  FSEL R30, R30, -INF , P2 ;  /* 0xff8000001e1e7808 */ /* 0x000fe40001000000 */
[----:B------:R-:W-:Y:S02]  /*4ad0*/  FSEL R31, R31, -INF , P3 ;  /* 0xff8000001f1f7808 */ /* 0x000fe40001800000 */
[----:B------:R-:W-:Y:S02]  /*4ae0*/  FSEL R34, R34, -INF , P5 ;  /* 0xff80000022227808 */ /* 0x000fe40002800000 */
[----:B------:R-:W-:Y:S02]  /*4af0*/  FSEL R35, R35, -INF , P4 ;  /* 0xff80000023237808 */ /* 0x000fe40002000000 */
[----:B------:R-:W-:-:S02]  /*4b00*/  ISETP.GT.AND P2, PT, R5, 0x19, PT ;  /* 0x000000190500780c */ /* 0x000fc40003f44270 */
[C---:B------:R-:W-:Y:S02]  /*4b10*/  ISETP.GT.AND P3, PT, R5.reuse, 0x20, PT ;  /* 0x000000200500780c */ /* 0x040fe40003f64270 */
[C---:B------:R-:W-:Y:S02]  /*4b20*/  ISETP.GT.AND P5, PT, R5.reuse, 0x21, PT ;  /* 0x000000210500780c */ /* 0x040fe40003fa4270 */
[----:B------:R-:W-:Y:S02]  /*4b30*/  ISETP.GT.AND P4, PT, R5, 0x28, PT ;  /* 0x000000280500780c */ /* 0x000fe40003f84270 */
[----:B0-----:R-:W-:Y:S02]  /*4b40*/  FMNMX.FTZ R11, R0, R11, !PT ;  /* 0x0000000b000b7209 */ /* 0x001fe40007810000 */
[----:B------:R-:W0:Y:S01]  /*4b50*/  LDC R0, c[0x0][0x988] ;  /* 0x00026200ff007b82 */ /* 0x000e220000000800 */
[----:B------:R-:W-:Y:S02]  /*4b60*/  FSEL R27, R27, -INF , P1 ;  /* 0xff8000001b1b7808 */ /* 0x000fe40000800000 */
[----:B------:R-:W1:Y:S01]  /*4b70*/  SHFL.BFLY PT, R12, R11, 0x1, 0x1f ;  /* 0x0c201f000b0c7f89 */ /* 0x000e6200000e0000 */
[----:B------:R-:W-:-:S02]  /*4b80*/  ISETP.GT.AND P1, PT, R5, 0x18, PT ;  /* 0x000000180500780c */ /* 0x000fc40003f24270 */
[----:B------:R-:W-:Y:S02]  /*4b90*/  FSEL R39, R39, -INF , P2 ;  /* 0xff80000027277808 */ /* 0x000fe40001000000 */
[----:B------:R-:W-:Y:S02]  /*4ba0*/  FSEL R42, R42, -INF , P3 ;  /* 0xff8000002a2a7808 */ /* 0x000fe40001800000 */
[----:B------:R-:W-:Y:S02]  /*4bb0*/  FSEL R43, R43, -INF , P5 ;  /* 0xff8000002b2b7808 */ /* 0x000fe40002800000 */
[----:B------:R-:W-:Y:S02]  /*4bc0*/  FSEL R46, R46, -INF , P4 ;  /* 0xff8000002e2e7808 */ /* 0x000fe40002000000 */
[C---:B------:R-:W-:Y:S02]  /*4bd0*/  ISETP.GT.AND P2, PT, R5.reuse, 0x30, PT ;  /* 0x000000300500780c */ /* 0x040fe40003f44270 */
[----:B------:R-:W-:-:S02]  /*4be0*/  ISETP.GT.AND P3, PT, R5, 0x31, PT ;  /* 0x000000310500780c */ /* 0x000fc40003f64270 */
[C---:B------:R-:W-:Y:S02]  /*4bf0*/  ISETP.GT.AND P5, PT, R5.reuse, 0x38, PT ;  /* 0x000000380500780c */ /* 0x040fe40003fa4270 */
[C---:B------:R-:W-:Y:S02]  /*4c00*/  ISETP.GT.AND P4, PT, R5.reuse, 0x39, PT ;  /* 0x000000390500780c */ /* 0x040fe40003f84270 */
[----:B------:R-:W-:Y:S02]  /*4c10*/  FSEL R38, R38, -INF , P1 ;  /* 0xff80000026267808 */ /* 0x000fe40000800000 */
[----:B------:R-:W-:Y:S02]  /*4c20*/  ISETP.GT.AND P1, PT, R5, 0x29, PT ;  /* 0x000000290500780c */ /* 0x000fe40003f24270 */
[----:B------:R-:W-:Y:S02]  /*4c30*/  FSEL R50, R50, -INF , P2 ;  /* 0xff80000032327808 */ /* 0x000fe40001000000 */
[----:B-1----:R-:W-:-:S02]  /*4c40*/  FMNMX.FTZ R6, R11, R12, !PT ;  /* 0x0000000c0b067209 */ /* 0x002fc40007810000 */
[----:B------:R-:W-:Y:S02]  /*4c50*/  FSEL R51, R51, -INF , P3 ;  /* 0xff80000033337808 */ /* 0x000fe40001800000 */
[----:B------:R-:W-:Y:S01]  /*4c60*/  FSEL R54, R54, -INF , P5 ;  /* 0xff80000036367808 */ /* 0x000fe20002800000 */
[----:B0-----:R-:W-:Y:S01]  /*4c70*/  FMUL.FTZ R11, R6, R0 ;  /* 0x00000000060b7220 */ /* 0x001fe20000410000 */
[----:B------:R-:W-:Y:S02]  /*4c80*/  FSEL R55, R55, -INF , P4 ;  /* 0xff80000037377808 */ /* 0x000fe40002000000 */
[C---:B------:R-:W-:Y:S02]  /*4c90*/  ISETP.GT.AND P2, PT, R5.reuse, 0x40, PT ;  /* 0x000000400500780c */ /* 0x040fe40003f44270 */
[C---:B------:R-:W-:Y:S02]  /*4ca0*/  ISETP.GT.AND P3, PT, R5.reuse, 0x41, PT ;  /* 0x000000410500780c */ /* 0x040fe40003f64270 */
[----:B------:R-:W-:-:S02]  /*4cb0*/  ISETP.GT.AND P5, PT, R5, 0x48, PT ;  /* 0x000000480500780c */ /* 0x000fc40003fa4270 */
[----:B------:R-:W-:Y:S02]  /*4cc0*/  ISETP.GT.AND P4, PT, R5, 0x49, PT ;  /* 0x000000490500780c */ /* 0x000fe40003f84270 */
[----:B------:R-:W-:Y:S02]  /*4cd0*/  FSEL R47, R47, -INF , P1 ;  /* 0xff8000002f2f7808 */ /* 0x000fe40000800000 */
[----:B------:R-:W-:Y:S02]  /*4ce0*/  FSETP.NEU.FTZ.AND P1, PT, R6, -INF , PT ;  /* 0xff8000000600780b */ /* 0x000fe40003f3d000 */
[----:B------:R-:W-:Y:S02]  /*4cf0*/  FSEL R58, R58, -INF , P2 ;  /* 0xff8000003a3a7808 */ /* 0x000fe40001000000 */
[----:B------:R-:W-:Y:S02]  /*4d00*/  FSEL R59, R59, -INF , P3 ;  /* 0xff8000003b3b7808 */ /* 0x000fe40001800000 */
[----:B------:R-:W-:-:S02]  /*4d10*/  FSEL R62, R62, -INF , P5 ;  /* 0xff8000003e3e7808 */ /* 0x000fc40002800000 */
[----:B------:R-:W-:Y:S02]  /*4d20*/  FSEL R63, R63, -INF , P4 ;  /* 0xff8000003f3f7808 */ /* 0x000fe40002000000 */
[C---:B------:R-:W-:Y:S02]  /*4d30*/  ISETP.GT.AND P2, PT, R5.reuse, 0x50, PT ;  /* 0x000000500500780c */ /* 0x040fe40003f44270 */
[C---:B------:R-:W-:Y:S02]  /*4d40*/  ISETP.GT.AND P3, PT, R5.reuse, 0x51, PT ;  /* 0x000000510500780c */ /* 0x040fe40003f64270 */
[C---:B------:R-:W-:Y:S02]  /*4d50*/  ISETP.GT.AND P5, PT, R5.reuse, 0x58, PT ;  /* 0x000000580500780c */ /* 0x040fe40003fa4270 */
[----:B------:R-:W-:Y:S02]  /*4d60*/  ISETP.GT.AND P4, PT, R5, 0x59, PT ;  /* 0x000000590500780c */ /* 0x000fe40003f84270 */
[----:B------:R-:W-:-:S02]  /*4d70*/  FSEL R11, R11, RZ, P1 ;  /* 0x000000ff0b0b7208 */ /* 0x000fc40000800000 */
[----:B------:R-:W-:Y:S02]  /*4d80*/  FSEL R66, R66, -INF , P2 ;  /* 0xff80000042427808 */ /* 0x000fe40001000000 */
[----:B------:R-:W-:Y:S01]  /*4d90*/  FSEL R67, R67, -INF , P3 ;  /* 0xff80000043437808 */ /* 0x000fe20001800000 */
[-CC-:B------:R-:W-:Y:S01]  /*4da0*/  FFMA.FTZ R12, R24, R0.reuse, -R11.reuse ;  /* 0x00000000180c7223 */ /* 0x180fe2000001080b */
[----:B------:R-:W-:Y:S01]  /*4db0*/  FSEL R70, R70, -INF , P5 ;  /* 0xff80000046467808 */ /* 0x000fe20002800000 */
[-CC-:B------:R-:W-:Y:S01]  /*4dc0*/  FFMA.FTZ R14, R28, R0.reuse, -R11.reuse ;  /* 0x000000001c0e7223 */ /* 0x180fe2000001080b */
[----:B------:R-:W-:Y:S01]  /*4dd0*/  FSEL R71, R71, -INF , P4 ;  /* 0xff80000047477808 */ /* 0x000fe20002000000 */
[-CC-:B------:R-:W-:Y:S01]  /*4de0*/  FFMA.FTZ R20, R32, R0.reuse, -R11.reuse ;  /* 0x0000000020147223 */ /* 0x180fe2000001080b */
[----:B------:R-:W-:Y:S01]  /*4df0*/  ISETP.GT.AND P2, PT, R5, 0x60, PT ;  /* 0x000000600500780c */ /* 0x000fe20003f44270 */
[-CC-:B------:R-:W-:Y:S01]  /*4e00*/  FFMA.FTZ R15, R29, R0.reuse, -R11.reuse ;  /* 0x000000001d0f7223 */ /* 0x180fe2000001080b */
[----:B------:R-:W-:Y:S01]  /*4e10*/  ISETP.GT.AND P3, PT, R5, 0x61, PT ;  /* 0x000000610500780c */ /* 0x000fe20003f64270 */
[-CC-:B------:R-:W-:Y:S01]  /*4e20*/  FFMA.FTZ R29, R41, R0.reuse, -R11.reuse ;  /* 0x00000000291d7223 */ /* 0x180fe2000001080b */
[----:B------:R-:W-:Y:S01]  /*4e30*/  ISETP.GT.AND P5, PT, R5, 0x68, PT ;  /* 0x000000680500780c */ /* 0x000fe20003fa4270 */
[-CC-:B------:R-:W-:Y:S01]  /*4e40*/  FFMA.FTZ R41, R49, R0.reuse, -R11.reuse ;  /* 0x0000000031297223 */ /* 0x180fe2000001080b */
[----:B------:R-:W-:Y:S01]  /*4e50*/  ISETP.GT.AND P4, PT, R5, 0x69, PT ;  /* 0x000000690500780c */ /* 0x000fe20003f84270 */
[--C-:B------:R-:W-:Y:S01]  /*4e60*/  FFMA.FTZ R49, R57, R0, -R11.reuse ;  /* 0x0000000039317223 */ /* 0x100fe2000001080b */
[----:B------:R-:W-:Y:S01]  /*4e70*/  FMNMX.FTZ R24, R26, R10, !PT ;  /* 0x0000000a1a187209 */ /* 0x000fe20007810000 */
[-CC-:B------:R-:W-:Y:S01]  /*4e80*/  FFMA.FTZ R57, R65, R0.reuse, -R11.reuse ;  /* 0x0000000041397223 */ /* 0x180fe2000001080b */
[----:B------:R-:W-:Y:S01]  /*4e90*/  FSEL R74, R74, -INF , P2 ;  /* 0xff8000004a4a7808 */ /* 0x000fe20001000000 */
[-CC-:B------:R-:W-:Y:S01]  /*4ea0*/  FFMA.FTZ R65, R73, R0.reuse, -R11.reuse ;  /* 0x0000000049417223 */ /* 0x180fe2000001080b */
        /* <DEDUP_REMOVED lines=17> */
[----:B------:R-:W-:Y:S01]  /*4fc0*/  MUFU.EX2 R12, R12 ;  /* 0x0000000c000c7308 */ /* 0x000fe20000000800 */
[----:B------:R-:W-:Y:S01]  /*4fd0*/  FMNMX.FTZ R24, R30, R5, !PT ;  /* 0x000000051e187209 */ /* 0x000fe20007810000 */
[-CC-:B------:R-:W-:Y:S01]  /*4fe0*/  FFMA.FTZ R84, R84, R0.reuse, -R11.reuse ;  /* 0x0000000054547223 */ /* 0x180fe2000001080b */
[----:B------:R-:W-:Y:S01]  /*4ff0*/  FSEL R83, R83, -INF , P3 ;  /* 0xff80000053537808 */ /* 0x000fe20001800000 */
[--C-:B------:R-:W-:Y:S01]  /*5000*/  FFMA.FTZ R25, R37, R0, -R11.reuse ;  /* 0x0000000025197223 */ /* 0x100fe2000001080b */
[----:B------:R-:W-:Y:S01]  /*5010*/  FMNMX.FTZ R5, R31, R24, !PT ;  /* 0x000000181f057209 */ /* 0x000fe20007810000 */
[----:B------:R-:W-:Y:S01]  /*5020*/  FFMA.FTZ R24, R36, R0, -R11 ;  /* 0x0000000024187223 */ /* 0x000fe2000001080b */
[----:B------:R-:W-:Y:S01]  /*5030*/  FSEL R86, R86, -INF , P5 ;  /* 0xff80000056567808 */ /* 0x000fe20002800000 */
[----:B------:R-:W-:Y:S01]  /*5040*/  MUFU.EX2 R13, R13 ;  /* 0x0000000d000d7308 */ /* 0x000fe20000000800 */
[----:B------:R-:W-:-:S02]  /*5050*/  FMNMX.FTZ R28, R34, R5, !PT ;  /* 0x00000005221c7209 */ /* 0x000fc40007810000 */
[----:B------:R-:W-:Y:S02]  /*5060*/  FSEL R87, R87, -INF , P4 ;  /* 0xff80000057577808 */ /* 0x000fe40002000000 */
[----:B------:R-:W-:-:S03]  /*5070*/  FMNMX.FTZ R5, R35, R28, !PT ;  /* 0x0000001c23057209 */ /* 0x000fc60007810000 */
[----:B------:R-:W-:Y:S01]  /*5080*/  MUFU.EX2 R14, R14 ;  /* 0x0000000e000e7308 */ /* 0x000fe20000000800 */
[----:B------:R-:W-:-:S04]  /*5090*/  FMNMX.FTZ R28, R38, R5, !PT ;  /* 0x00000005261c7209 */ /* 0x000fc80007810000 */
[----:B------:R-:W-:Y:S01]  /*50a0*/  FMNMX.FTZ R5, R39, R28, !PT ;  /* 0x0000001c27057209 */ /* 0x000fe20007810000 */
[-CC-:B------:R-:W-:Y:S01]  /*50b0*/  FFMA.FTZ R28, R40, R0.reuse, -R11.reuse ;  /* 0x00000000281c7223 */ /* 0x180fe2000001080b */
[-CC-:B------:R-:W-:Y:S01]  /*50c0*/  FFMA.FTZ R40, R48, R0.reuse, -R11.reuse ;  /* 0x0000000030287223 */ /* 0x180fe2000001080b */
[-CC-:B------:R-:W-:Y:S01]  /*50d0*/  FFMA.FTZ R48, R56, R0.reuse, -R11.reuse ;  /* 0x0000000038307223 */ /* 0x180fe2000001080b */
[----:B------:R-:W-:Y:S01]  /*50e0*/  FMNMX.FTZ R32, R42, R5, !PT ;  /* 0x000000052a207209 */ /* 0x000fe20007810000 */
[-CC-:B------:R-:W-:Y:S01]  /*50f0*/  FFMA.FTZ R56, R64, R0.reuse, -R11.reuse ;  /* 0x0000000040387223 */ /* 0x180fe2000001080b */
[-CC-:B------:R-:W-:Y:S01]  /*5100*/  FFMA.FTZ R64, R72, R0.reuse, -R11.reuse ;  /* 0x0000000048407223 */ /* 0x180fe2000001080b */
[----:B------:R-:W-:Y:S01]  /*5110*/  FFMA.FTZ R72, R80, R0, -R11 ;  /* 0x0000000050487223 */ /* 0x000fe2000001080b */
[----:B------:R-:W-:Y:S01]  /*5120*/  FMNMX.FTZ R5, R43, R32, !PT ;  /* 0x000000202b057209 */ /* 0x000fe20007810000 */
[----:B------:R-:W-:Y:S03]  /*5130*/  MUFU.EX2 R15, R15 ;  /* 0x0000000f000f7308 */ /* 0x000fe60000000800 */
        /* <DEDUP_REMOVED lines=37> */
[----:B------:R-:W-:Y:S04]  /*5390*/  MUFU.EX2 R40, R40 ;  /* 0x0000002800287308 */ /* 0x000fe80000000800 */
[----:B------:R-:W0:Y:S04]  /*53a0*/  SHFL.BFLY PT, R36, R5, 0x2, 0x1f ;  /* 0x0c401f0005247f89 */ /* 0x000e2800000e0000 */
        /* <DEDUP_REMOVED lines=11> */
[----:B------:R-:W-:Y:S02]  /*5460*/  FMUL.FTZ R81, R5, R0 ;  /* 0x0000000005517220 */ /* 0x000fe40000410000 */
[----:B------:R-:W-:Y:S03]  /*5470*/  MUFU.EX2 R56, R56 ;  /* 0x0000003800387308 */ /* 0x000fe60000000800 */
[----:B------:R-:W-:-:S05]  /*5480*/  FSEL R81, R81, RZ, P2 ;  /* 0x000000ff51517208 */ /* 0x000fca0001000000 */
[-CC-:B------:R-:W-:Y:S01]  /*5490*/  FFMA.FTZ R36, R30, R0.reuse, -R81.reuse ;  /* 0x000000001e247223 */ /* 0x180fe20000010851 */
[-CC-:B------:R-:W-:Y:S01]  /*54a0*/  FFMA.FTZ R80, R35, R0.reuse, -R81.reuse ;  /* 0x0000000023507223 */ /* 0x180fe20000010851 */
[-CC-:B------:R-:W-:Y:S01]  /*54b0*/  FFMA.FTZ R30, R38, R0.reuse, -R81.reuse ;  /* 0x00000000261e7223 */ /* 0x180fe20000010851 */
[-CC-:B------:R-:W-:Y:S01]  /*54c0*/  FFMA.FTZ R35, R47, R0.reuse, -R81.reuse ;  /* 0x000000002f237223 */ /* 0x180fe20000010851 */
[----:B------:R-:W-:Y:S01]  /*54d0*/  FSEL R38, R6, RZ, P1 ;  /* 0x000000ff06267208 */ /* 0x000fe20000800000 */
[-CC-:B------:R-:W-:Y:S01]  /*54e0*/  FFMA.FTZ R77, R26, R0.reuse, -R81.reuse ;  /* 0x000000001a4d7223 */ /* 0x180fe20000010851 */
[----:B------:R-:W-:Y:S01]  /*54f0*/  FSEL R47, R5, RZ, P2 ;  /* 0x000000ff052f7208 */ /* 0x000fe20001000000 */
[-C--:B------:R-:W-:Y:S01]  /*5500*/  FFMA.FTZ R85, R27, R0.reuse, -R81 ;  /* 0x000000001b557223 */ /* 0x080fe20000010851 */
[----:B------:R-:W-:Y:S01]  /*5510*/  MUFU.EX2 R36, R36 ;  /* 0x0000002400247308 */ /* 0x000fe20000000800 */
[----:B------:R-:W-:Y:S01]  /*5520*/  FADD.FTZ R9, -R38, R9 ;  /* 0x0000000926097221 */ /* 0x000fe20000010100 */
[-CC-:B------:R-:W-:Y:S01]  /*5530*/  FFMA.FTZ R31, R31, R0.reuse, -R81.reuse ;  /* 0x000000001f1f7223 */ /* 0x180fe20000010851 */
[----:B------:R-:W-:Y:S01]  /*5540*/  FADD.FTZ R47, -R47, R10 ;  /* 0x0000000a2f2f7221 */ /* 0x000fe20000010100 */
[-CC-:B------:R-:W-:Y:S01]  /*5550*/  FFMA.FTZ R37, R34, R0.reuse, -R81.reuse ;  /* 0x0000000022257223 */ /* 0x180fe20000010851 */
[-C--:B------:R-:W-:Y:S01]  /*5560*/  FMUL.FTZ R9, R9, R0.reuse ;  /* 0x0000000009097220 */ /* 0x080fe20000410000 */
[-CC-:B------:R-:W-:Y:S01]  /*5570*/  FFMA.FTZ R34, R51, R0.reuse, -R81.reuse ;  /* 0x0000000033227223 */ /* 0x180fe20000010851 */
[-C--:B------:R-:W-:Y:S01]  /*5580*/  FMUL.FTZ R10, R47, R0.reuse ;  /* 0x000000002f0a7220 */ /* 0x080fe20000410000 */
        /* <DEDUP_REMOVED lines=21> */
[----:B------:R-:W-:-:S03]  /*56e0*/  FFMA.FTZ R75, R86, R0, -R81 ;  /* 0x00000000564b7223 */ /* 0x000fc60000010851 */
[----:B------:R-:W2:Y:S01]  /*56f0*/  MUFU.EX2 R85, R85 ;  /* 0x0000005500557308 */ /* 0x000ea20000000800 */
[----:B0-----:R-:W-:-:S07]  /*5700*/  FFMA.FTZ R4, R9, R4, R12 ;  /* 0x0000000409047223 */ /* 0x001fce000001000c */
[----:B------:R0:W3:Y:S01]  /*5710*/  MUFU.EX2 R84, R31 ;  /* 0x0000001f00547308 */ /* 0x0000e20000000800 */
[----:B-1----:R-:W-:Y:S01]  /*5720*/  FFMA.FTZ R78, R10, R3, R77 ;  /* 0x000000030a4e7223 */ /* 0x002fe2000001004d */
[----:B------:R-:W-:-:S04]  /*5730*/  FADD.FTZ R3, R13, R4 ;  /* 0x000000040d037221 */ /* 0x000fc80000010000 */
[----:B------:R-:W-:Y:S02]  /*5740*/  FADD.FTZ R4, R14, R3 ;  /* 0x000000030e047221 */ /* 0x000fe40000010000 */
[----:B------:R-:W1:Y:S01]  /*5750*/  MUFU.EX2 R37, R37 ;  /* 0x0000002500257308 */ /* 0x000e620000000800 */
[----:B--2---:R-:W-:Y:S01]  /*5760*/  FADD.FTZ R71, R85, R78 ;  /* 0x0000004e55477221 */ /* 0x004fe20000010000 */
[----:B------:R-:W-:Y:S01]  /*5770*/  FADD.FTZ R3, R15, R4 ;  /* 0x000000040f037221 */ /* 0x000fe20000010000 */
[-CC-:B0-----:R-:W-:Y:S01]  /*5780*/  FFMA.FTZ R31, R46, R0.reuse, -R81.reuse ;  /* 0x000000002e1f7223 */ /* 0x181fe20000010851 */
[-C--:B------:R-:W-:Y:S01]  /*5790*/  FFMA.FTZ R46, R55, R0.reuse, -R81 ;  /* 0x00000000372e7223 */ /* 0x080fe20000010851 */
[----:B------:R-:W-:Y:S01]  /*57a0*/  FADD.FTZ R71, R36, R71 ;  /* 0x0000004724477221 */ /* 0x000fe20000010000 */
[----:B------:R-:W-:Y:S01]  /*57b0*/  FADD.FTZ R82, R20, R3 ;  /* 0x0000000314527221 */ /* 0x000fe20000010000 */
[-C--:B------:R-:W-:Y:S01]  /*57c0*/  FFMA.FTZ R55, R83, R0.reuse, -R81 ;  /* 0x0000000053377223 */ /* 0x080fe20000010851 */
[----:B------:R-:W0:Y:S01]  /*57d0*/  MUFU.EX2 R80, R80 ;  /* 0x0000005000507308 */ /* 0x000e220000000800 */
[----:B---3--:R-:W-:Y:S01]  /*57e0*/  FADD.FTZ R4, R84, R71 ;  /* 0x0000004754047221 */ /* 0x008fe20000010000 */
[----:B------:R-:W-:Y:S01]  /*57f0*/  FADD.FTZ R71, R21, R82 ;  /* 0x0000005215477221 */ /* 0x000fe20000010000 */
[----:B------:R-:W-:-:S05]  /*5800*/  FFMA.FTZ R81, R87, R0, -R81 ;  /* 0x0000000057517223 */ /* 0x000fca0000010851 */
[----:B------:R-:W2:Y:S01]  /*5810*/  MUFU.EX2 R30, R30 ;  /* 0x0000001e001e7308 */ /* 0x000ea20000000800 */
[----:B-1----:R-:W-:Y:S01]  /*5820*/  FADD.FTZ R3, R37, R4 ;  /* 0x0000000425037221 */ /* 0x002fe20000010000 */
[----:B------:R-:W-:-:S06]  /*5830*/  FADD.FTZ R4, R24, R71 ;  /* 0x0000004718047221 */ /* 0x000fcc0000010000 */
[----:B------:R-:W1:Y:S01]  /*5840*/  MUFU.EX2 R39, R39 ;  /* 0x0000002700277308 */ /* 0x000e620000000800 */
[----:B0-----:R-:W-:-:S07]  /*5850*/  FADD.FTZ R3, R80, R3 ;  /* 0x0000000350037221 */ /* 0x001fce0000010000 */
[----:B------:R-:W0:Y:S08]  /*5860*/  MUFU.EX2 R27, R27 ;  /* 0x0000001b001b7308 */ /* 0x000e300000000800 */
[----:B------:R-:W3:Y:S08]  /*5870*/  MUFU.EX2 R42, R42 ;  /* 0x0000002a002a7308 */ /* 0x000ef00000000800 */
[----:B------:R-:W4:Y:S08]  /*5880*/  MUFU.EX2 R31, R31 ;  /* 0x0000001f001f7308 */ /* 0x000f300000000800 */
[----:B------:R2:W-:Y:S08]  /*5890*/  MUFU.EX2 R74, R62 ;  /* 0x0000003e004a7308 */ /* 0x0005f00000000800 */
[----:B------:R-:W5:Y:S01]  /*58a0*/  MUFU.EX2 R35, R35 ;  /* 0x0000002300237308 */ /* 0x000f620000000800 */
[----:B--2---:R-:W-:Y:S01]  /*58b0*/  FADD.FTZ R62, R30, R3 ;  /* 0x000000031e3e7221 */ /* 0x004fe20000010000 */
[----:B------:R-:W-:-:S03]  /*58c0*/  FADD.FTZ R3, R25, R4 ;  /* 0x0000000419037221 */ /* 0x000fc60000010000 */
[----:B-1----:R-:W-:Y:S01]  /*58d0*/  FADD.FTZ R62, R39, R62 ;  /* 0x0000003e273e7221 */ /* 0x002fe20000010000 */
[----:B------:R-:W-:Y:S02]  /*58e0*/  FADD.FTZ R4, R28, R3 ;  /* 0x000000031c047221 */ /* 0x000fe40000010000 */
[----:B------:R-:W1:Y:S01]  /*58f0*/  MUFU.EX2 R26, R26 ;  /* 0x0000001a001a7308 */ /* 0x000e620000000800 */
[----:B0-----:R-:W-:-:S07]  /*5900*/  FADD.FTZ R3, R27, R62 ;  /* 0x0000003e1b037221 */ /* 0x001fce0000010000 */
[----:B------:R0:W-:Y:S08]  /*5910*/  MUFU.EX2 R78, R63 ;  /* 0x0000003f004e7308 */ /* 0x0001f00000000800 */
[----:B------:R-:W2:Y:S01]  /*5920*/  MUFU.EX2 R34, R34 ;  /* 0x0000002200227308 */ /* 0x000ea20000000800 */
[----:B0-----:R-:W-:Y:S01]  /*5930*/  FADD.FTZ R63, R29, R4 ;  /* 0x000000041d3f7221 */ /* 0x001fe20000010000 */
[----:B---3--:R-:W-:-:S03]  /*5940*/  FADD.FTZ R4, R42, R3 ;  /* 0x000000032a047221 */ /* 0x008fc60000010000 */
[----:B------:R-:W-:Y:S01]  /*5950*/  FADD.FTZ R62, R32, R63 ;  /* 0x0000003f203e7221 */ /* 0x000fe20000010000 */
[----:B----4-:R-:W-:Y:S02]  /*5960*/  FADD.FTZ R4, R31, R4 ;  /* 0x000000041f047221 */ /* 0x010fe40000010000 */
[----:B------:R-:W0:Y:S01]  /*5970*/  MUFU.EX2 R43, R43 ;  /* 0x0000002b002b7308 */ /* 0x000e220000000800 */
[----:B------:R-:W-:Y:S01]  /*5980*/  FADD.FTZ R3, R33, R62 ;  /* 0x0000003e21037221 */ /* 0x000fe20000010000 */
[----:B-----5:R-:W-:-:S03]  /*5990*/  FADD.FTZ R63, R35, R4 ;  /* 0x00000004233f7221 */ /* 0x020fc60000010000 */
[----:B------:R-:W-:Y:S01]  /*59a0*/  FADD.FTZ R4, R40, R3 ;  /* 0x0000000328047221 */ /* 0x000fe20000010000 */
[----:B-1----:R-:W-:Y:S02]  /*59b0*/  FADD.FTZ R3, R26, R63 ;  /* 0x0000003f1a037221 */ /* 0x002fe40000010000 */
[----:B------:R-:W1:Y:S08]  /*59c0*/  MUFU.EX2 R46, R46 ;  /* 0x0000002e002e7308 */ /* 0x000e700000000800 */
[----:B------:R-:W3:Y:S08]  /*59d0*/  MUFU.EX2 R50, R50 ;  /* 0x0000003200327308 */ /* 0x000ef00000000800 */
[----:B------:R4:W-:Y:S08]  /*59e0*/  MUFU.EX2 R71, R67 ;  /* 0x0000004300477308 */ /* 0x0009f00000000800 */
[----:B------:R-:W5:Y:S01]  /*59f0*/  MUFU.EX2 R51, R51 ;  /* 0x0000003300337308 */ /* 0x000f620000000800 */
[----:B----4-:R-:W-:Y:S01]  /*5a00*/  FADD.FTZ R67, R41, R4 ;  /* 0x0000000429437221 */ /* 0x010fe20000010000 */
[----:B--2---:R-:W-:-:S03]  /*5a10*/  FADD.FTZ R4, R34, R3 ;  /* 0x0000000322047221 */ /* 0x004fc60000010000 */
[----:B------:R-:W-:Y:S01]  /*5a20*/  FADD.FTZ R62, R44, R67 ;  /* 0x000000432c3e7221 */ /* 0x000fe20000010000 */
[----:B0-----:R-:W-:Y:S02]  /*5a30*/  FADD.FTZ R3, R43, R4 ;  /* 0x000000042b037221 */ /* 0x001fe40000010000 */
[----:B------:R-:W-:Y:S01]  /*5a40*/  MUFU.EX2 R58, R58 ;  /* 0x0000003a003a7308 */ /* 0x000fe20000000800 */
[----:B------:R-:W-:Y:S01]  /*5a50*/  FADD.FTZ R67, R45, R62 ;  /* 0x0000003e2d437221 */ /* 0x000fe20000010000 */
[----:B-1----:R-:W-:-:S03]  /*5a60*/  FADD.FTZ R3, R46, R3 ;  /* 0x000000032e037221 */ /* 0x002fc60000010000 */
[----:B------:R-:W-:Y:S01]  /*5a70*/  FADD.FTZ R4, R48, R67 ;  /* 0x0000004330047221 */ /* 0x000fe20000010000 */
[----:B---3--:R-:W-:Y:S02]  /*5a80*/  FADD.FTZ R62, R50, R3 ;  /* 0x00000003323e7221 */ /* 0x008fe40000010000 */
[----:B------:R-:W0:Y:S01]  /*5a90*/  MUFU.EX2 R57, R57 ;  /* 0x0000003900397308 */ /* 0x000e220000000800 */
[----:B------:R-:W-:Y:S01]  /*5aa0*/  FADD.FTZ R3, R49, R4 ;  /* 0x0000000431037221 */ /* 0x000fe20000010000 */
[----:B-----5:R-:W-:-:S03]  /*5ab0*/  FADD.FTZ R83, R51, R62 ;  /* 0x0000003e33537221 */ /* 0x020fc60000010000 */
[----:B------:R-:W-:Y:S01]  /*5ac0*/  FADD.FTZ R4, R52, R3 ;  /* 0x0000000334047221 */ /* 0x000fe20000010000 */
[----:B------:R-:W-:Y:S02]  /*5ad0*/  FADD.FTZ R83, R74, R83 ;  /* 0x000000534a537221 */ /* 0x000fe40000010000 */
[----:B------:R-:W1:Y:S01]  /*5ae0*/  MUFU.EX2 R60, R60 ;  /* 0x0000003c003c7308 */ /* 0x000e620000000800 */
[----:B------:R-:W-:Y:S01]  /*5af0*/  FADD.FTZ R3, R53, R4 ;  /* 0x0000000435037221 */ /* 0x000fe20000010000 */
[----:B------:R-:W-:-:S03]  /*5b00*/  FADD.FTZ R83, R78, R83 ;  /* 0x000000534e537221 */ /* 0x000fc60000010000 */
[----:B------:R-:W-:-:S03]  /*5b10*/  FADD.FTZ R4, R56, R3 ;  /* 0x0000000338047221 */ /* 0x000fc60000010000 */
[----:B------:R-:W2:Y:S01]  /*5b20*/  MUFU.EX2 R59, R59 ;  /* 0x0000003b003b7308 */ /* 0x000ea20000000800 */
[----:B0-----:R-:W-:-:S07]  /*5b30*/  FADD.FTZ R3, R57, R4 ;  /* 0x0000000439037221 */ /* 0x001fce0000010000 */
[----:B------:R-:W0:Y:S01]  /*5b40*/  MUFU.EX2 R61, R61 ;  /* 0x0000003d003d7308 */ /* 0x000e220000000800 */
[----:B-1----:R-:W-:-:S07]  /*5b50*/  FADD.FTZ R4, R60, R3 ;  /* 0x000000033c047221 */ /* 0x002fce0000010000 */
[----:B------:R-:W1:Y:S08]  /*5b60*/  MUFU.EX2 R70, R70 ;  /* 0x0000004600467308 */ /* 0x000e700000000800 */
[----:B------:R-:W3:Y:S08]  /*5b70*/  MUFU.EX2 R64, R64 ;  /* 0x0000004000407308 */ /* 0x000ef00000000800 */
[----:B------:R4:W5:Y:S08]  /*5b80*/  MUFU.EX2 R63, R38 ;  /* 0x00000026003f7308 */ /* 0x0009700000000800 */
[----:B------:R-:W5:Y:S01]  /*5b90*/  MUFU.EX2 R65, R65 ;  /* 0x0000004100417308 */ /* 0x000f620000000800 */
[----:B----4-:R-:W-:-:S04]  /*5ba0*/  FADD.FTZ R38, R58, R83 ;  /* 0x000000533a267221 */ /* 0x010fc80000010000 */
[----:B------:R-:W-:-:S03]  /*5bb0*/  FADD.FTZ R38, R71, R38 ;  /* 0x0000002647267221 */ /* 0x000fc60000010000 */
[----:B------:R-:W4:Y:S01]  /*5bc0*/  MUFU.EX2 R66, R66 ;  /* 0x0000004200427308 */ /* 0x000f220000000800 */
[----:B--2---:R-:W-:-:S07]  /*5bd0*/  FADD.FTZ R3, R59, R38 ;  /* 0x000000263b037221 */ /* 0x004fce0000010000 */
[----:B------:R-:W2:Y:S08]  /*5be0*/  MUFU.EX2 R68, R68 ;  /* 0x0000004400447308 */ /* 0x000eb00000000800 */
[----:B------:R0:W2:Y:S08]  /*5bf0*/  MUFU.EX2 R67, R47 ;  /* 0x0000002f00437308 */ /* 0x0000b00000000800 */
[----:B------:R-:W2:Y:S01]  /*5c00*/  MUFU.EX2 R69, R69 ;  /* 0x0000004500457308 */ /* 0x000ea20000000800 */
[----:B0-----:R-:W-:Y:S01]  /*5c10*/  FADD.FTZ R47, R61, R4 ;  /* 0x000000043d2f7221 */ /* 0x001fe20000010000 */
[----:B-1----:R-:W-:-:S03]  /*5c20*/  FADD.FTZ R4, R70, R3 ;  /* 0x0000000346047221 */ /* 0x002fc60000010000 */
[----:B---3--:R-:W-:Y:S01]  /*5c30*/  FADD.FTZ R38, R64, R47 ;  /* 0x0000002f40267221 */ /* 0x008fe20000010000 */
[----:B-----5:R-:W-:Y:S02]  /*5c40*/  FADD.FTZ R3, R63, R4 ;  /* 0x000000043f037221 */ /* 0x020fe40000010000 */
[----:B------:R0:W1:Y:S01]  /*5c50*/  MUFU.EX2 R62, R79 ;  /* 0x0000004f003e7308 */ /* 0x0000620000000800 */
[----:B------:R-:W-:Y:S01]  /*5c60*/  FADD.FTZ R47, R65, R38 ;  /* 0x00000026412f7221 */ /* 0x000fe20000010000 */
[----:B----4-:R-:W-:-:S03]  /*5c70*/  FADD.FTZ R4, R66, R3 ;  /* 0x0000000342047221 */ /* 0x010fc60000010000 */
[----:B--2---:R-:W-:Y:S01]  /*5c80*/  FADD.FTZ R38, R68, R47 ;  /* 0x0000002f44267221 */ /* 0x004fe20000010000 */
[----:B------:R-:W-:Y:S02]  /*5c90*/  FADD.FTZ R3, R67, R4 ;  /* 0x0000000443037221 */ /* 0x000fe40000010000 */
        /* <DEDUP_REMOVED lines=19> */
.L_x_2082:
[----:B------:R-:W-:Y:S01]  /*5dd0*/  ULEA UR6, UR6, UR40, 0x3 ;  /* 0x0000002806067291 */ /* 0x000fe2000f8e183f */
[----:B------:R-:W-:Y:S01]  /*5de0*/  F2FP.BF16.F32.PACK_AB R12, R13, R12 ;  /* 0x0000000c0d0c723e */ /* 0x000fe200000010ff */
[----:B------:R-:W-:Y:S01]  /*5df0*/  FMUL.FTZ R88, R88, R9 ;  /* 0x0000000958587220 */ /* 0x000fe20000410000 */
[----:B------:R-:W-:Y:S01]  /*5e00*/  F2FP.BF16.F32.PACK_AB R14, R15, R14 ;  /* 0x0000000e0f0e723e */ /* 0x000fe200000010ff */
[----:B------:R-:W-:Y:S01]  /*5e10*/  UIADD3 UR6, UR6, 0x2d860, URZ ;  /* 0x0002d86006067890 */ /* 0x000fe2000fffe03f */
[----:B------:R-:W-:Y:S01]  /*5e20*/  F2FP.BF16.F32.PACK_AB R13, R85, R77 ;  /* 0x0000004d550d723e */ /* 0x000fe200000010ff */
[-C--:B------:R-:W-:Y:S01]  /*5e30*/  FMUL.FTZ R89, R89, R9.reuse ;  /* 0x0000000959597220 */ /* 0x080fe20000410000 */
        /* <DEDUP_REMOVED lines=15> */
[----:B------:R-:W-:Y:S01]  /*5f30*/  UMOV UR6, UR38 ;  /* 0x0000002600067c82 */ /* 0x000fe20008000000 */
        /* <DEDUP_REMOVED lines=37> */
[----:B------:R0:W-:Y:S01]  /*6190*/  STSM.16.M88.4 [R18+0x6000], R64 ;  /* 0x0060004012007844 */ /* 0x0001e20000000200 */
[----:B------:R-:W-:Y:S01]  /*61a0*/  F2FP.BF16.F32.PACK_AB R74, R76, R11 ;  /* 0x0000000b4c4a723e */ /* 0x000fe200000010ff */
[----:B------:R-:W-:Y:S01]  /*61b0*/  FMUL.FTZ R125, R125, R9 ;  /* 0x000000097d7d7220 */ /* 0x000fe20000410000 */
[----:B------:R-:W-:Y:S01]  /*61c0*/  F2FP.BF16.F32.PACK_AB R75, R47, R75 ;  /* 0x0000004b2f4b723e */ /* 0x000fe200000010ff */
[----:B------:R-:W-:Y:S01]  /*61d0*/  FMUL.FTZ R128, R128, R9 ;  /* 0x0000000980807220 */ /* 0x000fe20000410000 */
[----:B------:R-:W-:Y:S01]  /*61e0*/  ISETP.GT.AND P1, PT, R8, R7, PT ;  /* 0x000000070800720c */ /* 0x000fe20003f24270 */
        /* <DEDUP_REMOVED lines=37> */
[----:B------:R-:W-:Y:S01]  /*6440*/  IMAD.MOV.U32 R11, RZ, RZ, R2 ;  /* 0x000000ffff0b7224 */ /* 0x000fe200078e0002 */
[----:B-1----:R-:W-:Y:S01]  /*6450*/  NOP ;  /* 0x0000000000007918 */ /* 0x002fe20000000000 */
[----:B0-----:R-:W-:Y:S05]  /*6460*/  @P1 BRA `(.L_x_2083) ;  /* 0xffffffd400841947 */ /* 0x001fea000383ffff */
.L_x_2072:
[----:B------:R-:W-:-:S13]  /*6470*/  ISETP.GE.AND P1, PT, R8, RZ, PT ;  /* 0x000000ff0800720c */ /* 0x000fda0003f26270 */
[----:B------:R-:W-:Y:S05]  /*6480*/  @!P1 BRA `(.L_x_2084) ;  /* 0x00000020003c9947 */ /* 0x000fea0003800000 */
[----:B------:R-:W-:Y:S01]  /*6490*/  IMAD.MOV.U32 R9, RZ, RZ, R5 ;  /* 0x000000ffff097224 */ /* 0x000fe200078e0005 */
[----:B------:R-:W-:Y:S01]  /*64a0*/  UMOV UR6, UR38 ;  /* 0x0000002600067c82 */ /* 0x000fe20008000000 */
[----:B------:R-:W-:Y:S02]  /*64b0*/  IMAD.MOV.U32 R7, RZ, RZ, R6 ;  /* 0x000000ffff077224 */ /* 0x000fe400078e0006 */
[----:B------:R-:W-:-:S07]  /*64c0*/  IMAD.MOV.U32 R10, RZ, RZ, R2 ;  /* 0x000000ffff0a7224 */ /* 0x000fce00078e0002 */
.L_x_2095:
[----:B------:R-:W-:Y:S01]  /*64d0*/  ISETP.NE.AND P2, PT, RZ, UR42, PT ;  /* 0x0000002aff007c0c */ /* 0x000fe2000bf45270 */
[----:B------:R-:W-:-:S04]  /*64e0*/  UISETP.NE.AND UP0, UPT, UR6, 0x1, UPT ;  /* 0x000000010600788c */ /* 0x000fc8000bf05270 */
[----:B------:R-:W-:-:S06]  /*64f0*/  USEL UR7, URZ, 0x1, UP0 ;  /* 0x000000013f077887 */ /* 0x000fcc0008000000 */
[----:B------:R-:W-:Y:S02]  /*6500*/  LOP3.LUT R2, R10, UR7, RZ, 0x3c, !PT ;  /* 0x000000070a027c12 */ /* 0x000fe4000f8e3cff */
[----:B------:R-:W-:Y:S05]  /*6510*/  @P2 BRA `(.L_x_2085) ;  /* 0x0000000000342947 */ /* 0x000fea0003800000 */
[----:B------:R-:W-:Y:S05]  /*6520*/  @!P0 BRA `(.L_x_2086) ;  /* 0x0000000000048947 */ /* 0x000fea0003800000 */
[----:B------:R-:W-:Y:S01]  /*6530*/  BPT.TRAP 0x1 ;  /* 0x000000040000795c */ /* 0x000fe20000300000 */
.L_x_2086:
        /* <DEDUP_REMOVED lines=8> */
.L_x_2087:
[----:B-1----:R-:W-:Y:S05]  /*65c0*/  @P1 BRA `(.L_x_2085) ;  /* 0x0000000000081947 */ /* 0x002fea0003800000 */
[----:B------:R-:W1:Y:S02]  /*65d0*/  SYNCS.PHASECHK.TRANS64.TRYWAIT P1, [UR7+0x2d830], R0 ;  /* 0x02d83000ff0075a7 */ /* 0x000e640008020147 */
[----:B-1----:R-:W-:Y:S05]  /*65e0*/  @!P1 BRA `(.L_x_2088) ;  /* 0x0000009c00809947 */ /* 0x002fea0003800000 */
.L_x_2085:
        /* <DEDUP_REMOVED lines=42> */
.L_x_2090:
[----:B------:R-:W-:Y:S01]  /*6890*/  ULEA UR7, UR6, UR40, 0x3 ;  /* 0x0000002806077291 */ /* 0x000fe2000f8e183f */
[----:B------:R-:W-:-:S08]  /*68a0*/  SHF.L.U32 R0, R10, 0x1f, RZ ;  /* 0x0000001f0a007819 */ /* 0x000fd000000006ff */
[----:B------:R0:W1:Y:S01]  /*68b0*/  SYNCS.PHASECHK.TRANS64.TRYWAIT P1, [UR7+0x2d850], R0 ;  /* 0x02d85000ff0075a7 */ /* 0x0000620008020147 */
[----:B------:R-:W-:Y:S05]  /*68c0*/  @!P0 BRA `(.L_x_2091) ;  /* 0x0000000000048947 */ /* 0x000fea0003800000 */
[----:B------:R-:W-:Y:S01]  /*68d0*/  BPT.TRAP 0x1 ;  /* 0x000000040000795c */ /* 0x000fe20000300000 */
.L_x_2091:
[----:B-1----:R-:W-:Y:S05]  /*68e0*/  @P1 BRA `(.L_x_2089) ;  /* 0x0000000000081947 */ /* 0x002fea0003800000 */
[----:B------:R-:W1:Y:S02]  /*68f0*/  SYNCS.PHASECHK.TRANS64.TRYWAIT P1, [UR7+0x2d850], R0 ;  /* 0x02d85000ff0075a7 */ /* 0x000e640008020147 */
[----:B-1----:R-:W-:Y:S05]  /*6900*/  @!P1 BRA `(.L_x_2092) ;  /* 0x0000009800d09947 */ /* 0x002fea0003800000 */
.L_x_2089:
        /* <DEDUP_REMOVED lines=70> */
.L_x_2093:
        /* <DEDUP_REMOVED lines=77> */
[C---:B------:R-:W-:Y:S01]  /*7240*/  FADD.FTZ R7, -R6.reuse, R7 ;  /* 0x0000000706077221 */ /* 0x040fe20000010100 */
[----:B-1----:R-:W-:-:S03]  /*7250*/  FMUL.FTZ R11, R6, R0 ;  /* 0x00000000060b7220 */ /* 0x002fc60000410000 */
[-C--:B------:R-:W-:Y:S01]  /*7260*/  FMUL.FTZ R14, R7, R0.reuse ;  /* 0x00000000070e7220 */ /* 0x080fe20000410000 */
[-C--:B------:R-:W-:Y:S01]  /*7270*/  FFMA.FTZ R29, R29, R0.reuse, -R11 ;  /* 0x000000001d1d7223 */ /* 0x080fe2000001080b */
[C---:B------:R-:W-:Y:S01]  /*7280*/  FADD.FTZ R7, -R5.reuse, R9 ;  /* 0x0000000905077221 */ /* 0x040fe20000010100 */
[-C--:B------:R-:W-:Y:S01]  /*7290*/  FMUL.FTZ R137, R5, R0.reuse ;  /* 0x0000000005897220 */ /* 0x080fe20000410000 */
        /* <DEDUP_REMOVED lines=12> */
[----:B------:R0:W-:Y:S01]  /*7360*/  MUFU.EX2 R14, R29 ;  /* 0x0000001d000e7308 */ /* 0x0001e20000000800 */
        /* <DEDUP_REMOVED lines=9> */
[-C--:B0-----:R-:W-:Y:S01]  /*7400*/  FFMA.FTZ R29, R26, R0.reuse, -R137 ;  /* 0x000000001a1d7223 */ /* 0x081fe20000010889 */
        /* <DEDUP_REMOVED lines=28> */
[--C-:B------:R-:W-:Y:S01]  /*75d0*/  FFMA.FTZ R54, R58, R0, -R137.reuse ;  /* 0x000000003a367223 */ /* 0x100fe20000010889 */
        /* <DEDUP_REMOVED lines=15> */
[-C--:B------:R-:W-:Y:S01]  /*76d0*/  FFMA.FTZ R82, R82, R0.reuse, -R137 ;  /* 0x0000000052527223 */ /* 0x080fe20000010889 */
[----:B------:R-:W2:Y:S01]  /*76e0*/  MUFU.EX2 R85, R85 ;  /* 0x0000005500557308 */ /* 0x000ea20000000800 */
[----:B-1----:R-:W-:Y:S01]  /*76f0*/  FFMA.FTZ R4, R7, R3, R29 ;  /* 0x0000000307047223 */ /* 0x002fe2000001001d */
[-CC-:B------:R-:W-:Y:S01]  /*7700*/  FFMA.FTZ R51, R83, R0.reuse, -R137.reuse ;  /* 0x0000000053337223 */ /* 0x180fe20000010889 */
[----:B------:R-:W-:-:S05]  /*7710*/  FFMA.FTZ R87, R87, R0, -R137 ;  /* 0x0000000057577223 */ /* 0x000fca0000010889 */
        /* <DEDUP_REMOVED lines=19> */
[----:B------:R-:W-:Y:S01]  /*7850*/  MUFU.EX2 R24, R24 ;  /* 0x0000001800187308 */ /* 0x000fe20000000800 */
[----:B0-----:R-:W-:-:S07]  /*7860*/  FADD.FTZ R79, R21, R4 ;  /* 0x00000004154f7221 */ /* 0x001fce0000010000 */
[----:B------:R-:W0:Y:S01]  /*7870*/  MUFU.EX2 R81, R81 ;  /* 0x0000005100517308 */ /* 0x000e220000000800 */
[----:B--2---:R-:W-:-:S07]  /*7880*/  FADD.FTZ R4, R38, R3 ;  /* 0x0000000326047221 */ /* 0x004fce0000010000 */
        /* <DEDUP_REMOVED lines=35> */
[----:B0-----:R-:W-:-:S07]  /*7ac0*/  FFMA.FTZ R46, R86, R0, -R137 ;  /* 0x00000000562e7223 */ /* 0x001fce0000010889 */
        /* <DEDUP_REMOVED lines=8> */
[----:B------:R-:W-:Y:S08]  /*7b50*/  MUFU.EX2 R70, R66 ;  /* 0x0000004200467308 */ /* 0x000ff00000000800 */
        /* <DEDUP_REMOVED lines=14> */
[----:B------:R-:W-:-:S03]  /*7c40*/  FADD.FTZ R4, R70, R3 ;  /* 0x0000000346047221 */ /* 0x000fc60000010000 */
[----:B----4-:R-:W-:Y:S01]  /*7c50*/  FADD.FTZ R28, R56, R47 ;  /* 0x0000002f381c7221 */ /* 0x010fe20000010000 */
[----:B------:R-:W-:Y:S02]  /*7c60*/  FADD.FTZ R4, R71, R4 ;  /* 0x0000000447047221 */ /* 0x000fe40000010000 */
[----:B------:R-:W1:Y:S01]  /*7c70*/  MUFU.EX2 R60, R60 ;  /* 0x0000003c003c7308 */ /* 0x000e620000000800 */
[----:B-----5:R-:W-:-:S07]  /*7c80*/  FADD.FTZ R3, R57, R28 ;  /* 0x0000001c39037221 */ /* 0x020fce0000010000 */
[----:B------:R-:W2:Y:S01]  /*7c90*/  MUFU.EX2 R61, R61 ;  /* 0x0000003d003d7308 */ /* 0x000ea20000000800 */
[----:B0-----:R-:W-:-:S04]  /*7ca0*/  FADD.FTZ R47, R63, R4 ;  /* 0x000000043f2f7221 */ /* 0x001fc80000010000 */
[----:B------:R-:W-:-:S03]  /*7cb0*/  FADD.FTZ R28, R66, R47 ;  /* 0x0000002f421c7221 */ /* 0x000fc60000010000 */
        /* <DEDUP_REMOVED lines=34> */
.L_x_2094:
        /* <DEDUP_REMOVED lines=104> */
[----:B0-----:R-:W-:Y:S01]  /*8560*/  NOP ;  /* 0x0000000000007918 */ /* 0x001fe20000000000 */
[----:B--2---:R-:W-:Y:S05]  /*8570*/  @P1 BRA `(.L_x_2095) ;  /* 0xffffffdc00d41947 */ /* 0x004fea000383ffff */
.L_x_2084:
[----:B------:R-:W-:Y:S06]  /*8580*/  BAR.ARV 0x8, 0x200 ;  /* 0x0208000000007b1d */ /* 0x000fec0000002000 */
[----:B------:R-:W-:Y:S05]  /*8590*/  @!P0 BRA `(.L_x_2096) ;  /* 0x0000000000048947 */ /* 0x000fea0003800000 */
[----:B------:R-:W-:Y:S01]  /*85a0*/  BPT.TRAP 0x1 ;  /* 0x000000040000795c */ /* 0x000fe20000300000 */
.L_x_2096:
[----:B------:R-:W-:Y:S01]  /*85b0*/  ULEA UR4, UR38, UR40, 0x3 ;  /* 0x0000002826047291 */ /* 0x000fe2000f8e183f */
[----:B------:R-:W-:-:S08]  /*85c0*/  SHF.L.U32 R7, R2, 0x1f, RZ ;  /* 0x0000001f02077819 */ /* 0x000fd000000006ff */
[----:B------:R0:W1:Y:S01]  /*85d0*/  SYNCS.PHASECHK.TRANS64.TRYWAIT P1, [UR4+0x2d850], R7 ;  /* 0x02d85007ff0075a7 */ /* 0x0000620008020144 */
[----:B------:R-:W-:Y:S05]  /*85e0*/  @!P0 BRA `(.L_x_2097) ;  /* 0x0000000000048947 */ /* 0x000fea0003800000 */
[----:B------:R-:W-:Y:S01]  /*85f0*/  BPT.TRAP 0x1 ;  /* 0x000000040000795c */ /* 0x000fe20000300000 */
.L_x_2097:
[----:B-1----:R-:W-:Y:S05]  /*8600*/  @P1 BRA `(.L_x_2098) ;  /* 0x0000000000081947 */ /* 0x002fea0003800000 */
[----:B------:R-:W1:Y:S02]  /*8610*/  SYNCS.PHASECHK.TRANS64.TRYWAIT P1, [UR4+0x2d850], R7 ;  /* 0x02d85007ff0075a7 */ /* 0x000e640008020144 */
[----:B-1----:R-:W-:Y:S05]  /*8620*/  @!P1 BRA `(.L_x_2099) ;  /* 0x0000007c00a09947 */ /* 0x002fea0003800000 */
.L_x_2098:
[----:B------:R-:W-:Y:S01]  /*8630*/  UIADD3 UR40, UR40, 0x400, URZ ;  /* 0x0000040028287890 */ /* 0x000fe2000fffe03f */
[----:B------:R-:W-:Y:S01]  /*8640*/  WARPGROUP.ARRIVE ;  /* 0x00000000000079c5 */ /* 0x000fe20000000000 */
[----:B------:R-:W-:Y:S01]  /*8650*/  ULOP3.LUT UR39, UR39, 0x10000, URZ, 0xfc, !UPT ;  /* 0x0001000027277892 */ /* 0x000fe2000f8efc3f */
[----:B01----:R-:W0:Y:S01]  /*8660*/  SHFL.BFLY PT, R7, R4, 0x2, 0x1f ;  /* 0x0c401f0004077f89 */ /* 0x003e2200000e0000 */
[----:B------:R-:W-:Y:S01]  /*8670*/  USHF.R.U32.HI UR40, URZ, 0x4, UR40 ;  /* 0x000000043f287899 */ /* 0x000fe20008011628 */
[----:B------:R-:W-:Y:S01]  /*8680*/  IMAD.MOV.U32 R32, RZ, RZ, -0x800000 ;  /* 0xff800000ff207424 */ /* 0x000fe200078e00ff */
[----:B------:R-:W-:Y:S01]  /*8690*/  UMOV UR9, 0x40000040 ;  /* 0x4000004000097882 */ /* 0x000fe20000000000 */
[----:B------:R-:W-:Y:S01]  /*86a0*/  UMOV UR11, 0x80000020 ;  /* 0x80000020000b7882 */ /* 0x000fe20000000000 */
[----:B------:R-:W-:Y:S01]  /*86b0*/  ULOP3.LUT UR40, UR40, 0x3fff, URZ, 0xc0, !UPT ;  /* 0x00003fff28287892 */ /* 0x000fe2000f8ec03f */
[----:B------:R-:W1:Y:S01]  /*86c0*/  SHFL.BFLY PT, R8, R3, 0x2, 0x1f ;  /* 0x0c401f0003087f89 */ /* 0x000e6200000e0000 */
[----:B------:R-:W-:-:S02]  /*86d0*/  UMOV UR8, UR39 ;  /* 0x0000002700087c82 */ /* 0x000fc40008000000 */
[----:B------:R-:W-:-:S04]  /*86e0*/  ULOP3.LUT UR5, UR40, 0x2000000, URZ, 0xfc, !UPT ;  /* 0x0200000028057892 */ /* 0x000fc8000f8efc3f */
[----:B------:R-:W-:-:S07]  /*86f0*/  UIMAD UR5, UR38, 0x600, UR5 ;  /* 0x00000600260578a4 */ /* 0x000fce000f8e0205 */
[----:B------:R-:W-:Y:S02]  /*8700*/  UMOV UR10, UR5 ;  /* 0x00000005000a7c82 */ /* 0x000fe40008000000 */
[----:B------:R-:W-:Y:S01]  /*8710*/  HGMMA.64x96x16.F32.BF16 R88, gdesc[UR8].tnspB, R88, gsb0 ;  /* 0x41600000085879f0 */ /* 0x000fe20008001858 */
[----:B------:R-:W-:Y:S01]  /*8720*/  UIADD3 UR8, UR39, 0x2, URZ ;  /* 0x0000000227087890 */ /* 0x000fe2000fffe03f */
[----:B0-----:R-:W-:Y:S01]  /*8730*/  FADD.FTZ R7, R7, R4 ;  /* 0x0000000407077221 */ /* 0x001fe20000010000 */
[----:B------:R-:W-:Y:S01]  /*8740*/  UIADD3 UR10, UR5, 0x40, URZ ;  /* 0x00000040050a7890 */ /* 0x000fe2000fffe03f */
[----:B------:R-:W-:Y:S01]  /*8750*/  IMAD.MOV.U32 R4, RZ, RZ, RZ ;  /* 0x000000ffff047224 */ /* 0x000fe200078e00ff */
[----:B------:R-:W-:Y:S01]  /*8760*/  UMOV UR9, 0x40000040 ;  /* 0x4000004000097882 */ /* 0x000fe20000000000 */
[----:B------:R-:W-:Y:S01]  /*8770*/  UMOV UR11, 0x80000020 ;  /* 0x80000020000b7882 */ /* 0x000fe20000000000 */
[----:B-1----:R-:W-:Y:S01]  /*8780*/  FADD.FTZ R9, R8, R3 ;  /* 0x0000000308097221 */ /* 0x002fe20000010000 */
[----:B------:R-:W-:Y:S01]  /*8790*/  IMAD.MOV.U32 R3, RZ, RZ, -0x800000 ;  /* 0xff800000ff037424 */ /* 0x000fe200078e00ff */
[----:B------:R-:W0:Y:S04]  /*87a0*/  SHFL.BFLY PT, R8, R7, 0x1, 0x1f ;  /* 0x0c201f0007087f89 */ /* 0x000e2800000e0000 */
[----:B------:R-:W1:Y:S01]  /*87b0*/  SHFL.BFLY PT, R10, R9, 0x1, 0x1f ;  /* 0x0c201f00090a7f89 */ /* 0x000e6200000e0000 */
[----:B0-----:R-:W-:Y:S01]  /*87c0*/  FADD.FTZ R12, R7, R8 ;  /* 0x00000008070c7221 */ /* 0x001fe20000010000 */
[----:B-1----:R-:W-:-:S04]  /*87d0*/  FADD.FTZ R13, R9, R10 ;  /* 0x0000000a090d7221 */ /* 0x002fc80000010000 */
[----:B------:R-:W-:Y:S01]  /*87e0*/  FSETP.NE.FTZ.AND P1, PT, R12, RZ, PT ;  /* 0x000000ff0c00720b */ /* 0x000fe20003f35000 */
[----:B------:R-:W-:Y:S01]  /*87f0*/  IMAD.MOV.U32 R10, RZ, RZ, RZ ;  /* 0x000000ffff0a7224 */ /* 0x000fe200078e00ff */
[----:B------:R-:W-:-:S11]  /*8800*/  FSETP.NE.FTZ.AND P2, PT, R13, RZ, PT ;  /* 0x000000ff0d00720b */ /* 0x000fd60003f55000 */
[----:B------:R-:W0:Y:S01]  /*8810*/  @P1 MUFU.LG2 R8, R12 ;  /* 0x0000000c00081308 */ /* 0x000e220000000c00 */
[C---:B------:R-:W-:Y:S01]  /*8820*/  @P1 FMUL.FTZ R7, R0.reuse, 0.69314718246459960938 ;  /* 0x3f31721800071820 */ /* 0x040fe20000410000 */
        /* <DEDUP_REMOVED lines=56> */
.L_x_2100:
        /* <DEDUP_REMOVED lines=58> */
.L_x_2064:
        /* <DEDUP_REMOVED lines=9> */
[----:B------:R-:W-:Y:S01]  /*8fe0*/  BAR.SYNC.DEFER_BLOCKING 0x1, 0x180 ;  /* 0x0046000000007b1d */ /* 0x000fe20000010000 */
[----:B------:R-:W-:Y:S02]  /*8ff0*/  F2FP.BF16.F32.PACK_AB R6, R93, R6 ;  /* 0x000000065d06723e */ /* 0x000fe400000010ff */
[----:B------:R-:W-:-:S02]  /*9000*/  F2FP.BF16.F32.PACK_AB R7, R7, R94 ;  /* 0x0000005e0707723e */ /* 0x000fc400000010ff */
[----:B------:R-:W-:Y:S02]  /*9010*/  F2FP.BF16.F32.PACK_AB R14, R109, R14 ;  /* 0x0000000e6d0e723e */ /* 0x000fe400000010ff */
[----:B------:R-:W-:Y:S01]  /*9020*/  F2FP.BF16.F32.PACK_AB R15, R15, R110 ;  /* 0x0000006e0f0f723e */ /* 0x000fe200000010ff */
[----:B------:R-:W-:Y:S01]  /*9030*/  UMOV UR4, UR40 ;  /* 0x0000002800047c82 */ /* 0x000fe20008000000 */
[----:B-1----:R-:W-:Y:S01]  /*9040*/  UMOV UR5, UR6 ;  /* 0x0000000600057c82 */ /* 0x002fe20008000000 */
[----:B------:R-:W-:Y:S02]  /*9050*/  IMAD.U32 R20, RZ, RZ, UR4 ;  /* 0x00000004ff147e24 */ /* 0x000fe4000f8e00ff */
        /* <DEDUP_REMOVED lines=10> */
[--C-:B------:R-:W-:Y:S01]  /*9100*/  IMAD.X R13, RZ, RZ, R5.reuse, P3 ;  /* 0x000000ffff0d7224 */ /* 0x100fe200018e0605 */
[----:B------:R-:W-:Y:S01]  /*9110*/  IADD3 R41, P0, R4, 0x6020, RZ ;  /* 0x0000602004297810 */ /* 0x000fe20007f1e0ff */
[--C-:B------:R-:W-:Y:S01]  /*9120*/  IMAD.X R9, RZ, RZ, R5.reuse, P2 ;  /* 0x000000ffff097224 */ /* 0x100fe200010e0605 */
[----:B------:R-:W-:Y:S01]  /*9130*/  LOP3.LUT R4, R25, R4, RZ, 0x3c, !PT ;  /* 0x0000000419047212 */ /* 0x000fe200078e3cff */
[--C-:B------:R-:W-:Y:S01]  /*9140*/  IMAD.X R25, RZ, RZ, R5.reuse, P1 ;  /* 0x000000ffff197224 */ /* 0x100fe200008e0605 */
[----:B------:R-:W-:Y:S01]  /*9150*/  LOP3.LUT R8, R33, 0x180, RZ, 0xc0, !PT ;  /* 0x0000018021087812 */ /* 0x000fe200078ec0ff */
[----:B------:R-:W-:Y:S01]  /*9160*/  IMAD.X R27, RZ, RZ, R5, P0 ;  /* 0x000000ffff1b7224 */ /* 0x000fe200000e0605 */
[----:B0-----:R-:W-:-:S02]  /*9170*/  MOV R28, R4 ;  /* 0x00000004001c7202 */ /* 0x001fc40000000f00 */
[----:B------:R-:W-:Y:S02]  /*9180*/  LOP3.LUT R12, R35, 0x180, RZ, 0xc0, !PT ;  /* 0x00000180230c7812 */ /* 0x000fe400078ec0ff */
[----:B------:R-:W-:Y:S02]  /*9190*/  F2FP.BF16.F32.PACK_AB R4, R89, R0 ;  /* 0x000000005904723e */ /* 0x000fe400000010ff */
[----:B------:R-:W-:Y:S02]  /*91a0*/  LOP3.LUT R0, R37, 0x180, RZ, 0xc0, !PT ;  /* 0x0000018025007812 */ /* 0x000fe400078ec0ff */
[----:B------:R-:W-:Y:S02]  /*91b0*/  SHF.R.U64 R8, R8, 0x3, RZ ;  /* 0x0000000308087819 */ /* 0x000fe400000012ff */
[----:B------:R-:W-:Y:S02]  /*91c0*/  SHF.R.U64 R12, R12, 0x3, RZ ;  /* 0x000000030c0c7819 */ /* 0x000fe400000012ff */
[----:B------:R-:W-:-:S02]  /*91d0*/  SHF.R.U64 R0, R0, 0x3, RZ ;  /* 0x0000000300007819 */ /* 0x000fc400000012ff */
[----:B------:R-:W-:Y:S02]  /*91e0*/  LOP3.LUT R24, R39, 0x180, RZ, 0xc0, !PT ;  /* 0x0000018027187812 */ /* 0x000fe400078ec0ff */
[----:B------:R-:W-:Y:S02]  /*91f0*/  LOP3.LUT R26, R41, 0x180, RZ, 0xc0, !PT ;  /* 0x00000180291a7812 */ /* 0x000fe400078ec0ff */
[----:B------:R-:W-:Y:S02]  /*9200*/  LOP3.LUT R10, R8, R33, RZ, 0x3c, !PT ;  /* 0x00000021080a7212 */ /* 0x000fe400078e3cff */
[----:B------:R-:W-:Y:S02]  /*9210*/  LOP3.LUT R12, R12, R35, RZ, 0x3c, !PT ;  /* 0x000000230c0c7212 */ /* 0x000fe400078e3cff */
[----:B------:R-:W-:Y:S01]  /*9220*/  LOP3.LUT R8, R0, R37, RZ, 0x3c, !PT ;  /* 0x0000002500087212 */ /* 0x000fe200078e3cff */
[----:B------:R-:W0:Y:S01]  /*9230*/  LDC.64 R34, c[0x0][0xc00] ;  /* 0x00030000ff227b82 */ /* 0x000e220000000a00 */
[----:B------:R-:W-:-:S02]  /*9240*/  SHF.R.U64 R24, R24, 0x3, RZ ;  /* 0x0000000318187819 */ /* 0x000fc400000012ff */
[----:B------:R-:W-:Y:S02]  /*9250*/  SHF.R.U64 R26, R26, 0x3, RZ ;  /* 0x000000031a1a7819 */ /* 0x000fe400000012ff */
[----:B------:R-:W-:Y:S02]  /*9260*/  F2FP.BF16.F32.PACK_AB R5, R91, R90 ;  /* 0x0000005a5b05723e */ /* 0x000fe400000010ff */
[----:B------:R-:W-:Y:S02]  /*9270*/  MOV R33, R10 ;  /* 0x0000000a00217202 */ /* 0x000fe40000000f00 */
[----:B------:R-:W-:Y:S01]  /*9280*/  MOV R37, R8 ;  /* 0x0000000800257202 */ /* 0x000fe20000000f00 */
[----:B------:R1:W-:Y:S01]  /*9290*/  STSM.16.M88.4 [R28], R4 ;  /* 0x000000041c007844 */ /* 0x0003e20000000200 */
[----:B------:R-:W-:Y:S01]  /*92a0*/  LOP3.LUT R24, R24, R39, RZ, 0x3c, !PT ;  /* 0x0000002718187212 */ /* 0x000fe200078e3cff */
[----:B------:R-:W-:Y:S01]  /*92b0*/  IMAD.SHL.U32 R39, R141, 0x4, RZ ;  /* 0x000000048d277824 */ /* 0x000fe200078e00ff */
[----:B------:R-:W-:-:S02]  /*92c0*/  LOP3.LUT R26, R26, R41, RZ, 0x3c, !PT ;  /* 0x000000291a1a7212 */ /* 0x000fc400078e3cff */
[----:B------:R-:W-:Y:S02]  /*92d0*/  F2FP.BF16.F32.PACK_AB R8, R97, R96 ;  /* 0x000000606108723e */ /* 0x000fe400000010ff */
[----:B------:R-:W-:Y:S02]  /*92e0*/  F2FP.BF16.F32.PACK_AB R9, R99, R98 ;  /* 0x000000626309723e */ /* 0x000fe400000010ff */
[----:B------:R-:W-:Y:S02]  /*92f0*/  F2FP.BF16.F32.PACK_AB R10, R101, R100 ;  /* 0x00000064650a723e */ /* 0x000fe400000010ff */
[----:B------:R-:W-:Y:S02]  /*9300*/  F2FP.BF16.F32.PACK_AB R11, R103, R102 ;  /* 0x00000066670b723e */ /* 0x000fe400000010ff */
[----:B------:R-:W-:Y:S02]  /*9310*/  MOV R0, R12 ;  /* 0x0000000c00007202 */ /* 0x000fe40000000f00 */
[----:B------:R-:W-:Y:S01]  /*9320*/  F2FP.BF16.F32.PACK_AB R12, R105, R104 ;  /* 0x00000068690c723e */ /* 0x000fe200000010ff */
[----:B------:R2:W-:Y:S01]  /*9330*/  STSM.16.M88.4 [R33], R8 ;  /* 0x0000000821007844 */ /* 0x0005e20000000200 */
[----:B------:R-:W-:-:S02]  /*9340*/  F2FP.BF16.F32.PACK_AB R13, R107, R106 ;  /* 0x0000006a6b0d723e */ /* 0x000fc400000010ff */
[----:B------:R-:W-:Y:S02]  /*9350*/  MOV R36, R24 ;  /* 0x0000001800247202 */ /* 0x000fe40000000f00 */
[----:B-1----:R-:W-:Y:S01]  /*9360*/  MOV R28, R26 ;  /* 0x0000001a001c7202 */ /* 0x002fe20000000f00 */
[----:B------:R1:W-:Y:S01]  /*9370*/  STSM.16.M88.4 [R0], R12 ;  /* 0x0000000c00007844 */ /* 0x0003e20000000200 */
[----:B------:R-:W-:Y:S02]  /*9380*/  F2FP.BF16.F32.PACK_AB R4, R113, R112 ;  /* 0x000000707104723e */ /* 0x000fe400000010ff */
[----:B------:R-:W-:Y:S02]  /*9390*/  F2FP.BF16.F32.PACK_AB R5, R115, R114 ;  /* 0x000000727305723e */ /* 0x000fe400000010ff */
[----:B------:R-:W-:Y:S02]  /*93a0*/  F2FP.BF16.F32.PACK_AB R6, R117, R116 ;  /* 0x000000747506723e */ /* 0x000fe400000010ff */
[----:B------:R-:W-:-:S02]  /*93b0*/  F2FP.BF16.F32.PACK_AB R7, R119, R118 ;  /* 0x000000767707723e */ /* 0x000fc400000010ff */
[----:B------:R-:W-:Y:S01]  /*93c0*/  F2FP.BF16.F32.PACK_AB R24, R121, R120 ;  /* 0x000000787918723e */ /* 0x000fe200000010ff */
[----:B--2---:R-:W-:Y:S01]  /*93d0*/  IMAD.MOV.U32 R33, RZ, RZ, RZ ;  /* 0x000000ffff217224 */ /* 0x004fe200078e00ff */
[----:B------:R-:W-:Y:S01]  /*93e0*/  F2FP.BF16.F32.PACK_AB R25, R123, R122 ;  /* 0x0000007a7b19723e */ /* 0x000fe200000010ff */
[----:B------:R2:W-:Y:S01]  /*93f0*/  STSM.16.M88.4 [R37], R4 ;  /* 0x0000000425007844 */ /* 0x0005e20000000200 */
[----:B------:R-:W-:Y:S02]  /*9400*/  F2FP.BF16.F32.PACK_AB R26, R125, R124 ;  /* 0x0000007c7d1a723e */ /* 0x000fe400000010ff */
[----:B------:R-:W-:Y:S01]  /*9410*/  F2FP.BF16.F32.PACK_AB R27, R127, R126 ;  /* 0x0000007e7f1b723e */ /* 0x000fe200000010ff */
[----:B-1----:R-:W1:Y:S01]  /*9420*/  LDC R0, c[0x0][0xbe8] ;  /* 0x0002fa00ff007b82 */ /* 0x002e620000000800 */
[----:B------:R-:W-:Y:S02]  /*9430*/  F2FP.BF16.F32.PACK_AB R8, R129, R128 ;  /* 0x000000808108723e */ /* 0x000fe400000010ff */
[----:B------:R-:W-:Y:S01]  /*9440*/  F2FP.BF16.F32.PACK_AB R9, R131, R130 ;  /* 0x000000828309723e */ /* 0x000fe200000010ff */
[----:B------:R3:W-:Y:S01]  /*9450*/  STSM.16.M88.4 [R36], R24 ;  /* 0x0000001824007844 */ /* 0x0007e20000000200 */
[----:B------:R-:W-:-:S02]  /*9460*/  F2FP.BF16.F32.PACK_AB R10, R133, R132 ;  /* 0x00000084850a723e */ /* 0x000fc400000010ff */
[----:B------:R-:W-:Y:S02]  /*9470*/  F2FP.BF16.F32.PACK_AB R11, R135, R134 ;  /* 0x00000086870b723e */ /* 0x000fe400000010ff */
[----:B------:R-:W-:Y:S02]  /*9480*/  ISETP.NE.U32.AND P2, PT, RZ, UR4, PT ;  /* 0x00000004ff007c0c */ /* 0x000fe4000bf45070 */
[----:B0-----:R-:W-:Y:S01]  /*9490*/  ISETP.NE.U32.AND P0, PT, R34, RZ, PT ;  /* 0x000000ff2200720c */ /* 0x001fe20003f05070 */
[----:B------:R3:W-:Y:S01]  /*94a0*/  STSM.16.M88.4 [R28], R8 ;  /* 0x000000081c007844 */ /* 0x0007e20000000200 */
[----:B------:R-:W-:Y:S01]  /*94b0*/  BAR.SYNC.DEFER_BLOCKING 0x1, 0x180 ;  /* 0x0046000000007b1d */ /* 0x000fe20000010000 */
[----:B------:R-:W-:Y:S02]  /*94c0*/  ISETP.NE.AND.EX P2, PT, RZ, UR5, PT, P2 ;  /* 0x00000005ff007c0c */ /* 0x000fe4000bf45320 */
[----:B------:R-:W-:Y:S02]  /*94d0*/  ISETP.NE.AND.EX P0, PT, R35, RZ, PT, P0 ;  /* 0x000000ff2300720c */ /* 0x000fe40003f05300 */
[----:B------:R-:W-:-:S02]  /*94e0*/  SHF.L.U64.HI R12, R141, 0x2, R145 ;  /* 0x000000028d0c7819 */ /* 0x000fc40000010291 */
[----:B------:R-:W-:-:S05]  /*94f0*/  IADD3 R34, P1, R39, R34, RZ ;  /* 0x0000002227227210 */ /* 0x000fca0007f3e0ff */
[C---:B------:R-:W-:Y:S02]  /*9500*/  IMAD.X R35, R12.reuse, 0x1, R35, P1 ;  /* 0x000000010c237824 */ /* 0x040fe400008e0623 */
[----:B--2---:R-:W-:Y:S01]  /*9510*/  @P2 IADD3 R4, P3, R39, UR4, RZ ;  /* 0x0000000427042c10 */ /* 0x004fe2000ff7e0ff */
[----:B------:R-:W-:Y:S02]  /*9520*/  ULDC UR4, c[0x0][0xa88] ;  /* 0x0002a20000047ab9 */ /* 0x000fe40000000800 */
[----:B------:R-:W-:Y:S01]  /*9530*/  IMAD.U32 R7, RZ, RZ, UR4 ;  /* 0x00000004ff077e24 */ /* 0x000fe2000f8e00ff */
[----:B------:R-:W-:Y:S01]  /*9540*/  @P2 IADD3.X R5, R12, UR5, RZ, P3, !PT ;  /* 0x000000050c052c10 */ /* 0x000fe20009ffe4ff */
[----:B------:R3:W5:Y:S01]  /*9550*/  @P0 LDG.E R33, desc[UR36][R34.64] ;  /* 0x0000002422210981 */ /* 0x000762000c1e1900 */
[----:B-1----:R-:W-:Y:S01]  /*9560*/  ISETP.NE.AND P1, PT, R0, 0x1, PT ;  /* 0x000000010000780c */ /* 0x002fe20003f25270 */
[----:B------:R-:W-:Y:S02]  /*9570*/  IMAD.IADD R15, R140, 0x1, R136 ;  /* 0x000000018c0f7824 */ /* 0x000fe400078e0288 */
[----:B------:R3:W5:Y:S10]  /*9580*/  @P2 LDG.E R7, desc[UR36][R4.64] ;  /* 0x0000002404072981 */ /* 0x000774000c1e1900 */
[----:B------:R-:W0:Y:S08]  /*9590*/  @P1 LDC R6, c[0x0][0xbec] ;  /* 0x0002fb00ff061b82 */ /* 0x000e300000000800 */
[----:B------:R-:W1:Y:S01]  /*95a0*/  @P1 LDC R13, c[0x0][0xbf0] ;  /* 0x0002fc00ff0d1b82 */ /* 0x000e620000000800 */
[----:B---3--:R-:W-:Y:S05]  /*95b0*/  @P2 BRA `(.L_x_2103) ;  /* 0x0000000000102947 */ /* 0x008fea0003800000 */
[----:B------:R-:W-:Y:S05]  /*95c0*/  @!P0 BRA `(.L_x_2103) ;  /* 0x00000000000c8947 */ /* 0x000fea0003800000 */
[----:B------:R-:W2:Y:S04]  /*95d0*/  LDG.E R4, desc[UR36][R34.64] ;  /* 0x0000002422047981 */ /* 0x000ea8000c1e1900 */
[----:B-----5:R-:W2:Y:S02]  /*95e0*/  LDG.E R7, desc[UR36][R34.64+0x4] ;  /* 0x0000042422077981 */ /* 0x020ea4000c1e1900 */
[----:B--2---:R-:W-:-:S07]  /*95f0*/  IMAD.IADD R7, R7, 0x1, -R4 ;  /* 0x0000000107077824 */ /* 0x004fce00078e0a04 */
.L_x_2103:
[----:B------:R-:W-:Y:S01]  /*9600*/  SHF.R.S32.HI R48, RZ, 0x1f, R143 ;  /* 0x0000001fff307819 */ /* 0x000fe2000001148f */
[----:B0-----:R-:W-:Y:S01]  /*9610*/  @P1 IMAD.HI.U32 R4, R15, R6, RZ ;  /* 0x000000060f041227 */ /* 0x001fe200078e00ff */
[----:B------:R-:W-:Y:S01]  /*9620*/  ULDC.64 UR4, c[0x0][0xb90] ;  /* 0x0002e40000047ab9 */ /* 0x000fe20000000a00 */
[--C-:B-----5:R-:W-:Y:S01]  /*9630*/  SHF.R.S32.HI R35, RZ, 0x1f, R33.reuse ;  /* 0x0000001fff237819 */ /* 0x120fe20000011421 */
[----:B------:R-:W0:Y:S01]  /*9640*/  @P1 LDC R51, c[0x0][0xbec] ;  /* 0x0002fb00ff331b82 */ /* 0x000e220000000800 */
[----:B------:R-:W-:Y:S01]  /*9650*/  IMAD R6, R48, UR4, RZ ;  /* 0x0000000430067c24 */ /* 0x000fe2000f8e02ff */
[----:B------:R-:W-:Y:S01]  /*9660*/  SEL R145, R145, RZ, !P0 ;  /* 0x000000ff91917207 */ /* 0x000fe20004000000 */
[----:B------:R-:W-:Y:S01]  /*9670*/  IMAD.MOV.U32 R34, RZ, RZ, R33 ;  /* 0x000000ffff227224 */ /* 0x000fe200078e0021 */
[----:B------:R-:W-:Y:S01]  /*9680*/  SEL R141, R141, RZ, !P0 ;  /* 0x000000ff8d8d7207 */ /* 0x000fe20004000000 */
[----:B------:R-:W-:Y:S01]  /*9690*/  IMAD.MOV.U32 R9, RZ, RZ, R15 ;  /* 0x000000ffff097224 */ /* 0x000fe200078e000f */
[----:B-1----:R-:W-:Y:S01]  /*96a0*/  @P1 SHF.R.U32.HI R9, RZ, R13, R4 ;  /* 0x0000000dff091219 */ /* 0x002fe20000011604 */
[----:B------:R-:W-:Y:S01]  /*96b0*/  IMAD R11, R148, 0x20, R142 ;  /* 0x00000020940b7824 */ /* 0x000fe200078e028e */
[----:B------:R-:W-:Y:S01]  /*96c0*/  ULDC.64 UR6, c[0x0][0xa80] ;  /* 0x0002a00000067ab9 */ /* 0x000fe20000000a00 */
[----:B------:R-:W-:-:S02]  /*96d0*/  IMAD R13, R143, UR5, R6 ;  /* 0x000000058f0d7c24 */ /* 0x000fc4000f8e0206 */
        /* <DEDUP_REMOVED lines=8> */
[C---:B------:R-:W-:Y:S01]  /*9760*/  IADD3 R15, P2, R20.reuse, 0x1800, RZ ;  /* 0x00001800140f7810 */ /* 0x040fe20007f5e0ff */
[----:B------:R-:W-:Y:S01]  /*9770*/  IMAD R6, R145, UR4, RZ ;  /* 0x0000000491067c24 */ /* 0x000fe2000f8e02ff */
[----:B------:R-:W-:Y:S01]  /*9780*/  IADD3 R37, P4, R20, 0x6000, RZ ;  /* 0x0000600014257810 */ /* 0x000fe20007f9e0ff */
[----:B------:R-:W-:Y:S01]  /*9790*/  IMAD.WIDE.U32 R4, R141, UR4, R4 ;  /* 0x000000048d047c25 */ /* 0x000fe2000f8e0004 */
[----:B------:R-:W-:Y:S02]  /*97a0*/  LOP3.LUT R8, R15, 0x180, RZ, 0xc0, !PT ;  /* 0x000001800f087812 */ /* 0x000fe400078ec0ff */
[----:B------:R-:W-:Y:S01]  /*97b0*/  LOP3.LUT R24, R25, 0x180, RZ, 0xc0, !PT ;  /* 0x0000018019187812 */ /* 0x000fe200078ec0ff */
[----:B------:R-:W-:Y:S01]  /*97c0*/  IMAD R10, R141, UR5, R6 ;  /* 0x000000058d0a7c24 */ /* 0x000fe2000f8e0206 */
[----:B------:R-:W-:Y:S01]  /*97d0*/  SHF.R.S32.HI R6, RZ, 0x1f, R11 ;  /* 0x0000001fff067819 */ /* 0x000fe2000001140b */
[----:B------:R-:W-:Y:S01]  /*97e0*/  ULDC.64 UR4, c[0x0][0xb88] ;  /* 0x0002e20000047ab9 */ /* 0x000fe20000000a00 */
[----:B------:R-:W-:Y:S01]  /*97f0*/  IADD3 R4, P0, R9, R4, RZ ;  /* 0x0000000409047210 */ /* 0x000fe20007f1e0ff */
[----:B------:R-:W-:Y:S01]  /*9800*/  IMAD.IADD R14, R152, 0x1, R136 ;  /* 0x00000001980e7824 */ /* 0x000fe200078e0288 */
[----:B------:R-:W-:Y:S01]  /*9810*/  SHF.R.U64 R8, R8, 0x3, RZ ;  /* 0x0000000308087819 */ /* 0x000fe200000012ff */
[----:B------:R-:W-:Y:S01]  /*9820*/  IMAD R12, R6, UR4, RZ ;  /* 0x00000004060c7c24 */ /* 0x000fe2000f8e02ff */
[----:B------:R-:W-:Y:S01]  /*9830*/  IADD3.X R5, R13, R5, R10, P0, !PT ;  /* 0x000000050d057210 */ /* 0x000fe200007fe40a */
[----:B------:R-:W-:Y:S01]  /*9840*/  IMAD R49, R7, R0, RZ ;  /* 0x0000000007317224 */ /* 0x000fe200078e02ff */
[----:B------:R-:W-:Y:S01]  /*9850*/  LOP3.LUT R6, R8, R15, RZ, 0x3c, !PT ;  /* 0x0000000f08067212 */ /* 0x000fe200078e3cff */
[C---:B------:R-:W-:Y:S01]  /*9860*/  IMAD R9, R11.reuse, UR5, R12 ;  /* 0x000000050b097c24 */ /* 0x040fe2000f8e020c */
[----:B------:R-:W-:Y:S01]  /*9870*/  IADD3 R13, P5, R20, 0x4800, RZ ;  /* 0x00004800140d7810 */ /* 0x000fe20007fbe0ff */
[----:B------:R-:W-:Y:S01]  /*9880*/  IMAD.WIDE.U32 R4, R11, UR4, R4 ;  /* 0x000000040b047c25 */ /* 0x000fe2000f8e0004 */
[----:B------:R-:W-:Y:S01]  /*9890*/  ULDC.64 UR4, c[0x0][0xb50] ;  /* 0x0002d40000047ab9 */ /* 0x000fe20000000a00 */
[----:B------:R-:W-:-:S02]  /*98a0*/  LOP3.LUT R36, R37, 0x180, RZ, 0xc0, !PT ;  /* 0x0000018025247812 */ /* 0x000fc400078ec0ff */
[----:B------:R-:W-:Y:S01]  /*98b0*/  IMAD.IADD R5, R5, 0x1, R9 ;  /* 0x0000000105057824 */ /* 0x000fe200078e0209 */
[----:B------:R-:W-:Y:S01]  /*98c0*/  LEA R8, P0, R4, UR4, 0x2 ;  /* 0x0000000404087c11 */ /* 0x000fe2000f8010ff */
[----:B------:R-:W-:Y:S01]  /*98d0*/  IMAD.X R7, RZ, RZ, R21, P2 ;  /* 0x000000ffff077224 */ /* 0x000fe200010e0615 */
[----:B------:R-:W-:Y:S02]  /*98e0*/  LOP3.LUT R9, R20, 0x180, RZ, 0xc0, !PT ;  /* 0x0000018014097812 */ /* 0x000fe400078ec0ff */
[----:B------:R-:W-:Y:S01]  /*98f0*/  LEA.HI.X R10, R4, UR5, R5, 0x2, P0 ;  /* 0x00000005040a7c11 */ /* 0x000fe200080f1405 */
[----:B------:R-:W-:Y:S01]  /*9900*/  SHFL.IDX PT, R44, R8, RZ, 0x1c1f ;  /* 0x001c1fff082c7589 */ /* 0x000fe200000e0000 */
[----:B------:R-:W-:Y:S01]  /*9910*/  LOP3.LUT P0, RZ, R150, 0x3, RZ, 0xc0, !PT ;  /* 0x0000000396ff7812 */ /* 0x000fe2000780c0ff */
[C---:B------:R-:W-:Y:S01]  /*9920*/  VIADD R4, R14.reuse, 0x8 ;  /* 0x000000080e047836 */ /* 0x040fe20000000000 */
[----:B------:R-:W-:Y:S01]  /*9930*/  ULDC.64 UR4, c[0x0][0xaa0] ;  /* 0x0002a80000047ab9 */ /* 0x000fe20000000a00 */
[----:B------:R-:W1:Y:S01]  /*9940*/  SHFL.IDX PT, R45, R10, RZ, 0x1c1f ;  /* 0x001c1fff0a2d7589 */ /* 0x000e6200000e0000 */
[----:B------:R-:W-:-:S02]  /*9950*/  ISETP.GE.OR P2, PT, R14, R49, P0 ;  /* 0x000000310e00720c */ /* 0x000fc40000746670 */
[----:B------:R-:W-:Y:S01]  /*9960*/  ISETP.GE.OR P0, PT, R4, R49, P0 ;  /* 0x000000310400720c */ /* 0x000fe20000706670 */
[----:B------:R-:W-:Y:S01]  /*9970*/  SHFL.IDX PT, R46, R8, 0x1, 0x1c1f ;  /* 0x003c1f00082e7f89 */ /* 0x000fe200000e0000 */
[----:B------:R-:W-:Y:S02]  /*9980*/  LOP3.LUT R12, R13, 0x180, RZ, 0xc0, !PT ;  /* 0x000001800d0c7812 */ /* 0x000fe400078ec0ff */
[----:B------:R-:W-:Y:S01]  /*9990*/  SHF.R.U64 R9, R9, 0x3, RZ ;  /* 0x0000000309097819 */ /* 0x000fe200000012ff */
[----:B------:R-:W2:Y:S01]  /*99a0*/  SHFL.IDX PT, R47, R10, 0x1, 0x1c1f ;  /* 0x003c1f000a2f7f89 */ /* 0x000ea200000e0000 */
[----:B------:R-:W-:Y:S01]  /*99b0*/  IMAD R28, R35, UR4, RZ ;  /* 0x00000004231c7c24 */ /* 0x000fe2000f8e02ff */
[----:B------:R-:W-:Y:S02]  /*99c0*/  IADD3 R5, P3, R20, 0x7800, RZ ;  /* 0x0000780014057810 */ /* 0x000fe40007f7e0ff */
[----:B------:R-:W-:Y:S01]  /*99d0*/  SHF.R.U64 R24, R24, 0x3, RZ ;  /* 0x0000000318187819 */ /* 0x000fe200000012ff */
[----:B------:R-:W-:Y:S01]  /*99e0*/  IMAD R35, R33, UR5, R28 ;  /* 0x0000000521237c24 */ /* 0x000fe2000f8e021c */
[----:B------:R-:W-:Y:S01]  /*99f0*/  SHF.R.U64 R12, R12, 0x3, RZ ;  /* 0x000000030c0c7819 */ /* 0x000fe200000012ff */
[----:B------:R-:W-:Y:S01]  /*9a00*/  IMAD.X R41, RZ, RZ, R21, P3 ;  /* 0x000000ffff297224 */ /* 0x000fe200018e0615 */
[----:B------:R-:W-:-:S02]  /*9a10*/  SHF.R.U64 R36, R36, 0x3, RZ ;  /* 0x0000000324247819 */ /* 0x000fc400000012ff */
[----:B------:R-:W-:Y:S02]  /*9a20*/  LOP3.LUT R20, R9, R20, RZ, 0x3c, !PT ;  /* 0x0000001409147212 */ /* 0x000fe400078e3cff */
[----:B------:R-:W-:Y:S01]  /*9a30*/  LOP3.LUT R24, R24, R25, RZ, 0x3c, !PT ;  /* 0x0000001918187212 */ /* 0x000fe200078e3cff */
[--C-:B------:R-:W-:Y:S01]  /*9a40*/  IMAD.X R25, RZ, RZ, R21.reuse, P6 ;  /* 0x000000ffff197224 */ /* 0x100fe200030e0615 */
[----:B------:R-:W-:Y:S01]  /*9a50*/  LOP3.LUT R12, R12, R13, RZ, 0x3c, !PT ;  /* 0x0000000d0c0c7212 */ /* 0x000fe200078e3cff */
[--C-:B------:R-:W-:Y:S01]  /*9a60*/  IMAD.X R13, RZ, RZ, R21.reuse, P5 ;  /* 0x000000ffff0d7224 */ /* 0x100fe200028e0615 */
[----:B-1----:R1:W-:Y:S01]  /*9a70*/  @!P2 ST.E desc[UR36][R44.64], R3 ;  /* 0x000000032c00a985 */ /* 0x0023e2000c101924 */
[----:B------:R-:W-:Y:S01]  /*9a80*/  LOP3.LUT R36, R36, R37, RZ, 0x3c, !PT ;  /* 0x0000002524247212 */ /* 0x000fe200078e3cff */
[----:B------:R-:W-:Y:S01]  /*9a90*/  IMAD.X R37, RZ, RZ, R21, P4 ;  /* 0x000000ffff257224 */ /* 0x000fe200020e0615 */
[----:B------:R-:W-:-:S04]  /*9aa0*/  LOP3.LUT R4, R5, 0x180, RZ, 0xc0, !PT ;  /* 0x0000018005047812 */ /* 0x000fc800078ec0ff */
[----:B------:R-:W-:Y:S01]  /*9ab0*/  SHF.R.U64 R4, R4, 0x3, RZ ;  /* 0x0000000304047819 */ /* 0x000fe200000012ff */
[----:B--2---:R2:W-:Y:S03]  /*9ac0*/  @!P0 ST.E desc[UR36][R46.64], R32 ;  /* 0x000000202e008985 */ /* 0x0045e6000c101924 */
[----:B------:R-:W-:Y:S01]  /*9ad0*/  LOP3.LUT R40, R4, R5, RZ, 0x3c, !PT ;  /* 0x0000000504287212 */ /* 0x000fe200078e3cff */
[----:B-1----:R-:W1:Y:S01]  /*9ae0*/  @P1 LDC R45, c[0x0][0xbf0] ;  /* 0x0002fc00ff2d1b82 */ /* 0x002e620000000800 */
[----:B------:R-:W-:Y:S01]  /*9af0*/  IMAD R3, R147, 0x60, R148 ;  /* 0x0000006093037824 */ /* 0x000fe200078e0294 */
[----:B------:R3:W5:Y:S01]  /*9b00*/  LD.E.128 R8, desc[UR36][R20.64] ;  /* 0x0000002414087980 */ /* 0x000762000c101d00 */
[----:B--2---:R-:W-:Y:S01]  /*9b10*/  IMAD.WIDE.U32 R32, R33, UR4, RZ ;  /* 0x0000000421207c25 */ /* 0x004fe2000f8e00ff */
[----:B------:R-:W-:Y:S02]  /*9b20*/  ULDC.64 UR4, c[0x0][0xae8] ;  /* 0x0002ba0000047ab9 */ /* 0x000fe40000000a00 */
[----:B------:R-:W5:Y:S01]  /*9b30*/  LD.E.128 R4, desc[UR36][R6.64] ;  /* 0x0000002406047980 */ /* 0x000f62000c101d00 */
[----:B---3--:R-:W-:-:S02]  /*9b40*/  IMAD.IADD R21, R33, 0x1, R35 ;  /* 0x0000000121157824 */ /* 0x008fc400078e0223 */
[----:B------:R-:W-:Y:S01]  /*9b50*/  IMAD R28, R48, UR4, RZ ;  /* 0x00000004301c7c24 */ /* 0x000fe2000f8e02ff */
[----:B------:R-:W5:Y:S01]  /*9b60*/  LD.E.128 R24, desc[UR36][R24.64] ;  /* 0x0000002418187980 */ /* 0x000f62000c101d00 */
[----:B------:R-:W-:Y:S02]  /*9b70*/  IMAD.MOV.U32 R20, RZ, RZ, R32 ;  /* 0x000000ffff147224 */ /* 0x000fe400078e0020 */
[----:B------:R-:W-:Y:S01]  /*9b80*/  IMAD.IADD R34, R136, 0x1, R3 ;  /* 0x0000000188227824 */ /* 0x000fe200078e0203 */
[----:B------:R-:W5:Y:S01]  /*9b90*/  LD.E.128 R12, desc[UR36][R12.64] ;  /* 0x000000240c0c7980 */ /* 0x000f62000c101d00 */
[C---:B------:R-:W-:Y:S02]  /*9ba0*/  IMAD R3, R143.reuse, UR5, R28 ;  /* 0x000000058f037c24 */ /* 0x040fe4000f8e021c */
[----:B------:R-:W-:Y:S01]  /*9bb0*/  IMAD.WIDE.U32 R20, R143, UR4, R20 ;  /* 0x000000048f147c25 */ /* 0x000fe2000f8e0014 */
[----:B------:R-:W-:Y:S01]  /*9bc0*/  ULDC.64 UR4, c[0x0][0xaf0] ;  /* 0x0002bc0000047ab9 */ /* 0x000fe20000000a00 */
[----:B------:R-:W5:Y:S02]  /*9bd0*/  LD.E.128 R36, desc[UR36][R36.64] ;  /* 0x0000002424247980 */ /* 0x000f64000c101d00 */
[----:B0-----:R-:W-:-:S02]  /*9be0*/  @P1 IMAD.HI.U32 R28, R34, R51, RZ ;  /* 0x00000033221c1227 */ /* 0x001fc400078e00ff */
[----:B------:R-:W5:Y:S01]  /*9bf0*/  LD.E.128 R40, desc[UR36][R40.64] ;  /* 0x0000002428287980 */ /* 0x000f62000c101d00 */
[----:B------:R-:W-:Y:S01]  /*9c00*/  BSSY B1, `(.L_x_2104) ;  /* 0x0000032000017945 */ /* 0x000fe20003800000 */
[----:B------:R-:W-:Y:S02]  /*9c10*/  IMAD.IADD R21, R21, 0x1, R3 ;  /* 0x0000000115157824 */ /* 0x000fe400078e0203 */
[----:B------:R-:W-:Y:S01]  /*9c20*/  IMAD.MOV.U32 R3, RZ, RZ, R34 ;  /* 0x000000ffff037224 */ /* 0x000fe200078e0022 */
[----:B-1----:R-:W-:Y:S01]  /*9c30*/  @P1 SHF.R.U32.HI R3, RZ, R45, R28 ;  /* 0x0000002dff031219 */ /* 0x002fe2000001161c */
        /* <DEDUP_REMOVED lines=18> */
[----:B------:R-:W-:Y:S02]  /*9d60*/  ULDC.64 UR4, c[0x0][0xad8] ;  /* 0x0002b60000047ab9 */ /* 0x000fe40000000a00 */
[----:B------:R-:W-:Y:S02]  /*9d70*/  IMAD R0, R0, UR4, RZ ;  /* 0x0000000400007c24 */ /* 0x000fe4000f8e02ff */
[----:B------:R-:W-:Y:S02]  /*9d80*/  IMAD.IADD R21, R21, 0x1, R35 ;  /* 0x0000000115157824 */ /* 0x000fe400078e0223 */
[C---:B------:R-:W-:Y:S02]  /*9d90*/  IMAD R3, R33.reuse, UR5, R0 ;  /* 0x0000000521037c24 */ /* 0x040fe4000f8e0200 */
[----:B------:R-:W-:Y:S02]  /*9da0*/  IMAD.IADD R0, R148, 0x1, R136 ;  /* 0x0000000194007824 */ /* 0x000fe400078e0288 */
[----:B------:R-:W-:Y:S01]  /*9db0*/  IMAD.WIDE.U32 R20, R33, UR4, R20 ;  /* 0x0000000421147c25 */ /* 0x000fe2000f8e0014 */
[----:B------:R-:W-:-:S02]  /*9dc0*/  UIADD3 UR4, UR40, 0x2d820, URZ ;  /* 0x0002d82028047890 */ /* 0x000fc4000fffe03f */
[----:B------:R-:W-:Y:S01]  /*9dd0*/  ISETP.GE.AND P0, PT, R0, R49, PT ;  /* 0x000000310000720c */ /* 0x000fe20003f06270 */
[----:B------:R-:W-:Y:S01]  /*9de0*/  IMAD.IADD R3, R21, 0x1, R3 ;  /* 0x0000000115037824 */ /* 0x000fe200078e0203 */
[----:B------:R-:W-:Y:S01]  /*9df0*/  LEA R28, P1, R20, UR6, 0x1 ;  /* 0x00000006141c7c11 */ /* 0x000fe2000f8208ff */
[----:B------:R-:W-:-:S03]  /*9e00*/  UPRMT UR4, URZ, 0x654, UR4 ;  /* 0x000006543f047896 */ /* 0x000fc60008000004 */
[----:B------:R-:W-:Y:S01]  /*9e10*/  LEA.HI.X R3, R20, UR7, R3, 0x1, P1 ;  /* 0x0000000714037c11 */ /* 0x000fe200088f0c03 */
[----:B0-----:R0:W1:Y:S04]  /*9e20*/  SHFL.IDX PT, R32, R28, RZ, 0x1c1f ;  /* 0x001c1fff1c207589 */ /* 0x00106800000e0000 */
        /* <DEDUP_REMOVED lines=15> */
.L_x_2105:
[----:B------:R-:W-:Y:S05]  /*9f20*/  BSYNC B1 ;  /* 0x0000000000017941 */ /* 0x000fea0003800000 */
.L_x_2104:
        /* <DEDUP_REMOVED lines=19> */
.L_x_2102:
        /* <DEDUP_REMOVED lines=12> */
[----:B------:R-:W-:-:S05]  /*a120*/  IMAD.U32 R0, RZ, RZ, UR4 ;  /* 0x00000004ff007e24 */ /* 0x000fca000f8e00ff */
        /* <DEDUP_REMOVED lines=11> */
.L_x_2107:
        /* <DEDUP_REMOVED lines=8> */
[----:B---3--:R-:W-:Y:S01]  /*a260*/  IMAD R4, R0, R14, RZ ;  /* 0x0000000e00047224 */ /* 0x008fe200078e02ff */
[----:B--2---:R-:W-:-:S04]  /*a270*/  IADD3 R11, R136, -0x80, R5 ;  /* 0xffffff80880b7810 */ /* 0x004fc80007ffe005 */
        /* <DEDUP_REMOVED lines=35> */
.L_x_2109:
[----:B------:R-:W-:Y:S05]  /*a4b0*/  BSYNC B1 ;  /* 0x0000000000017941 */ /* 0x000fea0003800000 */
.L_x_2108:
[----:B------:R-:W3:Y:S01]  /*a4c0*/  @P2 LDC R9, c[0x0][0xbf0] ;  /* 0x0002fc00ff092b82 */ /* 0x000ee20000000800 */
[----:B------:R-:W-:Y:S01]  /*a4d0*/  ULDC.64 UR4, c[0x0][0xaa0] ;  /* 0x0002a80000047ab9 */ /* 0x000fe20000000a00 */
[----:B------:R-:W-:Y:S01]  /*a4e0*/  BSSY B1, `(.L_x_2110) ;  /* 0x0000037000017945 */ /* 0x000fe20003800000 */
[----:B------:R-:W-:-:S04]  /*a4f0*/  IMAD R4, R10, UR4, RZ ;  /* 0x000000040a047c24 */ /* 0x000fc8000f8e02ff */
[C---:B--2---:R-:W-:Y:S02]  /*a500*/  IMAD R7, R3.reuse, UR5, R4 ;  /* 0x0000000503077c24 */ /* 0x044fe4000f8e0204 */
[----:B------:R-:W-:Y:S01]  /*a510*/  IMAD.WIDE.U32 R4, R3, UR4, RZ ;  /* 0x0000000403047c25 */ /* 0x000fe2000f8e00ff */
[----:B------:R-:W-:-:S03]  /*a520*/  ULDC.64 UR4, c[0x0][0xae8] ;  /* 0x0002ba0000047ab9 */ /* 0x000fc60000000a00 */
[----:B------:R-:W-:Y:S02]  /*a530*/  IMAD R3, R147, 0x60, R148 ;  /* 0x0000006093037824 */ /* 0x000fe400078e0294 */
[----:B------:R-:W-:Y:S02]  /*a540*/  IMAD R6, R12, UR4, RZ ;  /* 0x000000040c067c24 */ /* 0x000fe4000f8e02ff */
[----:B------:R-:W-:Y:S02]  /*a550*/  IMAD.IADD R11, R136, 0x1, R3 ;  /* 0x00000001880b7824 */ /* 0x000fe400078e0203 */
[----:B------:R-:W-:Y:S02]  /*a560*/  IMAD.IADD R5, R5, 0x1, R7 ;  /* 0x0000000105057824 */ /* 0x000fe400078e0207 */
[----:B------:R-:W-:Y:S02]  /*a570*/  IMAD R7, R143, UR5, R6 ;  /* 0x000000058f077c24 */ /* 0x000fe4000f8e0206 */
[----:B-1----:R-:W-:-:S04]  /*a580*/  @P2 IMAD.HI.U32 R6, R11, R20, RZ ;  /* 0x000000140b062227 */ /* 0x002fc800078e00ff */
        /* <DEDUP_REMOVED lines=21> */
[----:B------:R-:W-:Y:S02]  /*a6e0*/  IMAD.IADD R0, R148, 0x1, R136 ;  /* 0x0000000194007824 */ /* 0x000fe400078e0288 */
        /* <DEDUP_REMOVED lines=15> */
[----:B------:R-:W-:Y:S02]  /*a7e0*/  @!P4 LEA R12, P1, R146, R4, 0x1 ;  /* 0x00000004920cc211 */ /* 0x000fe400078208ff */
[----:B---3--:R-:W-:Y:S01]  /*a7f0*/  @!P2 IMAD.WIDE R8, R142, 0x2, R4 ;  /* 0x000000028e08a825 */ /* 0x008fe200078e0204 */
[-C--:B------:R-:W-:Y:S02]  /*a800*/  @!P3 LEA.HI.X R11, R144, R5.reuse, R156, 0x1, P0 ;  /* 0x00000005900bb211 */ /* 0x080fe400000f0c9c */
[----:B------:R-:W-:Y:S02]  /*a810*/  @!P4 LEA.HI.X R13, R146, R5, R155, 0x1, P1 ;  /* 0x00000005920dc211 */ /* 0x000fe400008f0c9b */
[----:B------:R4:W-:Y:S04]  /*a820*/  @!P2 ST.E.128 desc[UR36][R8.64], RZ ;  /* 0x000000ff0800a985 */ /* 0x0009e8000c101d24 */
[----:B------:R4:W-:Y:S04]  /*a830*/  @!P3 ST.E.128 desc[UR36][R10.64], RZ ;  /* 0x000000ff0a00b985 */ /* 0x0009e8000c101d24 */
[----:B------:R4:W-:Y:S02]  /*a840*/  @!P4 ST.E.128 desc[UR36][R12.64], RZ ;  /* 0x000000ff0c00c985 */ /* 0x0009e4000c101d24 */
.L_x_2111:
[----:B------:R-:W-:Y:S05]  /*a850*/  BSYNC B1 ;  /* 0x0000000000017941 */ /* 0x000fea0003800000 */
.L_x_2110:
        /* <DEDUP_REMOVED lines=10> */
[----:B------:R-:W-:Y:S02]  /*a900*/  @!P4 LEA R10, P1, R146, R4, 0x1 ;  /* 0x00000004920ac211 */ /* 0x000fe400078208ff */
[----:B01----:R-:W-:Y:S01]  /*a910*/  @!P2 IMAD.WIDE R6, R142, 0x2, R4 ;  /* 0x000000028e06a825 */ /* 0x003fe200078e0204 */
[-C--:B------:R-:W-:Y:S02]  /*a920*/  @!P3 LEA.HI.X R9, R144, R5.reuse, R156, 0x1, P0 ;  /* 0x000000059009b211 */ /* 0x080fe400000f0c9c */
[----:B------:R-:W-:Y:S02]  /*a930*/  @!P4 LEA.HI.X R11, R146, R5, R155, 0x1, P1 ;  /* 0x00000005920bc211 */ /* 0x000fe400008f0c9b */
[----:B------:R3:W-:Y:S04]  /*a940*/  @!P2 ST.E.128 desc[UR36][R6.64], RZ ;  /* 0x000000ff0600a985 */ /* 0x0007e8000c101d24 */
[----:B------:R3:W-:Y:S04]  /*a950*/  @!P3 ST.E.128 desc[UR36][R8.64], RZ ;  /* 0x000000ff0800b985 */ /* 0x0007e8000c101d24 */
[----:B------:R3:W-:Y:S02]  /*a960*/  @!P4 ST.E.128 desc[UR36][R10.64], RZ ;  /* 0x000000ff0a00c985 */ /* 0x0007e4000c101d24 */
.L_x_2106:
[----:B------:R-:W-:Y:S05]  /*a970*/  BSYNC B0 ;  /* 0x0000000000007941 */ /* 0x000fea0003800000 */
.L_x_2101:
[----:B------:R-:W-:Y:S02]  /*a980*/  ULDC UR4, c[0x0][0xc3c] ;  /* 0x00030f0000047ab9 */ /* 0x000fe40000000800 */
[----:B0-----:R-:W-:-:S13]  /*a990*/  ISETP.GE.AND P0, PT, R31, UR4, PT ;  /* 0x000000041f007c0c */ /* 0x001fda000bf06270 */
[----:B------:R-:W-:Y:S05]  /*a9a0*/  @!P0 BRA `(.L_x_2112) ;  /* 0xffffff64002c8947 */ /* 0x000fea000383ffff */
[----:B------:R-:W-:Y:S05]  /*a9b0*/  EXIT ;  /* 0x000000000000794d */ /* 0x000fea0003800000 */
.L_x_2059:
        /* <DEDUP_REMOVED lines=16> */
.L_x_2113:
        /* <DEDUP_REMOVED lines=40> */
.L_x_2119:
        /* <DEDUP_REMOVED lines=12> */
.L_x_2118:
[----:B------:R-:W-:Y:S05]  /*ae00*/  BSYNC B0 ;  /* 0x0000000000007941 */ /* 0x000fea0003800000 */
.L_x_2117:
        /* <DEDUP_REMOVED lines=20> */
.L_x_2115:
        /* <DEDUP_REMOVED lines=21> */
.L_x_2120:
        /* <DEDUP_REMOVED lines=58> */
.L_x_2116:
[----:B------:R-:W-:Y:S01]  /*b440*/  ULDC UR4, c[0x0][0xc3c] ;  /* 0x00030f0000047ab9 */ /* 0x000fe20000000800 */
[----:B------:R-:W-:Y:S02]  /*b450*/  IMAD.MOV.U32 R17, RZ, RZ, RZ ;  /* 0x000000ffff117224 */ /* 0x000fe400078e00ff */
[----:B------:R-:W-:Y:S02]  /*b460*/  IMAD.U32 R16, RZ, RZ, UR6 ;  /* 0x00000006ff107e24 */ /* 0x000fe4000f8e00ff */
[----:B------:R-:W-:Y:S02]  /*b470*/  IMAD.MOV.U32 R18, RZ, RZ, RZ ;  /* 0x000000ffff127224 */ /* 0x000fe400078e00ff */
[----:B------:R-:W-:-:S07]  /*b480*/  IMAD.U32 R19, RZ, RZ, UR4 ;  /* 0x00000004ff137e24 */ /* 0x000fce000f8e00ff */
.L_x_2121:
[----:B------:R-:W-:-:S13]  /*b490*/  ISETP.NE.AND P0, PT, R5, RZ, PT ;  /* 0x000000ff0500720c */ /* 0x000fda0003f05270 */
[----:B------:R-:W0:Y:S01]  /*b4a0*/  @!P0 S2R R3, SR_CgaCtaId ;  /* 0x0000000000038919 */ /* 0x000e220000008800 */
[----:B------:R-:W-:-:S04]  /*b4b0*/  @!P0 MOV R0, 0x400 ;  /* 0x0000040000008802 */ /* 0x000fc80000000f00 */
[----:B0-----:R-:W-:-:S05]  /*b4c0*/  @!P0 LEA R0, R3, R0, 0x18 ;  /* 0x0000000003008211 */ /* 0x001fca00078ec0ff */
[----:B------:R1:W-:Y:S01]  /*b4d0*/  @!P0 STS.128 [R0+0x2d8d0], R16 ;  /* 0x02d8d01000008388 */ /* 0x0003e20000000c00 */
[----:B------:R-:W-:Y:S06]  /*b4e0*/  BAR.ARV 0x5, 0x200 ;  /* 0x0148000000007b1d */ /* 0x000fec0000002000 */
.L_x_2114:
[----:B------:R2:W-:Y:S01]  /*b4f0*/  STL [R1+0x34], RZ ;  /* 0x000034ff01007387 */ /* 0x0005e20000100800 */
[----:B------:R-:W-:Y:S01]  /*b500*/  ULDC UR4, c[0x0][0xc3c] ;  /* 0x00030f0000047ab9 */ /* 0x000fe20000000800 */
[----:B------:R-:W-:Y:S01]  /*b510*/  IMAD.MOV.U32 R29, RZ, RZ, 0x1 ;  /* 0x00000001ff1d7424 */ /* 0x000fe200078e00ff */
[----:B0-----:R-:W-:Y:S01]  /*b520*/  ISETP.GE.AND P0, PT, R19, UR4, PT ;  /* 0x0000000413007c0c */ /* 0x001fe2000bf06270 */
[----:B------:R-:W-:-:S12]  /*b530*/  IMAD.MOV.U32 R26, RZ, RZ, RZ ;  /* 0x000000ffff1a7224 */ /* 0x000fd800078e00ff */
[----:B--2---:R-:W-:Y:S05]  /*b540*/  @P0 BRA `(.L_x_2122) ;  /* 0x0000004800640947 */ /* 0x004fea0003800000 */
[----:B------:R-:W2:Y:S01]  /*b550*/  LDL R6, [R1+0x1c] ;  /* 0x00001c0001067983 */ /* 0x000ea20000100800 */
[----:B------:R-:W1:Y:S01]  /*b560*/  S2R R3, SR_TID.X ;  /* 0x0000000000037919 */ /* 0x000e620000002100 */
[----:B------:R-:W0:Y:S01]  /*b570*/  S2UR UR5, SR_CgaCtaId ;  /* 0x00000000000579c3 */ /* 0x000e220000008800 */
[----:B------:R-:W-:Y:S01]  /*b580*/  UMOV UR4, 0x400 ;  /* 0x0000040000047882 */ /* 0x000fe20000000000 */
[C---:B-1----:R-:W-:Y:S01]  /*b590*/  IMAD.SHL.U32 R0, R3.reuse, 0x8, RZ ;  /* 0x0000000803007824 */ /* 0x042fe200078e00ff */
[C---:B------:R-:W-:Y:S01]  /*b5a0*/  LOP3.LUT R5, R3.reuse, 0x7f, RZ, 0xc0, !PT ;  /* 0x0000007f03057812 */ /* 0x040fe200078ec0ff */
[----:B------:R-:W-:-:S03]  /*b5b0*/  IMAD.SHL.U32 R4, R3, 0x20, RZ ;  /* 0x0000002003047824 */ /* 0x000fc600078e00ff */
[----:B------:R-:W-:Y:S01]  /*b5c0*/  LOP3.LUT R2, R0, 0xd8, RZ, 0xc0, !PT ;  /* 0x000000d800027812 */ /* 0x000fe200078ec0ff */
[----:B0-----:R-:W-:-:S03]  /*b5d0*/  ULEA UR4, UR5, UR4, 0x18 ;  /* 0x0000000405047291 */ /* 0x001fc6000f8ec03f */
[----:B------:R-:W-:Y:S02]  /*b5e0*/  LOP3.LUT R3, R2, 0x18, R3, 0x78, !PT ;  /* 0x0000001802037812 */ /* 0x000fe400078e7803 */
[----:B------:R-:W-:Y:S01]  /*b5f0*/  SHF.R.U32.HI R5, RZ, 0x2, R5 ;  /* 0x00000002ff057819 */ /* 0x000fe20000011605 */
[----:B------:R-:W-:Y:S01]  /*b600*/  IMAD.U32 R23, RZ, RZ, UR4 ;  /* 0x00000004ff177e24 */ /* 0x000fe2000f8e00ff */
[----:B------:R-:W-:Y:S01]  /*b610*/  BSSY B8, `(.L_x_2122) ;  /* 0x000048c000087945 */ /* 0x000fe20003800000 */
[----:B------:R-:W-:Y:S02]  /*b620*/  IMAD.MOV.U32 R29, RZ, RZ, 0x1 ;  /* 0x00000001ff1d7424 */ /* 0x000fe400078e00ff */
[----:B------:R-:W-:Y:S01]  /*b630*/  IMAD.MOV.U32 R26, RZ, RZ, RZ ;  /* 0x000000ffff1a7224 */ /* 0x000fe200078e00ff */
        /* <DEDUP_REMOVED lines=12> */
.L_x_2183:
        /* <DEDUP_REMOVED lines=50> */
.L_x_2123:
        /* <DEDUP_REMOVED lines=10> */
.L_x_2124:
        /* <DEDUP_REMOVED lines=8> */
[----:B--2---:R-:W-:-:S07]  /*bb40*/  IMAD.IADD R0, R2, 0x1, -R0 ;  /* 0x0000000102007824 */ /* 0x004fce00078e0a00 */
.L_x_2125:
[----:B------:R-:W3:Y:S01]  /*bb50*/  LDL R6, [R1+0x20] ;  /* 0x0000200001067983 */ /* 0x000ee20000100800 */
[----:B0-2---:R-:W0:Y:S01]  /*bb60*/  LDC R2, c[0x0][0x448] ;  /* 0x00011200ff027b82 */ /* 0x005e220000000800 */
[----:B-----5:R-:W-:Y:S01]  /*bb70*/  IMAD.IADD R5, R0, 0x1, -R7 ;  /* 0x0000000100057824 */ /* 0x020fe200078e0a07 */
[----:B------:R-:W-:Y:S01]  /*bb80*/  LOP3.LUT R22, R22, 0xffffffdf, RZ, 0xc0, !PT ;  /* 0xffffffdf16167812 */ /* 0x000fe200078ec0ff */
[----:B------:R-:W-:Y:S03]  /*bb90*/  BSSY B7, `(.L_x_2126) ;  /* 0x0000372000077945 */ /* 0x000fe60003800000 */
[----:B------:R1:W-:Y:S01]  /*bba0*/  STL [R1+0xc], R5 ;  /* 0x00000c0501007387 */ /* 0x0003e20000100800 */
[----:B0-----:R-:W-:Y:S01]  /*bbb0*/  ISETP.NE.AND P0, PT, R2, 0x1, PT ;  /* 0x000000010200780c */ /* 0x001fe20003f05270 */
[----:B------:R-:W-:-:S04]  /*bbc0*/  IMAD R2, R17, 0xc0, RZ ;  /* 0x000000c011027824 */ /* 0x000fc800078e02ff */
[----:B------:R-:W-:-:S08]  /*bbd0*/  VIADD R2, R2, 0xbf ;  /* 0x000000bf02027836 */ /* 0x000fd00000000000 */
[----:B------:R-:W0:Y:S01]  /*bbe0*/  @P0 LDC R4, c[0x0][0x44c] ;  /* 0x00011300ff040b82 */ /* 0x000e220000000800 */
[----:B------:R-:W-:-:S07]  /*bbf0*/  @P0 LOP3.LUT R22, R22, 0x20, RZ, 0xfc, !PT ;  /* 0x0000002016160812 */ /* 0x000fce00078efcff */
[----:B------:R-:W2:Y:S01]  /*bc00*/  @P0 LDC R3, c[0x0][0x450] ;  /* 0x00011400ff030b82 */ /* 0x000ea20000000800 */
[----:B0-----:R-:W-:-:S05]  /*bc10*/  @P0 IMAD.HI.U32 R4, R2, R4, RZ ;  /* 0x0000000402040227 */ /* 0x001fca00078e00ff */
[----:B--2---:R-:W-:Y:S02]  /*bc20*/  @P0 SHF.R.U32.HI R2, RZ, R3, R4 ;  /* 0x00000003ff020219 */ /* 0x004fe40000011604 */
[----:B---3--:R-:W-:-:S05]  /*bc30*/  IADD3 R0, R5, 0x80, -R6 ;  /* 0x0000008005007810 */ /* 0x008fca0007ffe806 */
[----:B------:R-:W-:-:S05]  /*bc40*/  IMAD.IADD R0, R0, 0x1, R2 ;  /* 0x0000000100007824 */ /* 0x000fca00078e0202 */
[----:B------:R-:W-:-:S04]  /*bc50*/  SHF.R.S32.HI R2, RZ, 0x1f, R0 ;  /* 0x0000001fff027819 */ /* 0x000fc80000011400 */
[----:B------:R-:W-:Y:S01]  /*bc60*/  LEA.HI R0, R2, R0, RZ, 0x7 ;  /* 0x0000000002007211 */ /* 0x000fe200078f38ff */
[----:B------:R-:W-:-:S03]  /*bc70*/  VIADD R2, R5, 0x7f ;  /* 0x0000007f05027836 */ /* 0x000fc60000000000 */
[----:B------:R-:W-:Y:S02]  /*bc80*/  SHF.R.S32.HI R0, RZ, 0x7, R0 ;  /* 0x00000007ff007819 */ /* 0x000fe40000011400 */
[----:B------:R-:W-:-:S04]  /*bc90*/  SHF.R.S32.HI R3, RZ, 0x1f, R2 ;  /* 0x0000001fff037819 */ /* 0x000fc80000011402 */
[----:B------:R-:W-:-:S04]  /*bca0*/  LEA.HI R2, R3, R2, RZ, 0x7 ;  /* 0x0000000203027211 */ /* 0x000fc800078f38ff */
[----:B------:R-:W-:-:S04]  /*bcb0*/  SHF.R.S32.HI R2, RZ, 0x7, R2 ;  /* 0x00000007ff027819 */ /* 0x000fc80000011402 */
[----:B------:R-:W-:-:S04]  /*bcc0*/  VIMNMX R4, R2, R0, PT ;  /* 0x0000000002047248 */ /* 0x000fc80003fe0100 */
[----:B------:R-:W-:Y:S01]  /*bcd0*/  ISETP.GT.AND P0, PT, R4, RZ, PT ;  /* 0x000000ff0400720c */ /* 0x000fe20003f04270 */
[----:B------:R1:W-:-:S12]  /*bce0*/  STL [R1+0x24], R4 ;  /* 0x0000240401007387 */ /* 0x0003d80000100800 */
[----:B-1----:R-:W-:Y:S05]  /*bcf0*/  @P0 BRA `(.L_x_2127) ;  /* 0x0000000000440947 */ /* 0x002fea0003800000 */
[----:B------:R-:W0:Y:S02]  /*bd00*/  S2R R5, SR_TID.X ;  /* 0x0000000000057919 */ /* 0x000e240000002100 */
[----:B0-----:R-:W-:-:S04]  /*bd10*/  LOP3.LUT R5, R5, 0x7f, RZ, 0xc0, !PT ;  /* 0x0000007f05057812 */ /* 0x001fc800078ec0ff */
[----:B------:R-:W-:-:S13]  /*bd20*/  ISETP.NE.AND P0, PT, R5, RZ, PT ;  /* 0x000000ff0500720c */ /* 0x000fda0003f05270 */
[----:B------:R-:W-:Y:S05]  /*bd30*/  @P0 BRA `(.L_x_2128) ;  /* 0x00000034005c0947 */ /* 0x000fea0003800000 */
[----:B------:R-:W0:Y:S01]  /*bd40*/  S2R R5, SR_LANEID ;  /* 0x0000000000057919 */ /* 0x000e220000000000 */
        /* <DEDUP_REMOVED lines=10> */
[----:B0-----:R-:W-:Y:S01]  /*bdf0*/  IADD3 R16, R0, UR38, R7 ;  /* 0x0000002600107c10 */ /* 0x001fe2000fffe007 */
[----:B------:R-:W-:Y:S06]  /*be00*/  BRA `(.L_x_2128) ;  /* 0x0000003400287947 */ /* 0x000fec0003800000 */
.L_x_2127:
        /* <DEDUP_REMOVED lines=20> */
.L_x_2130:
[----:B------:R-:W-:Y:S05]  /*bf50*/  BSYNC B6 ;  /* 0x0000000000067941 */ /* 0x000fea0003800000 */
.L_x_2129:
        /* <DEDUP_REMOVED lines=20> */
.L_x_2133:
        /* <DEDUP_REMOVED lines=15> */
.L_x_2132:
[----:B------:R-:W-:Y:S05]  /*c190*/  BSYNC B6 ;  /* 0x0000000000067941 */ /* 0x000fea0003800000 */
.L_x_2131:
[----:B------:R0:W2:Y:S01]  /*c1a0*/  LDL R20, [R1+0x8] ;  /* 0x0000080001147983 */ /* 0x0000a20000100800 */
[----:B------:R-:W-:Y:S01]  /*c1b0*/  ULDC.64 UR4, c[0x0][0x9f8] ;  /* 0x00027e0000047ab9 */ /* 0x000fe20000000a00 */
[----:B------:R-:W1:Y:S01]  /*c1c0*/  LDC R7, c[0x0][0x430] ;  /* 0x00010c00ff077b82 */ /* 0x000e620000000800 */
[----:B------:R-:W-:Y:S01]  /*c1d0*/  ISETP.NE.U32.AND P0, PT, RZ, UR4, PT ;  /* 0x00000004ff007c0c */ /* 0x000fe2000bf05070 */
[----:B------:R-:W3:Y:S03]  /*c1e0*/  LDL R27, [R1+0x24] ;  /* 0x00002400011b7983 */ /* 0x000ee60000100800 */
[----:B------:R-:W-:Y:S01]  /*c1f0*/  ISETP.NE.AND.EX P0, PT, RZ, UR5, PT, P0 ;  /* 0x00000005ff007c0c */ /* 0x000fe2000bf05300 */
[----:B------:R-:W4:Y:S04]  /*c200*/  LDL R21, [R1+0xc] ;  /* 0x00000c0001157983 */ /* 0x000f280000100800 */
[----:B------:R-:W4:Y:S08]  /*c210*/  LDL R2, [R1+0x10] ;  /* 0x0000100001027983 */ /* 0x000f300000100800 */
[----:B------:R-:W-:Y:S01]  /*c220*/  @P0 IADD3 R24, P1, R24, UR4, RZ ;  /* 0x0000000418180c10 */ /* 0x000fe2000ff3e0ff */
[----:B------:R-:W0:Y:S01]  /*c230*/  S2R R3, SR_TID.X ;  /* 0x0000000000037919 */ /* 0x000e220000002100 */
[----:B------:R-:W0:Y:S02]  /*c240*/  S2R R0, SR_TID.X ;  /* 0x0000000000007919 */ /* 0x000e240000002100 */
[----:B------:R-:W-:Y:S01]  /*c250*/  @P0 IADD3.X R25, R25, UR5, RZ, P1, !PT ;  /* 0x0000000519190c10 */ /* 0x000fe20008ffe4ff */
[----:B------:R-:W-:-:S04]  /*c260*/  ULDC UR4, c[0x0][0x2f4] ;  /* 0x0000bd0000047ab9 */ /* 0x000fc80000000800 */
[----:B--2---:R-:W2:Y:S01]  /*c270*/  @P0 LDG.E R20, desc[UR36][R24.64] ;  /* 0x0000002418140981 */ /* 0x004ea2000c1e1900 */
[----:B-1----:R-:W-:Y:S01]  /*c280*/  ISETP.NE.AND P2, PT, R7, 0x1, PT ;  /* 0x000000010700780c */ /* 0x002fe20003f45270 */
[----:B0-----:R-:W-:Y:S01]  /*c290*/  IMAD.SHL.U32 R3, R3, 0x20, RZ ;  /* 0x0000002003037824 */ /* 0x001fe200078e00ff */
[----:B------:R-:W-:Y:S01]  /*c2a0*/  LOP3.LUT R0, R0, 0x7f, RZ, 0xc0, !PT ;  /* 0x0000007f00007812 */ /* 0x000fe200078ec0ff */
[----:B---3--:R-:W-:-:S03]  /*c2b0*/  VIADD R27, R27, 0xffffffff ;  /* 0xffffffff1b1b7836 */ /* 0x008fc60000000000 */
[----:B------:R-:W-:Y:S01]  /*c2c0*/  SHF.R.U32.HI R0, RZ, 0x2, R0 ;  /* 0x00000002ff007819 */ /* 0x000fe20000011600 */
[----:B------:R-:W-:Y:S01]  /*c2d0*/  IMAD.SHL.U32 R8, R27, 0x80, RZ ;  /* 0x000000801b087824 */ /* 0x000fe200078e00ff */
[----:B------:R-:W-:-:S04]  /*c2e0*/  LOP3.LUT R3, R3, 0x60, RZ, 0xc0, !PT ;  /* 0x0000006003037812 */ /* 0x000fc800078ec0ff */
[----:B------:R-:W-:Y:S01]  /*c2f0*/  LOP3.LUT R4, R8, R0, R3, 0xfe, !PT ;  /* 0x0000000008047212 */ /* 0x000fe200078efe03 */
[----:B------:R-:W0:Y:S08]  /*c300*/  @P2 LDC R5, c[0x0][0x434] ;  /* 0x00010d00ff052b82 */ /* 0x000e300000000800 */
[----:B------:R-:W1:Y:S01]  /*c310*/  @P2 LDC R0, c[0x0][0x438] ;  /* 0x00010e00ff002b82 */ /* 0x000e620000000800 */
[----:B------:R-:W3:Y:S01]  /*c320*/  S2R R9, SR_TID.X ;  /* 0x0000000000097919 */ /* 0x000ee20000002100 */
[----:B------:R-:W-:-:S04]  /*c330*/  LOP3.LUT R22, R22, 0xffffffef, RZ, 0xc0, !PT ;  /* 0xffffffef16167812 */ /* 0x000fc800078ec0ff */
[----:B------:R-:W-:-:S04]  /*c340*/  @P2 LOP3.LUT R22, R22, 0x10, RZ, 0xfc, !PT ;  /* 0x0000001016162812 */ /* 0x000fc800078efcff */
        /* <DEDUP_REMOVED lines=17> */
[----:B---3--:R-:W-:-:S05]  /*c460*/  IMAD.SHL.U32 R20, R9, 0x8, RZ ;  /* 0x0000000809147824 */ /* 0x008fca00078e00ff */
[----:B------:R-:W-:Y:S01]  /*c470*/  LOP3.LUT R20, R20, 0x18, RZ, 0xc0, !PT ;  /* 0x0000001814147812 */ /* 0x000fe200078ec0ff */
[----:B------:R-:W-:-:S03]  /*c480*/  @!P0 IMAD.IADD R0, R7, 0x1, R0 ;  /* 0x0000000107008824 */ /* 0x000fc600078e0200 */
[C---:B------:R-:W-:Y:S01]  /*c490*/  ISETP.GE.AND P2, PT, R20.reuse, UR4, PT ;  /* 0x0000000414007c0c */ /* 0x040fe2000bf46270 */
[----:B------:R1:W-:Y:S01]  /*c4a0*/  STL [R1+0x14], R5 ;  /* 0x0000140501007387 */ /* 0x0003e20000100800 */
[C---:B------:R-:W-:Y:S02]  /*c4b0*/  LOP3.LUT R10, R20.reuse, 0x20, RZ, 0xfc, !PT ;  /* 0x00000020140a7812 */ /* 0x040fe400078efcff */
[----:B------:R-:W-:Y:S02]  /*c4c0*/  LOP3.LUT R9, R20, 0x40, RZ, 0xfc, !PT ;  /* 0x0000004014097812 */ /* 0x000fe400078efcff */
[----:B0-----:R-:W-:-:S04]  /*c4d0*/  @!P0 LEA R2, P1, R6, R2, 0x2 ;  /* 0x0000000206028211 */ /* 0x001fc800078210ff */
[----:B------:R-:W-:Y:S01]  /*c4e0*/  @!P0 LEA.HI.X R3, R6, R3, R0, 0x2, P1 ;  /* 0x0000000306038211 */ /* 0x000fe200008f1400 */
[----:B------:R-:W-:Y:S01]  /*c4f0*/  IMAD.MOV.U32 R0, RZ, RZ, RZ ;  /* 0x000000ffff007224 */ /* 0x000fe200078e00ff */
[----:B------:R-:W-:Y:S02]  /*c500*/  ISETP.GE.AND P1, PT, R10, UR4, PT ;  /* 0x000000040a007c0c */ /* 0x000fe4000bf26270 */
[----:B------:R-:W-:-:S03]  /*c510*/  @P2 LOP3.LUT R22, R22, 0x4, RZ, 0xfc, !PT ;  /* 0x0000000416162812 */ /* 0x000fc600078efcff */
[----:B------:R1:W5:Y:S01]  /*c520*/  @!P0 LDG.E R0, desc[UR36][R2.64] ;  /* 0x0000002402008981 */ /* 0x000362000c1e1900 */
[----:B------:R-:W-:Y:S02]  /*c530*/  ISETP.GE.AND P0, PT, R9, UR4, PT ;  /* 0x0000000409007c0c */ /* 0x000fe4000bf06270 */
[----:B------:R-:W-:-:S04]  /*c540*/  LOP3.LUT R22, R22, 0xfffffffe, RZ, 0xc0, !PT ;  /* 0xfffffffe16167812 */ /* 0x000fc800078ec0ff */
[----:B------:R-:W-:-:S04]  /*c550*/  LOP3.LUT R22, R22, 0xfffffffd, RZ, 0xc0, !PT ;  /* 0xfffffffd16167812 */ /* 0x000fc800078ec0ff */
[----:B------:R-:W-:-:S04]  /*c560*/  @P1 LOP3.LUT R22, R22, 0x2, RZ, 0xfc, !PT ;  /* 0x0000000216161812 */ /* 0x000fc800078efcff */
[----:B------:R-:W-:Y:S01]  /*c570*/  @P0 LOP3.LUT R22, R22, 0x1, RZ, 0xfc, !PT ;  /* 0x0000000116160812 */ /* 0x000fe200078efcff */
[----:B-1----:R-:W-:Y:S06]  /*c580*/  BRA.DIV UR5, `(.L_x_2134) ;  /* 0x0000003e05e07947 */ /* 0x002fec000b800000 */
.L_x_2200:
[----:B------:R-:W2:Y:S01]  /*c590*/  LDL R2, [R1+0x38] ;  /* 0x0000380001027983 */ /* 0x000ea20000100800 */
[----:B------:R-:W-:Y:S02]  /*c5a0*/  SHF.R.S32.HI R9, RZ, 0x1f, R18 ;  /* 0x0000001fff097819 */ /* 0x000fe40000011412 */
[----:B------:R-:W-:-:S03]  /*c5b0*/  LOP3.LUT R22, R22, 0xfffffff7, RZ, 0xc0, !PT ;  /* 0xfffffff716167812 */ /* 0x000fc600078ec0ff */
[----:B------:R0:W-:Y:S01]  /*c5c0*/  STL [R1+0x4], R9 ;  /* 0x0000040901007387 */ /* 0x0001e20000100800 */
[----:B--2---:R-:W-:-:S13]  /*c5d0*/  ISETP.NE.AND P0, PT, R2, 0x3, PT ;  /* 0x000000030200780c */ /* 0x004fda0003f05270 */
[----:B------:R-:W-:Y:S01]  /*c5e0*/  @P0 LOP3.LUT R22, R22, 0x8, RZ, 0xfc, !PT ;  /* 0x0000000816160812 */ /* 0x000fe200078efcff */
[----:B0-----:R-:W-:Y:S06]  /*c5f0*/  @!P0 BRA `(.L_x_2135) ;  /* 0x0000000000048947 */ /* 0x001fec0003800000 */
[----:B------:R-:W-:Y:S01]  /*c600*/  BPT.TRAP 0x1 ;  /* 0x000000040000795c */ /* 0x000fe20000300000 */
.L_x_2135:
        /* <DEDUP_REMOVED lines=23> */
[----:B------:R-:W0:Y:S02]  /*c780*/  SYNCS.PHASECHK.TRANS64.TRYWAIT P0, [R2+URZ+0x2d840], R3 ;  /* 0x02d84003020075a7 */ /* 0x000e24000800017f */
[----:B0-----:R-:W-:Y:S05]  /*c790*/  @!P0 BRA `(.L_x_2137) ;  /* 0x0000003c00908947 */ /* 0x001fea0003800000 */
.L_x_2201:
[----:B------:R-:W-:Y:S05]  /*c7a0*/  BSYNC B0 ;  /* 0x0000000000007941 */ /* 0x000fea0003800000 */
.L_x_2136:
[----:B------:R-:W2:Y:S01]  /*c7b0*/  LDL R7, [R1+0x4] ;  /* 0x0000040001077983 */ /* 0x000ea20000100800 */
[----:B------:R-:W-:-:S03]  /*c7c0*/  ULDC.64 UR4, c[0x0][0x300] ;  /* 0x0000c00000047ab9 */ /* 0x000fc60000000a00 */
[----:B------:R-:W3:Y:S01]  /*c7d0*/  LDL R12, [R1+0xc] ;  /* 0x00000c00010c7983 */ /* 0x000ee20000100800 */
[----:B------:R-:W-:Y:S01]  /*c7e0*/  IMAD R5, R5, UR4, RZ ;  /* 0x0000000405057c24 */ /* 0x000fe2000f8e02ff */
[----:B------:R-:W-:Y:S01]  /*c7f0*/  LOP3.LUT P4, RZ, R22, 0x4, RZ, 0xc0, !PT ;  /* 0x0000000416ff7812 */ /* 0x000fe2000788c0ff */
[----:B------:R-:W1:Y:S02]  /*c800*/  S2R R9, SR_TID.X ;  /* 0x0000000000097919 */ /* 0x000e640000002100 */
[----:B0-----:R-:W-:Y:S01]  /*c810*/  IMAD R3, R4, UR5, R5 ;  /* 0x0000000504037c24 */ /* 0x001fe2000f8e0205 */
        /* <DEDUP_REMOVED lines=70> */
.L_x_2211:
        /* <DEDUP_REMOVED lines=12> */
.L_x_2139:
        /* <DEDUP_REMOVED lines=11> */
.L_x_2140:
[----:B------:R1:W5:Y:S01]  /*cdf0*/  LDL.LU R0, [R1+0x28] ;  /* 0x0000280001007983 */ /* 0x0003620000300800 */
[----:B------:R-:W-:Y:S01]  /*ce00*/  LOP3.LUT P0, RZ, R22, 0x40, RZ, 0xc0, !PT ;  /* 0x0000004016ff7812 */ /* 0x000fe2000780c0ff */
[----:B------:R1:W-:Y:S02]  /*ce10*/  SYNCS.ARRIVE.TRANS64.A1T0 RZ, [R2+URZ+0x2d830], RZ ;  /* 0x02d830ff02ff79a7 */ /* 0x0003e4000810003f */
[----:B------:R1:W5:Y:S10]  /*ce20*/  LDL.LU R3, [R1] ;  /* 0x0000000001037983 */ /* 0x0003740000300800 */
[----:B------:R-:W-:Y:S05]  /*ce30*/  WARPSYNC.ALL ;  /* 0x0000000000007948 */ /* 0x000fea0003800000 */
[----:B------:R-:W-:Y:S01]  /*ce40*/  ULDC.64 UR4, c[0x0][0x298] ;  /* 0x0000a60000047ab9 */ /* 0x000fe20000000a00 */
[----:B-1----:R-:W-:Y:S01]  /*ce50*/  VIADD R2, R23, 0xc400 ;  /* 0x0000c40017027836 */ /* 0x002fe20000000000 */
[----:B------:R-:W-:Y:S01]  /*ce60*/  SEL R28, R28, RZ, !P0 ;  /* 0x000000ff1c1c7207 */ /* 0x000fe20004000000 */
[----:B------:R-:W-:Y:S01]  /*ce70*/  BSSY B6, `(.L_x_2141) ;  /* 0x000001d000067945 */ /* 0x000fe20003800000 */
[----:B------:R-:W-:Y:S01]  /*ce80*/  BAR.SYNC.DEFER_BLOCKING 0x8, 0x200 ;  /* 0x0208000000007b1d */ /* 0x000fe20000010000 */
[----:B-----5:R-:W-:-:S02]  /*ce90*/  SEL R0, R0, RZ, !P0 ;  /* 0x000000ff00007207 */ /* 0x020fc40004000000 */
[----:B------:R-:W-:Y:S01]  /*cea0*/  LOP3.LUT P0, RZ, R2, 0x1bf, RZ, 0xc0, !PT ;  /* 0x000001bf02ff7812 */ /* 0x000fe2000780c0ff */
[----:B0-----:R-:W-:Y:S02]  /*ceb0*/  IMAD.WIDE.U32 R4, R3, UR4, RZ ;  /* 0x0000000403047c25 */ /* 0x001fe4000f8e00ff */
[----:B------:R0:W-:Y:S04]  /*cec0*/  STL [R1+0x30], R0 ;  /* 0x0000300001007387 */ /* 0x0001e80000100800 */
[----:B------:R1:W-:Y:S01]  /*ced0*/  STL.64 [R1+0x28], R4 ;  /* 0x0000280401007387 */ /* 0x0003e20000100a00 */
[----:B0-----:R-:W-:-:S05]  /*cee0*/  SHF.R.S32.HI R0, RZ, 0x1f, R3 ;  /* 0x0000001fff007819 */ /* 0x001fca0000011403 */
[----:B------:R-:W-:-:S04]  /*cef0*/  IMAD R0, R0, UR4, RZ ;  /* 0x0000000400007c24 */ /* 0x000fc8000f8e02ff */
        /* <DEDUP_REMOVED lines=8> */
[----:B-1----:R-:W-:Y:S02]  /*cf80*/  IMAD.U32 R4, RZ, RZ, UR6 ;  /* 0x00000006ff047e24 */ /* 0x002fe4000f8e00ff */
        /* <DEDUP_REMOVED lines=11> */
.L_x_2142:
[----:B------:R-:W-:Y:S05]  /*d040*/  BSYNC B6 ;  /* 0x0000000000067941 */ /* 0x000fea0003800000 */
.L_x_2141:
[----:B------:R-:W2:Y:S01]  /*d050*/  LDL.LU R21, [R1+0x30] ;  /* 0x0000300001157983 */ /* 0x000ea20000300800 */
[----:B------:R-:W-:Y:S01]  /*d060*/  ULDC.64 UR4, c[0x0][0x2d8] ;  /* 0x0000b60000047ab9 */ /* 0x000fe20000000a00 */
[----:B-1----:R-:W0:Y:S01]  /*d070*/  LDC R4, c[0x0][0x448] ;  /* 0x00011200ff047b82 */ /* 0x002e220000000800 */
[----:B------:R-:W-:Y:S01]  /*d080*/  ULDC.64 UR6, c[0x0][0x2c8] ;  /* 0x0000b20000067ab9 */ /* 0x000fe20000000a00 */
[----:B------:R-:W3:Y:S01]  /*d090*/  LDL.LU R0, [R1] ;  /* 0x0000000001007983 */ /* 0x000ee20000300800 */
[----:B------:R-:W-:-:S03]  /*d0a0*/  ULDC.64 UR8, c[0x0][0x280] ;  /* 0x0000a00000087ab9 */ /* 0x000fc60000000a00 */
[----:B------:R-:W3:Y:S02]  /*d0b0*/  LDL.LU.64 R2, [R1+0x28] ;  /* 0x0000280001027983 */ /* 0x000ee40000300a00 */
[----:B------:R-:W1:Y:S02]  /*d0c0*/  LDC R10, c[0x0][0x448] ;  /* 0x00011200ff0a7b82 */ /* 0x000e640000000800 */
[----:B------:R-:W4:Y:S01]  /*d0d0*/  LDL R20, [R1+0x4] ;  /* 0x0000040001147983 */ /* 0x000f220000100800 */
[----:B------:R-:W5:Y:S01]  /*d0e0*/  S2R R13, SR_TID.X ;  /* 0x00000000000d7919 */ /* 0x000f620000002100 */
[----:B0-----:R-:W-:-:S13]  /*d0f0*/  ISETP.NE.AND P6, PT, R4, 0x1, PT ;  /* 0x000000010400780c */ /* 0x001fda0003fc5270 */
[----:B------:R-:W0:Y:S01]  /*d100*/  @P6 LDC R5, c[0x0][0x450] ;  /* 0x00011400ff056b82 */ /* 0x000e220000000800 */
[----:B-----5:R-:W-:-:S05]  /*d110*/  IMAD.SHL.U32 R11, R13, 0x8, RZ ;  /* 0x000000080d0b7824 */ /* 0x020fca00078e00ff */
[----:B------:R-:W-:-:S04]  /*d120*/  LOP3.LUT R11, R11, 0x18, RZ, 0xc0, !PT ;  /* 0x000000180b0b7812 */ /* 0x000fc800078ec0ff */
[C---:B------:R-:W-:Y:S02]  /*d130*/  LOP3.LUT R12, R11.reuse, 0x20, RZ, 0xfc, !PT ;  /* 0x000000200b0c7812 */ /* 0x040fe400078efcff */
[----:B------:R-:W-:Y:S01]  /*d140*/  LOP3.LUT R11, R11, 0x40, RZ, 0xfc, !PT ;  /* 0x000000400b0b7812 */ /* 0x000fe200078efcff */
[----:B---3--:R-:W-:Y:S02]  /*d150*/  IMAD.MOV.U32 R3, RZ, RZ, R0 ;  /* 0x000000ffff037224 */ /* 0x008fe400078e0000 */
[----:B----4-:R-:W-:Y:S02]  /*d160*/  IMAD R0, R20, UR4, RZ ;  /* 0x0000000414007c24 */ /* 0x010fe4000f8e02ff */
[C---:B------:R-:W-:Y:S01]  /*d170*/  IMAD.WIDE.U32 R2, R18.reuse, UR4, R2 ;  /* 0x0000000412027c25 */ /* 0x040fe2000f8e0002 */
[----:B------:R-:W3:Y:S03]  /*d180*/  S2R R20, SR_TID.X ;  /* 0x0000000000147919 */ /* 0x000ee60000002100 */
[----:B------:R-:W-:Y:S01]  /*d190*/  IMAD R0, R18, UR5, R0 ;  /* 0x0000000512007c24 */ /* 0x000fe2000f8e0200 */
[----:B------:R-:W-:-:S03]  /*d1a0*/  ULDC.64 UR4, c[0x0][0x2e0] ;  /* 0x0000b80000047ab9 */ /* 0x000fc60000000a00 */
[----:B------:R-:W-:Y:S02]  /*d1b0*/  IMAD.IADD R3, R3, 0x1, R0 ;  /* 0x0000000103037824 */ /* 0x000fe400078e0200 */
[----:B--2---:R-:W-:Y:S02]  /*d1c0*/  IMAD R0, R21, UR4, RZ ;  /* 0x0000000415007c24 */ /* 0x004fe4000f8e02ff */
[----:B------:R-:W2:Y:S01]  /*d1d0*/  S2R R21, SR_TID.X ;  /* 0x0000000000157919 */ /* 0x000ea20000002100 */
[----:B------:R-:W-:-:S04]  /*d1e0*/  IMAD.WIDE.U32 R2, R28, UR4, R2 ;  /* 0x000000041c027c25 */ /* 0x000fc8000f8e0002 */
[----:B------:R-:W-:Y:S01]  /*d1f0*/  IMAD R4, R28, UR5, R0 ;  /* 0x000000051c047c24 */ /* 0x000fe2000f8e0200 */
[----:B------:R-:W-:Y:S01]  /*d200*/  ULDC.64 UR4, c[0x0][0x2d0] ;  /* 0x0000b40000047ab9 */ /* 0x000fe20000000a00 */
[----:B------:R-:W4:Y:S02]  /*d210*/  @P6 LDC R0, c[0x0][0x44c] ;  /* 0x00011300ff006b82 */ /* 0x000f240000000800 */
[----:B------:R-:W-:Y:S01]  /*d220*/  IMAD.IADD R3, R3, 0x1, R4 ;  /* 0x0000000103037824 */ /* 0x000fe200078e0204 */
[----:B---3--:R-:W-:-:S04]  /*d230*/  LOP3.LUT R20, R20, 0x7f, RZ, 0xc0, !PT ;  /* 0x0000007f14147812 */ /* 0x008fc800078ec0ff */
[----:B------:R-:W-:Y:S01]  /*d240*/  SHF.R.U32.HI R20, RZ, 0x2, R20 ;  /* 0x00000002ff147819 */ /* 0x000fe20000011614 */
[----:B--2---:R-:W-:-:S05]  /*d250*/  IMAD.SHL.U32 R21, R21, 0x20, RZ ;  /* 0x0000002015157824 */ /* 0x004fca00078e00ff */
[----:B------:R-:W-:-:S04]  /*d260*/  LOP3.LUT R21, R21, 0x60, RZ, 0xc0, !PT ;  /* 0x0000006015157812 */ /* 0x000fc800078ec0ff */
[----:B------:R-:W-:Y:S02]  /*d270*/  LOP3.LUT R20, R20, R21, RZ, 0xfc, !PT ;  /* 0x0000001514147212 */ /* 0x000fe400078efcff */
[----:B------:R-:W-:-:S03]  /*d280*/  LOP3.LUT R21, R13, 0x7f, RZ, 0xc0, !PT ;  /* 0x0000007f0d157812 */ /* 0x000fc600078ec0ff */
[----:B------:R-:W-:Y:S01]  /*d290*/  IMAD R6, R17, 0xc0, R20 ;  /* 0x000000c011067824 */ /* 0x000fe200078e0214 */
[----:B------:R-:W-:Y:S01]  /*d2a0*/  SHF.R.U32.HI R21, RZ, 0x2, R21 ;  /* 0x00000002ff157819 */ /* 0x000fe20000011615 */
[----:B------:R-:W-:Y:S02]  /*d2b0*/  IMAD.SHL.U32 R20, R13, 0x8, RZ ;  /* 0x000000080d147824 */ /* 0x000fe400078e00ff */
[----:B----4-:R-:W-:-:S03]  /*d2c0*/  @P6 IMAD.HI.U32 R0, R6, R0, RZ ;  /* 0x0000000006006227 */ /* 0x010fc600078e00ff */
        /* <DEDUP_REMOVED lines=9> */
[----:B-1----:R-:W-:-:S04]  /*d360*/  IMAD R0, R10, R7, R6 ;  /* 0x000000070a007224 */ /* 0x002fc800078e0206 */
        /* <DEDUP_REMOVED lines=21> */
[----:B------:R-:W-:Y:S01]  /*d4c0*/  UMOV UR5, 0xffffffff ;  /* 0xffffffff00057882 */ /* 0x000fe20000000000 */
[----:B------:R-:W-:Y:S02]  /*d4d0*/  ISETP.GE.AND P1, PT, R11, UR4, PT ;  /* 0x000000040b007c0c */ /* 0x000fe4000bf26270 */
[----:B------:R-:W-:Y:S01]  /*d4e0*/  IMAD.IADD R3, R3, 0x1, R6 ;  /* 0x0000000103037824 */ /* 0x000fe200078e0206 */
[----:B------:R-:W-:Y:S01]  /*d4f0*/  SHF.R.S32.HI R6, RZ, 0x1f, R5 ;  /* 0x0000001fff067819 */ /* 0x000fe20000011405 */
[----:B------:R-:W-:-:S04]  /*d500*/  IMAD.WIDE.U32 R2, R5, UR6, R2 ;  /* 0x0000000605027c25 */ /* 0x000fc8000f8e0002 */
[----:B------:R-:W-:Y:S01]  /*d510*/  IMAD R6, R6, UR6, RZ ;  /* 0x0000000606067c24 */ /* 0x000fe2000f8e02ff */
[----:B------:R-:W-:-:S03]  /*d520*/  LEA R8, P0, R2, UR8, 0x1 ;  /* 0x0000000802087c11 */ /* 0x000fc6000f8008ff */
[----:B------:R-:W-:-:S04]  /*d530*/  IMAD R6, R5, UR7, R6 ;  /* 0x0000000705067c24 */ /* 0x000fc8000f8e0206 */
[----:B------:R-:W-:-:S05]  /*d540*/  IMAD.IADD R3, R3, 0x1, R6 ;  /* 0x0000000103037824 */ /* 0x000fca00078e0206 */
[----:B------:R-:W-:Y:S02]  /*d550*/  LEA.HI.X R3, R2, UR9, R3, 0x1, P0 ;  /* 0x0000000902037c11 */ /* 0x000fe400080f0c03 */
[----:B------:R-:W-:Y:S01]  /*d560*/  ISETP.GE.AND P0, PT, R12, UR4, PT ;  /* 0x000000040c007c0c */ /* 0x000fe2000bf06270 */
[----:B------:R-:W-:-:S12]  /*d570*/  BRA.DIV UR5, `(.L_x_2143) ;  /* 0x0000003605947947 */ /* 0x000fd8000b800000 */
[----:B------:R-:W2:Y:S04]  /*d580*/  LDL.LU R5, [R1+0x20] ;  /* 0x0000200001057983 */ /* 0x000ea80000300800 */
[----:B------:R-:W3:Y:S01]  /*d590*/  LDL R9, [R1+0x18] ;  /* 0x0000180001097983 */ /* 0x000ee20000100800 */
[----:B------:R-:W-:-:S03]  /*d5a0*/  IMAD R17, R17, 0xc0, R21 ;  /* 0x000000c011117824 */ /* 0x000fc600078e0215 */
[----:B------:R-:W0:Y:S04]  /*d5b0*/  SHFL.IDX PT, R7, R4, RZ, 0x1c1f ;  /* 0x001c1fff04077589 */ /* 0x000e2800000e0000 */
[----:B------:R-:W1:Y:S01]  /*d5c0*/  SHFL.IDX PT, R6, R0, RZ, 0x1c1f ;  /* 0x001c1fff00067589 */ /* 0x000e6200000e0000 */
[----:B--2---:R-:W-:Y:S02]  /*d5d0*/  IMAD R2, R5, R10, RZ ;  /* 0x0000000a05027224 */ /* 0x004fe400078e02ff */
[----:B------:R-:W-:-:S03]  /*d5e0*/  VIADD R5, R17, 0x20 ;  /* 0x0000002011057836 */ /* 0x000fc60000000000 */
[----:B------:R-:W-:-:S13]  /*d5f0*/  ISETP.GE.AND P2, PT, R17, R2, PT ;  /* 0x000000021100720c */ /* 0x000fda0003f46270 */
[----:B0-----:R-:W-:-:S05]  /*d600*/  @!P2 LEA R7, P4, R20, R7, 0x1 ;  /* 0x000000071407a211 */ /* 0x001fca00078808ff */
[----:B-1----:R-:W-:-:S05]  /*d610*/  @!P2 IMAD.X R6, RZ, RZ, R6, P4 ;  /* 0x000000ffff06a224 */ /* 0x002fca00020e0606 */
[----:B------:R-:W-:-:S04]  /*d620*/  @!P2 LOP3.LUT R7, R7, R6, RZ, 0x3c, !PT ;  /* 0x000000060707a212 */ /* 0x000fc800078e3cff */
[----:B------:R-:W-:-:S04]  /*d630*/  @!P2 LOP3.LUT R6, R7, R6, RZ, 0x3c, !PT ;  /* 0x000000060706a212 */ /* 0x000fc800078e3cff */
[----:B------:R-:W-:-:S05]  /*d640*/  @!P2 LOP3.LUT R7, R7, R6, RZ, 0x3c, !PT ;  /* 0x000000060707a212 */ /* 0x000fca00078e3cff */
[----:B------:R-:W-:Y:S01]  /*d650*/  @!PT LDS RZ, [RZ] ;  /* 0x00000000fffff984 */ /* 0x000fe20000000800 */
[----:B---3--:R-:W-:Y:S04]  /*d660*/  @!P2 LDGSTS.E.BYPASS.LTC128B.128 [R9+0xc400], desc[UR36][R6.64], !P3 ;  /* 0x0c4000000609afae */ /* 0x008fe8000d901d64 */
[----:B------:R-:W-:Y:S04]  /*d670*/  @!P2 LDGSTS.E.BYPASS.LTC128B.128 [R9+0xf400], desc[UR36][R6.64+0x40], !P0 ;  /* 0x0f4000400609afae */ /* 0x000fe8000c101d64 */
[----:B------:R0:W-:Y:S01]  /*d680*/  @!P2 LDGSTS.E.BYPASS.LTC128B.128 [R9+0x12400], desc[UR36][R6.64+0x80], !P1 ;  /* 0x124000800609afae */ /* 0x0001e2000c901d64 */
[----:B------:R-:W-:Y:S01]  /*d690*/  ISETP.GE.AND P2, PT, R5, R2, PT ;  /* 0x000000020500720c */ /* 0x000fe20003f46270 */
        /* <DEDUP_REMOVED lines=11> */
[----:B------:R-:W-:Y:S01]  /*d750*/  ISETP.GE.AND P2, PT, R5, R2, PT ;  /* 0x000000020500720c */ /* 0x000fe20003f46270 */
[----:B------:R-:W-:-:S02]  /*d760*/  VIADD R5, R17, 0x60 ;  /* 0x0000006011057836 */ /* 0x000fc40000000000 */
        /* <DEDUP_REMOVED lines=11> */
[----:B------:R-:W-:Y:S01]  /*d820*/  @!P2 LDGSTS.E.BYPASS.LTC128B.128 [R9+0x13400], desc[UR36][R6.64+0x80], !P1 ;  /* 0x134000800609afae */ /* 0x000fe2000c901d64 */
[----:B------:R-:W-:-:S13]  /*d830*/  ISETP.GE.AND P2, PT, R5, R2, PT ;  /* 0x000000020500720c */ /* 0x000fda0003f46270 */
[----:B--2---:R-:W-:-:S05]  /*d840*/  @!P2 LEA R4, P4, R20, R4, 0x1 ;  /* 0x000000041404a211 */ /* 0x004fca00078808ff */
[----:B---3--:R-:W-:-:S04]  /*d850*/  @!P2 IMAD.X R0, RZ, RZ, R0, P4 ;  /* 0x000000ffff00a224 */ /* 0x008fc800020e0600 */
        /* <DEDUP_REMOVED lines=16> */
.L_x_2224:
        /* <DEDUP_REMOVED lines=13> */
.L_x_2144:
        /* <DEDUP_REMOVED lines=18> */
.L_x_2225:
[----:B------:R-:W-:Y:S05]  /*db50*/  BSYNC B0 ;  /* 0x0000000000007941 */ /* 0x000fea0003800000 */
.L_x_2145:
[----:B------:R-:W2:Y:S01]  /*db60*/  LDL R3, [R1+0x24] ;  /* 0x0000240001037983 */ /* 0x000ea20000100800 */
[----:B------:R-:W-:Y:S01]  /*db70*/  BSSY B0, `(.L_x_2147) ;  /* 0x00000ff000007945 */ /* 0x000fe20003800000 */
[----:B--2---:R-:W-:-:S13]  /*db80*/  ISETP.GE.AND P0, PT, R3, 0x2, PT ;  /* 0x000000020300780c */ /* 0x004fda0003f06270 */
[----:B------:R-:W-:Y:S05]  /*db90*/  @!P0 BRA `(.L_x_2148) ;  /* 0x0000000c00f08947 */ /* 0x000fea0003800000 */
[----:B------:R-:W0:Y:S01]  /*dba0*/  S2R R2, SR_TID.X ;  /* 0x0000000000027919 */ /* 0x000e220000002100 */
[----:B-1----:R-:W-:Y:S01]  /*dbb0*/  VIADD R0, R3, 0xfffffffe ;  /* 0xfffffffe03007836 */ /* 0x002fe20000000000 */
        /* <DEDUP_REMOVED lines=11> */
.L_x_2161:
        /* <DEDUP_REMOVED lines=42> */
.L_x_2149:
[----:B------:R-:W-:Y:S01]  /*df10*/  IMAD R5, R26, 0x8, R23 ;  /* 0x000000081a057824 */ /* 0x000fe200078e0217 */
[----:B------:R-:W-:Y:S01]  /*df20*/  SHF.L.U32 R0, R29, 0x1f, RZ ;  /* 0x0000001f1d007819 */ /* 0x000fe200000006ff */
[----:B------:R-:W-:Y:S03]  /*df30*/  BSSY B1, `(.L_x_2150) ;  /* 0x0000003000017945 */ /* 0x000fe60003800000 */
[----:B------:R-:W0:Y:S02]  /*df40*/  SYNCS.PHASECHK.TRANS64.TRYWAIT P0, [R5+URZ+0x2d840], R0 ;  /* 0x02d84000050075a7 */ /* 0x000e24000800017f */
[----:B0-----:R-:W-:Y:S05]  /*df50*/  @!P0 BRA `(.L_x_2151) ;  /* 0x0000003400448947 */ /* 0x001fea0003800000 */
.L_x_2226:
[----:B------:R-:W-:Y:S05]  /*df60*/  BSYNC B1 ;  /* 0x0000000000017941 */ /* 0x000fea0003800000 */
.L_x_2150:
        /* <DEDUP_REMOVED lines=60> */
.L_x_2236:
        /* <DEDUP_REMOVED lines=11> */
.L_x_2153:
        /* <DEDUP_REMOVED lines=11> */
.L_x_2154:
[----:B------:R1:W-:Y:S01]  /*e490*/  SYNCS.ARRIVE.TRANS64.A1T0 RZ, [R5+URZ+0x2d830], RZ ;  /* 0x02d830ff05ff79a7 */ /* 0x0003e2000810003f */
[----:B------:R-:W-:Y:S05]  /*e4a0*/  @!P5 BRA `(.L_x_2155) ;  /* 0x000000000004d947 */ /* 0x000fea0003800000 */
[----:B------:R-:W-:Y:S01]  /*e4b0*/  BPT.TRAP 0x1 ;  /* 0x000000040000795c */ /* 0x000fe20000300000 */
.L_x_2155:
[----:B------:R-:W-:Y:S01]  /*e4c0*/  SHF.L.U32 R2, R17, 0x1f, RZ ;  /* 0x0000001f11027819 */ /* 0x000fe200000006ff */
[----:B-1----:R-:W-:Y:S01]  /*e4d0*/  IMAD R5, R10, 0x8, R23 ;  /* 0x000000080a057824 */ /* 0x002fe200078e0217 */
[----:B------:R-:W-:Y:S03]  /*e4e0*/  BSSY B1, `(.L_x_2156) ;  /* 0x0000003000017945 */ /* 0x000fe60003800000 */
[----:B------:R-:W1:Y:S02]  /*e4f0*/  SYNCS.PHASECHK.TRANS64.TRYWAIT P0, [R5+URZ+0x2d860], R2 ;  /* 0x02d86002050075a7 */ /* 0x000e64000800017f */
[----:B-1----:R-:W-:Y:S05]  /*e500*/  @!P0 BRA `(.L_x_2157) ;  /* 0x0000003400408947 */ /* 0x002fea0003800000 */
.L_x_2237:
[----:B------:R-:W-:Y:S05]  /*e510*/  BSYNC B1 ;  /* 0x0000000000017941 */ /* 0x000fea0003800000 */
.L_x_2156:
        /* <DEDUP_REMOVED lines=49> */
.L_x_2247:
        /* <DEDUP_REMOVED lines=32> */
.L_x_2159:
        /* <DEDUP_REMOVED lines=12> */
.L_x_2160:
[----:B------:R2:W-:Y:S01]  /*eaf0*/  STL [R1], R27 ;  /* 0x0000001b01007387 */ /* 0x0005e20000100800 */
[C---:B------:R-:W-:Y:S01]  /*eb00*/  ISETP.GT.AND P0, PT, R27.reuse, RZ, PT ;  /* 0x000000ff1b00720c */ /* 0x040fe20003f04270 */
[----:B------:R2:W-:Y:S01]  /*eb10*/  SYNCS.ARRIVE.TRANS64.A1T0 RZ, [R5+URZ+0x2d850], RZ ;  /* 0x02d850ff05ff79a7 */ /* 0x0005e2000810003f */
[----:B------:R-:W-:Y:S02]  /*eb20*/  VIADD R0, R27, 0xffffffff ;  /* 0xffffffff1b007836 */ /* 0x000fe40000000000 */
[----:B------:R-:W-:Y:S02]  /*eb30*/  IMAD.MOV.U32 R17, RZ, RZ, R29 ;  /* 0x000000ffff117224 */ /* 0x000fe400078e001d */
[----:B------:R-:W-:-:S07]  /*eb40*/  IMAD.MOV.U32 R10, RZ, RZ, R26 ;  /* 0x000000ffff0a7224 */ /* 0x000fce00078e001a */
[----:B--2---:R-:W-:Y:S05]  /*eb50*/  @P0 BRA `(.L_x_2161) ;  /* 0xfffffff000440947 */ /* 0x004fea000383ffff */
.L_x_2148:
[----:B------:R-:W-:Y:S05]  /*eb60*/  BSYNC B0 ;  /* 0x0000000000007941 */ /* 0x000fea0003800000 */
.L_x_2147:
        /* <DEDUP_REMOVED lines=17> */
.L_x_2163:
[----:B------:R-:W-:Y:S05]  /*ec80*/  BSYNC B0 ;  /* 0x0000000000007941 */ /* 0x000fea0003800000 */
.L_x_2162:
[----:B-1----:R-:W2:Y:S02]  /*ec90*/  LDL R0, [R1+0x38] ;  /* 0x0000380001007983 */ /* 0x002ea40000100800 */
[----:B--2---:R-:W-:-:S13]  /*eca0*/  ISETP.NE.AND P0, PT, R0, 0x3, PT ;  /* 0x000000030000780c */ /* 0x004fda0003f05270 */
[----:B------:R-:W-:Y:S05]  /*ecb0*/  @!P0 BRA `(.L_x_2164) ;  /* 0x0000000000048947 */ /* 0x000fea0003800000 */
[----:B------:R-:W-:Y:S01]  /*ecc0*/  BPT.TRAP 0x1 ;  /* 0x000000040000795c */ /* 0x000fe20000300000 */
.L_x_2164:
[----:B------:R-:W2:Y:S01]  /*ecd0*/  LDL.LU R2, [R1+0xc] ;  /* 0x00000c0001027983 */ /* 0x000ea20000300800 */
[----:B------:R-:W-:Y:S01]  /*ece0*/  IMAD R0, R26, 0x8, R23 ;  /* 0x000000081a007824 */ /* 0x000fe200078e0217 */
[----:B------:R-:W-:Y:S01]  /*ecf0*/  SHF.L.U32 R3, R29, 0x1f, RZ ;  /* 0x0000001f1d037819 */ /* 0x000fe200000006ff */
[----:B------:R-:W-:Y:S03]  /*ed00*/  BSSY B0, `(.L_x_2165) ;  /* 0x0000004000007945 */ /* 0x000fe60003800000 */
[----:B------:R-:W1:Y:S01]  /*ed10*/  SYNCS.PHASECHK.TRANS64.TRYWAIT P0, [R0+URZ+0x2d860], R3 ;  /* 0x02d86003000075a7 */ /* 0x000e62000800017f */
[----:B--2---:R-:W-:Y:S01]  /*ed20*/  IMAD R6, R27, -0x80, R2 ;  /* 0xffffff801b067824 */ /* 0x004fe200078e0202 */
[----:B-1----:R-:W-:Y:S06]  /*ed30*/  @!P0 BRA `(.L_x_2166) ;  /* 0x0000003000ac8947 */ /* 0x002fec0003800000 */
.L_x_2248:
[----:B------:R-:W-:Y:S05]  /*ed40*/  BSYNC B0 ;  /* 0x0000000000007941 */ /* 0x000fea0003800000 */
.L_x_2165:
        /* <DEDUP_REMOVED lines=56> */
.L_x_2258:
        /* <DEDUP_REMOVED lines=13> */
.L_x_2168:
        /* <DEDUP_REMOVED lines=11> */
.L_x_2169:
[----:B------:R-:W-:Y:S01]  /*f250*/  VIADD R26, R26, 0x1 ;  /* 0x000000011a1a7836 */ /* 0x000fe20000000000 */
[----:B------:R0:W-:Y:S04]  /*f260*/  SYNCS.ARRIVE.TRANS64.A1T0 RZ, [R0+URZ+0x2d850], RZ ;  /* 0x02d850ff00ff79a7 */ /* 0x0001e8000810003f */
[----:B------:R-:W-:-:S04]  /*f270*/  ISETP.NE.AND P0, PT, R26, 0x2, PT ;  /* 0x000000021a00780c */ /* 0x000fc80003f05270 */
[----:B0-----:R-:W-:Y:S02]  /*f280*/  SEL R0, RZ, 0x1, P0 ;  /* 0x00000001ff007807 */ /* 0x001fe40000000000 */
[----:B------:R-:W-:Y:S02]  /*f290*/  SEL R26, R26, RZ, P0 ;  /* 0x000000ff1a1a7207 */ /* 0x000fe40000000000 */
[----:B------:R-:W-:-:S07]  /*f2a0*/  LOP3.LUT R29, R29, R0, RZ, 0x3c, !PT ;  /* 0x000000001d1d7212 */ /* 0x000fce00078e3cff */
.L_x_2128:
[----:B------:R-:W-:Y:S05]  /*f2b0*/  BSYNC B7 ;  /* 0x0000000000077941 */ /* 0x000fea0003800000 */
.L_x_2126:
[----:B------:R-:W-:-:S13]  /*f2c0*/  LOP3.LUT P0, RZ, R22, 0x80, RZ, 0xc0, !PT ;  /* 0x0000008016ff7812 */ /* 0x000fda000780c0ff */
[----:B------:R-:W-:Y:S05]  /*f2d0*/  @!P0 BRA `(.L_x_2170) ;  /* 0x0000000000248947 */ /* 0x000fea0003800000 */
[----:B------:R-:W-:Y:S05]  /*f2e0*/  WARPSYNC.ALL ;  /* 0x0000000000007948 */ /* 0x000fea0003800000 */
[----:B------:R-:W0:Y:S08]  /*f2f0*/  S2UR UR5, SR_CgaCtaId ;  /* 0x00000000000579c3 */ /* 0x000e300000008800 */
[----:B------:R-:W-:Y:S06]  /*f300*/  BAR.SYNC.DEFER_BLOCKING 0x5, 0x200 ;  /* 0x0148000000007b1d */ /* 0x000fec0000010000 */
[----:B------:R-:W-:-:S02]  /*f310*/  UMOV UR4, 0x400 ;  /* 0x0000040000047882 */ /* 0x000fc40000000000 */
[----:B0-----:R-:W-:-:S06]  /*f320*/  ULEA UR4, UR5, UR4, 0x18 ;  /* 0x0000000405047291 */ /* 0x001fcc000f8ec03f */
[----:B------:R-:W-:-:S05]  /*f330*/  IMAD.U32 R23, RZ, RZ, UR4 ;  /* 0x00000004ff177e24 */ /* 0x000fca000f8e00ff */
[----:B------:R1:W2:Y:S01]  /*f340*/  LDS.128 R16, [R23+0x2d8d0] ;  /* 0x02d8d00017107984 */ /* 0x0002a20000000c00 */
[----:B------:R-:W-:Y:S06]  /*f350*/  BAR.ARV 0x4, 0x200 ;  /* 0x0108000000007b1d */ /* 0x000fec0000002000 */
[----:B------:R-:W-:Y:S05]  /*f360*/  BRA `(.L_x_2171) ;  /* 0x0000000800cc7947 */ /* 0x000fea0003800000 */
.L_x_2170:
[----:B------:R-:W0:Y:S01]  /*f370*/  S2R R0, SR_TID.X ;  /* 0x0000000000007919 */ /* 0x000e220000002100 */
        /* <DEDUP_REMOVED lines=35> */
.L_x_2268:
[----:B------:R-:W-:Y:S02]  /*f5b0*/  ULDC UR4, c[0x0][0xc38] ;  /* 0x00030e0000047ab9 */ /* 0x000fe40000000800 */
[----:B------:R-:W-:-:S04]  /*f5c0*/  IMAD.U32 R4, RZ, RZ, UR4 ;  /* 0x00000004ff047e24 */ /* 0x000fc8000f8e00ff */
[----:B-1----:R-:W-:-:S04]  /*f5d0*/  IMAD R5, R14, R4, RZ ;  /* 0x000000040e057224 */ /* 0x002fc800078e02ff */
[----:B------:R-:W-:-:S05]  /*f5e0*/  IMAD.IADD R16, R16, 0x1, R5 ;  /* 0x0000000110107824 */ /* 0x000fca00078e0205 */
[----:B------:R-:W-:-:S13]  /*f5f0*/  ISETP.GT.AND P6, PT, R16, R0, PT ;  /* 0x000000001000720c */ /* 0x000fda0003fc4270 */
[----:B------:R-:W-:Y:S05]  /*f600*/  @P6 BRA `(.L_x_2173) ;  /* 0x00000000009c6947 */ /* 0x000fea0003800000 */
.L_x_2178:
        /* <DEDUP_REMOVED lines=14> */
.L_x_2176:
[----:B------:R-:W-:Y:S05]  /*f6f0*/  BSYNC B0 ;  /* 0x0000000000007941 */ /* 0x000fea0003800000 */
.L_x_2175:
        /* <DEDUP_REMOVED lines=18> */
.L_x_2276:
[----:B------:R-:W-:Y:S02]  /*f820*/  ULDC UR4, c[0x0][0xc38] ;  /* 0x00030e0000047ab9 */ /* 0x000fe40000000800 */
[----:B------:R-:W-:-:S04]  /*f830*/  IMAD.U32 R4, RZ, RZ, UR4 ;  /* 0x00000004ff047e24 */ /* 0x000fc8000f8e00ff */
[----:B-1----:R-:W-:-:S04]  /*f840*/  IMAD R5, R14, R4, RZ ;  /* 0x000000040e057224 */ /* 0x002fc800078e02ff */
[----:B------:R-:W-:-:S05]  /*f850*/  IMAD.IADD R16, R5, 0x1, R16 ;  /* 0x0000000105107824 */ /* 0x000fca00078e0210 */
[----:B------:R-:W-:-:S13]  /*f860*/  ISETP.GT.AND P6, PT, R16, R0, PT ;  /* 0x000000001000720c */ /* 0x000fda0003fc4270 */
[----:B------:R-:W-:Y:S05]  /*f870*/  @!P6 BRA `(.L_x_2178) ;  /* 0xfffffffc0064e947 */ /* 0x000fea000383ffff */
.L_x_2173:
        /* <DEDUP_REMOVED lines=8> */
.L_x_2280:
[----:B------:R-:W-:Y:S01]  /*f900*/  ISETP.NE.AND P0, PT, R5, RZ, PT ;  /* 0x000000ff0500720c */ /* 0x000fe20003f05270 */
[----:B------:R-:W-:-:S12]  /*f910*/  IMAD.MOV.U32 R5, RZ, RZ, RZ ;  /* 0x000000ffff057224 */ /* 0x000fd800078e00ff */
[----:B------:R-:W-:Y:S05]  /*f920*/  @!P0 BRA `(.L_x_2180) ;  /* 0x0000000000108947 */ /* 0x000fea0003800000 */
[----:B------:R-:W-:Y:S01]  /*f930*/  UMOV UR4, 0xffffffff ;  /* 0xffffffff00047882 */ /* 0x000fe20000000000 */
[----:B------:R-:W-:Y:S02]  /*f940*/  VIADD R12, R6, 0xffffffff ;  /* 0xffffffff060c7836 */ /* 0x000fe40000000000 */
[----:B------:R-:W-:Y:S05]  /*f950*/  BRA.DIV UR4, `(.L_x_2181) ;  /* 0x0000003604507947 */ /* 0x000fea000b800000 */
[----:B------:R3:W4:Y:S02]  /*f960*/  SHFL.IDX PT, R5, R3, R12, 0x1f ;  /* 0x00001f0c03057589 */ /* 0x00072400000e0000 */
.L_x_2180:
        /* <DEDUP_REMOVED lines=66> */
.L_x_2174:
[----:B------:R-:W-:Y:S01]  /*fd90*/  UMOV UR4, URZ ;  /* 0x0000003f00047c82 */ /* 0x000fe20008000000 */
[----:B------:R-:W-:Y:S01]  /*fda0*/  UMOV UR5, URZ ;  /* 0x0000003f00057c82 */ /* 0x000fe20008000000 */
[----:B------:R-:W-:Y:S01]  /*fdb0*/  ULDC UR6, c[0x0][0xc3c] ;  /* 0x00030f0000067ab9 */ /* 0x000fe20000000800 */
[----:B------:R-:W-:Y:S02]  /*fdc0*/  IMAD.MOV.U32 R16, RZ, RZ, R0 ;  /* 0x000000ffff107224 */ /* 0x000fe400078e0000 */
[----:B------:R-:W-:Y:S02]  /*fdd0*/  IMAD.U32 R17, RZ, RZ, UR4 ;  /* 0x00000004ff117e24 */ /* 0x000fe4000f8e00ff */
[----:B------:R-:W-:Y:S02]  /*fde0*/  IMAD.U32 R18, RZ, RZ, UR5 ;  /* 0x00000005ff127e24 */ /* 0x000fe4000f8e00ff */
[----:B------:R-:W-:-:S07]  /*fdf0*/  IMAD.U32 R19, RZ, RZ, UR6 ;  /* 0x00000006ff137e24 */ /* 0x000fce000f8e00ff */
.L_x_2182:
        /* <DEDUP_REMOVED lines=10> */
.L_x_2171:
[----:B------:R-:W-:Y:S02]  /*fea0*/  ULDC UR4, c[0x0][0xc3c] ;  /* 0x00030f0000047ab9 */ /* 0x000fe40000000800 */
[----:B--2---:R-:W-:-:S13]  /*feb0*/  ISETP.GE.AND P0, PT, R19, UR4, PT ;  /* 0x0000000413007c0c */ /* 0x004fda000bf06270 */
[----:B------:R-:W-:Y:S05]  /*fec0*/  @!P0 BRA `(.L_x_2183) ;  /* 0xffffffb8000c8947 */ /* 0x000fea000383ffff */
[----:B------:R-:W-:Y:S05]  /*fed0*/  BSYNC B8 ;  /* 0x0000000000087941 */ /* 0x000fea0003800000 */
.L_x_2122:
        /* <DEDUP_REMOVED lines=12> */
.L_x_2283:
[----:B------:R-:W-:Y:S05]  /*ffa0*/  BSYNC B0 ;  /* 0x0000000000007941 */ /* 0x000fea0003800000 */
.L_x_2184:
[----:B------:R-:W-:-:S03]  /*ffb0*/  UMOV UR4, 0xffffffff ;  /* 0xffffffff00047882 */ /* 0x000fc60000000000 */
[----:B------:R-:W-:Y:S05]  /*ffc0*/  BRA.DIV UR4, `(.L_x_2186) ;  /* 0x0000002e04f07947 */ /* 0x000fea000b800000 */
[----:B-1----:R-:W1:Y:S02]  /*ffd0*/  S2R R0, SR_TID.X ;  /* 0x0000000000007919 */ /* 0x002e640000002100 */
[----:B-1----:R-:W-:-:S04]  /*ffe0*/  SHF.R.U32.HI R0, RZ, 0x5, R0 ;  /* 0x00000005ff007819 */ /* 0x002fc80000011600 */
[----:B------:R-:W-:-:S05]  /*fff0*/  LOP3.LUT R0, R0, 0x3, RZ, 0xc0, !PT ;  /* 0x0000000300007812 */ /* 0x000fca00078ec0ff */
[----:B------:R1:W2:Y:S02]  /*10000*/  SHFL.IDX PT, R14, R0, RZ, 0x1f ;  /* 0x00001fff000e7589 */ /* 0x0002a400000e0000 */
.L_x_2286:
[----:B--2---:R-:W-:Y:S01]  /*10010*/  ISETP.NE.AND P0, PT, R14, RZ, PT ;  /* 0x000000ff0e00720c */ /* 0x004fe20003f05270 */
[----:B------:R-:W-:-:S12]  /*10020*/  BSSY B0, `(.L_x_2187) ;  /* 0x0000024000007945 */ /* 0x000fd80003800000 */
[----:B------:R-:W-:Y:S05]  /*10030*/  @P0 BRA `(.L_x_2188) ;  /* 0x0000000000880947 */ /* 0x000fea0003800000 */
[----:B------:R-:W-:-:S03]  /*10040*/  UMOV UR4, 0xffffffff ;  /* 0xffffffff00047882 */ /* 0x000fc60000000000 */
[----:B------:R-:W-:Y:S05]  /*10050*/  BRA.DIV UR4, `(.L_x_2189) ;  /* 0x0000003204007947 */ /* 0x000fea000b800000 */
[----:B------:R-:W-:-:S13]  /*10060*/  ELECT P6, URZ, PT ;  /* 0x00000000003f782f */ /* 0x000fda00038c0000 */
.L_x_2289:
[----:B------:R-:W-:Y:S05]  /*10070*/  @!P6 BRA `(.L_x_2188) ;  /* 0x000000000078e947 */ /* 0x000fea0003800000 */
[----:B-1----:R-:W2:Y:S02]  /*10080*/  LDL.LU R0, [R1+0x1c] ;  /* 0x00001c0001007983 */ /* 0x002ea40000300800 */
[----:B--2---:R-:W-:-:S04]  /*10090*/  LOP3.LUT R0, R0, 0x2, RZ, 0xfc, !PT ;  /* 0x0000000200007812 */ /* 0x004fc800078efcff */
[----:B------:R-:W-:-:S13]  /*100a0*/  ISETP.NE.AND P0, PT, R0, 0x3, PT ;  /* 0x000000030000780c */ /* 0x000fda0003f05270 */
[----:B------:R-:W-:Y:S05]  /*100b0*/  @!P0 BRA `(.L_x_2190) ;  /* 0x0000000000048947 */ /* 0x000fea0003800000 */
[----:B------:R-:W-:Y:S01]  /*100c0*/  BPT.TRAP 0x1 ;  /* 0x000000040000795c */ /* 0x000fe20000300000 */
.L_x_2190:
[C---:B------:R-:W-:Y:S01]  /*100d0*/  IMAD R3, R26.reuse, 0x8, R5 ;  /* 0x000000081a037824 */ /* 0x040fe200078e0205 */
[----:B------:R-:W-:Y:S01]  /*100e0*/  SHF.L.U32 R2, R29, 0x1f, RZ ;  /* 0x0000001f1d027819 */ /* 0x000fe200000006ff */
[----:B------:R-:W-:-:S03]  /*100f0*/  VIADD R26, R26, 0x1 ;  /* 0x000000011a1a7836 */ /* 0x000fc60000000000 */
[----:B------:R-:W1:Y:S02]  /*10100*/  SYNCS.PHASECHK.TRANS64.TRYWAIT P1, [R3+URZ+0x2d840], R2 ;  /* 0x02d84002030075a7 */ /* 0x000e64000802017f */
[----:B------:R-:W-:-:S04]  /*10110*/  ISETP.NE.AND P2, PT, R26, 0x2, PT ;  /* 0x000000021a00780c */ /* 0x000fc80003f45270 */
[----:B------:R-:W-:Y:S01]  /*10120*/  SEL R0, RZ, 0x1, P2 ;  /* 0x00000001ff007807 */ /* 0x000fe20001000000 */
[----:B-1----:R-:W-:Y:S08]  /*10130*/  @!P1 BRA `(.L_x_2191) ;  /* 0x0000002c00e89947 */ /* 0x002ff00003800000 */
.L_x_2290:
[----:B------:R-:W-:Y:S02]  /*10140*/  SEL R26, R26, RZ, P2 ;  /* 0x000000ff1a1a7207 */ /* 0x000fe40001000000 */
[----:B------:R-:W-:Y:S01]  /*10150*/  LOP3.LUT R0, R29, R0, RZ, 0x3c, !PT ;  /* 0x000000001d007212 */ /* 0x000fe200078e3cff */
[----:B------:R-:W-:Y:S06]  /*10160*/  @!P0 BRA `(.L_x_2192) ;  /* 0x0000000000048947 */ /* 0x000fec0003800000 */
[----:B------:R-:W-:Y:S01]  /*10170*/  BPT.TRAP 0x1 ;  /* 0x000000040000795c */ /* 0x000fe20000300000 */
.L_x_2192:
[----:B------:R-:W-:Y:S01]  /*10180*/  IMAD R5, R26, 0x8, R5 ;  /* 0x000000081a057824 */ /* 0x000fe200078e0205 */
[----:B------:R-:W-:-:S04]  /*10190*/  SHF.L.U32 R0, R0, 0x1f, RZ ;  /* 0x0000001f00007819 */ /* 0x000fc800000006ff */
[----:B------:R-:W2:Y:S02]  /*101a0*/  SYNCS.PHASECHK.TRANS64.TRYWAIT P1, [R5+URZ+0x2d840], R0 ;  /* 0x02d84000050075a7 */ /* 0x000ea4000802017f */
[----:B--2---:R-:W-:Y:S05]  /*101b0*/  @!P1 BRA `(.L_x_2193) ;  /* 0x0000002c00dc9947 */ /* 0x004fea0003800000 */
.L_x_2291:
[----:B------:R-:W-:Y:S05]  /*101c0*/  @!P0 BRA `(.L_x_2194) ;  /* 0x0000000000048947 */ /* 0x000fea0003800000 */
[----:B------:R-:W-:Y:S01]  /*101d0*/  BPT.TRAP 0x1 ;  /* 0x000000040000795c */ /* 0x000fe20000300000 */
.L_x_2194:
[----:B------:R-:W3:Y:S02]  /*101e0*/  SYNCS.PHASECHK.TRANS64.TRYWAIT P1, [R3+URZ+0x2d860], R2 ;  /* 0x02d86002030075a7 */ /* 0x000ee4000802017f */
[----:B---3--:R-:W-:Y:S05]  /*101f0*/  @!P1 BRA `(.L_x_2195) ;  /* 0x0000002c00e09947 */ /* 0x008fea0003800000 */
.L_x_2292:
[----:B------:R-:W-:Y:S05]  /*10200*/  @!P0 BRA `(.L_x_2196) ;  /* 0x0000000000048947 */ /* 0x000fea0003800000 */
[----:B------:R-:W-:Y:S01]  /*10210*/  BPT.TRAP 0x1 ;  /* 0x000000040000795c */ /* 0x000fe20000300000 */
.L_x_2196:
[----:B----4-:R4:W0:Y:S02]  /*10220*/  SYNCS.PHASECHK.TRANS64.TRYWAIT P0, [R5+URZ+0x2d860], R0 ;  /* 0x02d86000050075a7 */ /* 0x010824000800017f */
[----:B0-----:R-:W-:Y:S05]  /*10230*/  @!P0 NANOSLEEP.SYNCS 0x989680 ;  /* 0x009896800000895d */ /* 0x001fea0003900000 */
[----:B------:R-:W0:Y:S02]  /*10240*/  @!P0 SYNCS.PHASECHK.TRANS64 P0, [R5+URZ+0x2d860], R0 ;  /* 0x02d86000050085a7 */ /* 0x000e24000800007f */
[----:B0-----:R-:W-:Y:S05]  /*10250*/  @!P0 BRA `(.L_x_2196) ;  /* 0xfffffffc00f08947 */ /* 0x001fea000383ffff */
.L_x_2188:
[----:B------:R-:W-:Y:S05]  /*10260*/  BSYNC B0 ;  /* 0x0000000000007941 */ /* 0x000fea0003800000 */
.L_x_2187:
[----:B------:R-:W-:Y:S05]  /*10270*/  EXIT ;  /* 0x000000000000794d */ /* 0x000fea0003800000 */
.L_x_2066:
[----:B0-----:R-:W-:-:S04]  /*10280*/  IMAD.U32 R3, RZ, RZ, UR40 ;  /* 0x00000028ff037e24 */ /* 0x001fc8000f8e00ff */
[----:B------:R0:W1:Y:S03]  /*10290*/  SYNCS.PHASECHK.TRANS64.TRYWAIT P1, [R3+URZ+0x2d800], R0 ;  /* 0x02d80000030075a7 */ /* 0x000066000802017f */
[----:B-1----:R-:W-:Y:S05]  /*102a0*/  @!P1 NANOSLEEP.SYNCS 0x989680 ;  /* 0x009896800000995d */ /* 0x002fea0003900000 */
[----:B------:R-:W1:Y:S02]  /*102b0*/  @!P1 SYNCS.PHASECHK.TRANS64 P1, [R3+URZ+0x2d800], R0 ;  /* 0x02d80000030095a7 */ /* 0x000e64000802007f */
[----:B-1----:R-:W-:Y:S05]  /*102c0*/  @!P1 BRA `(.L_x_2066) ;  /* 0xfffffffc00ec9947 */ /* 0x002fea000383ffff */
[----:B------:R-:W-:Y:S05]  /*102d0*/  BRA `(.L_x_2197) ;  /* 0xffffff1400207947 */ /* 0x000fea000383ffff */
.L_x_2070:
[----:B-1----:R1:W2:Y:S02]  /*102e0*/  SYNCS.PHASECHK.TRANS64.TRYWAIT P1, [R3+URZ+0x2d830], R0 ;  /* 0x02d83000030075a7 */ /* 0x0022a4000802017f */
[----:B--2---:R-:W-:Y:S05]  /*102f0*/  @!P1 NANOSLEEP.SYNCS 0x989680 ;  /* 0x009896800000995d */ /* 0x004fea0003900000 */
[----:B------:R-:W2:Y:S02]  /*10300*/  @!P1 SYNCS.PHASECHK.TRANS64 P1, [R3+URZ+0x2d830], R0 ;  /* 0x02d83000030095a7 */ /* 0x000ea4000802007f */
[----:B--2---:R-:W-:Y:S05]  /*10310*/  @!P1 BRA `(.L_x_2070) ;  /* 0xfffffffc00f09947 */ /* 0x004fea000383ffff */
[----:B------:R-:W-:Y:S05]  /*10320*/  BRA `(.L_x_2069) ;  /* 0xffffff1400387947 */ /* 0x000fea000383ffff */
.L_x_2076:
[----:B-1----:R-:W-:-:S04]  /*10330*/  IMAD.U32 R5, RZ, RZ, UR7 ;  /* 0x00000007ff057e24 */ /* 0x002fc8000f8e00ff */
[----:B------:R1:W2:Y:S03]  /*10340*/  SYNCS.PHASECHK.TRANS64.TRYWAIT P1, [R5+URZ+0x2d830], R0 ;  /* 0x02d83000050075a7 */ /* 0x0002a6000802017f */
[----:B--2---:R-:W-:Y:S05]  /*10350*/  @!P1 NANOSLEEP.SYNCS 0x989680 ;  /* 0x009896800000995d */ /* 0x004fea0003900000 */
[----:B------:R-:W2:Y:S02]  /*10360*/  @!P1 SYNCS.PHASECHK.TRANS64 P1, [R5+URZ+0x2d830], R0 ;  /* 0x02d83000050095a7 */ /* 0x000ea4000802007f */
[----:B--2---:R-:W-:Y:S05]  /*10370*/  @!P1 BRA `(.L_x_2076) ;  /* 0xfffffffc00ec9947 */ /* 0x004fea000383ffff */
[----:B------:R-:W-:Y:S05]  /*10380*/  BRA `(.L_x_2073) ;  /* 0xffffff3800047947 */ /* 0x000fea000383ffff */
.L_x_2080:
[----:B-1----:R-:W-:-:S04]  /*10390*/  IMAD.U32 R5, RZ, RZ, UR7 ;  /* 0x00000007ff057e24 */ /* 0x002fc8000f8e00ff */
[----:B------:R1:W2:Y:S03]  /*103a0*/  SYNCS.PHASECHK.TRANS64.TRYWAIT P1, [R5+URZ+0x2d850], R0 ;  /* 0x02d85000050075a7 */ /* 0x0002a6000802017f */
[----:B--2---:R-:W-:Y:S05]  /*103b0*/  @!P1 NANOSLEEP.SYNCS 0x989680 ;  /* 0x009896800000995d */ /* 0x004fea0003900000 */
[----:B------:R-:W2:Y:S02]  /*103c0*/  @!P1 SYNCS.PHASECHK.TRANS64 P1, [R5+URZ+0x2d850], R0 ;  /* 0x02d85000050095a7 */ /* 0x000ea4000802007f */
[----:B--2---:R-:W-:Y:S05]  /*103d0*/  @!P1 BRA `(.L_x_2080) ;  /* 0xfffffffc00ec9947 */ /* 0x004fea000383ffff */
[----:B------:R-:W-:Y:S05]  /*103e0*/  BRA `(.L_x_2077) ;  /* 0xffffff3800b47947 */ /* 0x000fea000383ffff */
.L_x_2088:
[----:B-1----:R-:W-:-:S04]  /*103f0*/  IMAD.U32 R5, RZ, RZ, UR7 ;  /* 0x00000007ff057e24 */ /* 0x002fc8000f8e00ff */
[----:B------:R1:W2:Y:S03]  /*10400*/  SYNCS.PHASECHK.TRANS64.TRYWAIT P1, [R5+URZ+0x2d830], R0 ;  /* 0x02d83000050075a7 */ /* 0x0002a6000802017f */
[----:B--2---:R-:W-:Y:S05]  /*10410*/  @!P1 NANOSLEEP.SYNCS 0x989680 ;  /* 0x009896800000995d */ /* 0x004fea0003900000 */
[----:B------:R-:W2:Y:S02]  /*10420*/  @!P1 SYNCS.PHASECHK.TRANS64 P1, [R5+URZ+0x2d830], R0 ;  /* 0x02d83000050095a7 */ /* 0x000ea4000802007f */
[----:B--2---:R-:W-:Y:S05]  /*10430*/  @!P1 BRA `(.L_x_2088) ;  /* 0xfffffffc00ec9947 */ /* 0x004fea000383ffff */
[----:B------:R-:W-:Y:S05]  /*10440*/  BRA `(.L_x_2085) ;  /* 0xffffff6000687947 */ /* 0x000fea000383ffff */
.L_x_2092:
[----:B-1----:R-:W-:-:S04]  /*10450*/  IMAD.U32 R5, RZ, RZ, UR7 ;  /* 0x00000007ff057e24 */ /* 0x002fc8000f8e00ff */
[----:B------:R1:W2:Y:S03]  /*10460*/  SYNCS.PHASECHK.TRANS64.TRYWAIT P1, [R5+URZ+0x2d850], R0 ;  /* 0x02d85000050075a7 */ /* 0x0002a6000802017f */
[----:B--2---:R-:W-:Y:S05]  /*10470*/  @!P1 NANOSLEEP.SYNCS 0x989680 ;  /* 0x009896800000995d */ /* 0x004fea0003900000 */
[----:B------:R-:W2:Y:S02]  /*10480*/  @!P1 SYNCS.PHASECHK.TRANS64 P1, [R5+URZ+0x2d850], R0 ;  /* 0x02d85000050095a7 */ /* 0x000ea4000802007f */
[----:B--2---:R-:W-:Y:S05]  /*10490*/  @!P1 BRA `(.L_x_2092) ;  /* 0xfffffffc00ec9947 */ /* 0x004fea000383ffff */
[----:B------:R-:W-:Y:S05]  /*104a0*/  BRA `(.L_x_2089) ;  /* 0xffffff6400187947 */ /* 0x000fea000383ffff */
.L_x_2099:
[----:B-1----:R-:W-:-:S04]  /*104b0*/  IMAD.U32 R8, RZ, RZ, UR4 ;  /* 0x00000004ff087e24 */ /* 0x002fc8000f8e00ff */
[----:B------:R1:W2:Y:S03]  /*104c0*/  SYNCS.PHASECHK.TRANS64.TRYWAIT P1, [R8+URZ+0x2d850], R7 ;  /* 0x02d85007080075a7 */ /* 0x0002a6000802017f */
[----:B--2---:R-:W-:Y:S05]  /*104d0*/  @!P1 NANOSLEEP.SYNCS 0x989680 ;  /* 0x009896800000995d */ /* 0x004fea0003900000 */
[----:B------:R-:W2:Y:S02]  /*104e0*/  @!P1 SYNCS.PHASECHK.TRANS64 P1, [R8+URZ+0x2d850], R7 ;  /* 0x02d85007080095a7 */ /* 0x000ea4000802007f */
[----:B--2---:R-:W-:Y:S05]  /*104f0*/  @!P1 BRA `(.L_x_2099) ;  /* 0xfffffffc00ec9947 */ /* 0x004fea000383ffff */
[----:B------:R-:W-:Y:S05]  /*10500*/  BRA `(.L_x_2098) ;  /* 0xffffff8000487947 */ /* 0x000fea000383ffff */
.L_x_2134:
        /* <DEDUP_REMOVED lines=11> */
.L_x_2199:
[----:B------:R-:W-:Y:S05]  /*105c0*/  BSYNC B0 ;  /* 0x0000000000007941 */ /* 0x000fea0003800000 */
.L_x_2198:
[----:B------:R-:W-:Y:S05]  /*105d0*/  BRA `(.L_x_2200) ;  /* 0xffffffbc00ec7947 */ /* 0x000fea000383ffff */
.L_x_2137:
[----:B0-----:R0:W1:Y:S02]  /*105e0*/  SYNCS.PHASECHK.TRANS64.TRYWAIT P0, [R2+URZ+0x2d840], R3 ;  /* 0x02d84003020075a7 */ /* 0x001064000800017f */
[----:B-1----:R-:W-:Y:S05]  /*105f0*/  @!P0 NANOSLEEP.SYNCS 0x989680 ;  /* 0x009896800000895d */ /* 0x002fea0003900000 */
[----:B------:R-:W1:Y:S02]  /*10600*/  @!P0 SYNCS.PHASECHK.TRANS64 P0, [R2+URZ+0x2d840], R3 ;  /* 0x02d84003020085a7 */ /* 0x000e64000800007f */
[----:B-1----:R-:W-:Y:S05]  /*10610*/  @!P0 BRA `(.L_x_2137) ;  /* 0xfffffffc00f08947 */ /* 0x002fea000383ffff */
[----:B------:R-:W-:Y:S05]  /*10620*/  BRA `(.L_x_2201) ;  /* 0xffffffc0005c7947 */ /* 0x000fea000383ffff */
.L_x_2138:
        /* <DEDUP_REMOVED lines=8> */
.L_x_2203:
[----:B------:R-:W-:Y:S05]  /*106b0*/  BSYNC B0 ;  /* 0x0000000000007941 */ /* 0x000fea0003800000 */
.L_x_2202:
        /* <DEDUP_REMOVED lines=9> */
.L_x_2204:
[----:B------:R-:W-:Y:S02]  /*10750*/  IMAD.MOV.U32 R13, RZ, RZ, R6 ;  /* 0x000000ffff0d7224 */ /* 0x000fe400078e0006 */
[----:B------:R-:W-:Y:S02]  /*10760*/  IMAD.MOV.U32 R12, RZ, RZ, 0x1 ;  /* 0x00000001ff0c7424 */ /* 0x000fe400078e00ff */
[----:B------:R-:W-:-:S07]  /*10770*/  IMAD.MOV.U32 R5, RZ, RZ, R14 ;  /* 0x000000ffff057224 */ /* 0x000fce00078e000e */
[----:B------:R-:W-:Y:S05]  /*10780*/  WARPSYNC.COLLECTIVE R15, `(.L_x_2205) ;  /* 0x000000000f087348 */ /* 0x000fea0003c00000 */
[----:B------:R0:W1:Y:S02]  /*10790*/  SHFL.IDX P6, R14, R13, R12, R11 ;  /* 0x0000000c0d0e7389 */ /* 0x00006400000c000b */
[----:B01----:R-:W-:Y:S01]  /*107a0*/  ENDCOLLECTIVE ;  /* 0x000000000000791b */ /* 0x003fe20003800000 */
.L_x_2205:
        /* <DEDUP_REMOVED lines=17> */
.L_x_2206:
[----:B------:R-:W-:Y:S02]  /*108c0*/  @P1 IMAD R8, R7, 0x2, R23 ;  /* 0x0000000207081824 */ /* 0x000fe400078e0217 */
[----:B------:R-:W-:Y:S02]  /*108d0*/  IMAD.MOV.U32 R13, RZ, RZ, R6 ;  /* 0x000000ffff0d7224 */ /* 0x000fe400078e0006 */
[----:B------:R-:W-:Y:S02]  /*108e0*/  IMAD.MOV.U32 R12, RZ, RZ, 0x2 ;  /* 0x00000002ff0c7424 */ /* 0x000fe400078e00ff */
[----:B------:R-:W-:-:S07]  /*108f0*/  IMAD.MOV.U32 R5, RZ, RZ, R14 ;  /* 0x000000ffff057224 */ /* 0x000fce00078e000e */
[----:B------:R-:W-:Y:S05]  /*10900*/  WARPSYNC.COLLECTIVE R15, `(.L_x_2207) ;  /* 0x000000000f087348 */ /* 0x000fea0003c00000 */
[----:B------:R0:W1:Y:S02]  /*10910*/  SHFL.IDX P6, R14, R13, R12, R11 ;  /* 0x0000000c0d0e7389 */ /* 0x00006400000c000b */
[----:B01----:R-:W-:Y:S01]  /*10920*/  ENDCOLLECTIVE ;  /* 0x000000000000791b */ /* 0x003fe20003800000 */
.L_x_2207:
        /* <DEDUP_REMOVED lines=17> */
.L_x_2208:
[----:B------:R-:W-:Y:S02]  /*10a40*/  @P1 IMAD R8, R7, 0x2, R23 ;  /* 0x0000000207081824 */ /* 0x000fe400078e0217 */
[----:B------:R-:W-:Y:S02]  /*10a50*/  IMAD.MOV.U32 R13, RZ, RZ, R6 ;  /* 0x000000ffff0d7224 */ /* 0x000fe400078e0006 */
[----:B------:R-:W-:Y:S02]  /*10a60*/  IMAD.MOV.U32 R12, RZ, RZ, 0x3 ;  /* 0x00000003ff0c7424 */ /* 0x000fe400078e00ff */
[----:B------:R-:W-:-:S07]  /*10a70*/  IMAD.MOV.U32 R5, RZ, RZ, R14 ;  /* 0x000000ffff057224 */ /* 0x000fce00078e000e */
[----:B------:R-:W-:Y:S05]  /*10a80*/  WARPSYNC.COLLECTIVE R15, `(.L_x_2209) ;  /* 0x000000000f087348 */ /* 0x000fea0003c00000 */
[----:B------:R0:W1:Y:S02]  /*10a90*/  SHFL.IDX P6, R14, R13, R12, R11 ;  /* 0x0000000c0d0e7389 */ /* 0x00006400000c000b */
[----:B01----:R-:W-:Y:S01]  /*10aa0*/  ENDCOLLECTIVE ;  /* 0x000000000000791b */ /* 0x003fe20003800000 */
.L_x_2209:
        /* <DEDUP_REMOVED lines=10> */
.L_x_2210:
        /* <DEDUP_REMOVED lines=8> */
.L_x_2143:
[----:B------:R-:W2:Y:S04]  /*10bd0*/  LDL.LU R11, [R1+0x20] ;  /* 0x00002000010b7983 */ /* 0x000ea80000300800 */
[----:B------:R0:W5:Y:S01]  /*10be0*/  LDL R9, [R1+0x18] ;  /* 0x0000180001097983 */ /* 0x0001620000100800 */
[----:B------:R-:W-:Y:S02]  /*10bf0*/  IMAD.MOV.U32 R13, RZ, RZ, R0 ;  /* 0x000000ffff0d7224 */ /* 0x000fe400078e0000 */
[----:B------:R-:W-:Y:S02]  /*10c00*/  IMAD.MOV.U32 R12, RZ, RZ, RZ ;  /* 0x000000ffff0c7224 */ /* 0x000fe400078e00ff */
[----:B------:R-:W-:Y:S02]  /*10c10*/  IMAD.MOV.U32 R15, RZ, RZ, -0x1 ;  /* 0xffffffffff0f7424 */ /* 0x000fe400078e00ff */
[----:B------:R-:W-:-:S04]  /*10c20*/  IMAD R17, R17, 0xc0, R21 ;  /* 0x000000c011117824 */ /* 0x000fc800078e0215 */
[----:B------:R-:W-:Y:S02]  /*10c30*/  VIADD R5, R17, 0x20 ;  /* 0x0000002011057836 */ /* 0x000fe40000000000 */
[----:B--2---:R-:W-:Y:S02]  /*10c40*/  IMAD R2, R11, R10, RZ ;  /* 0x0000000a0b027224 */ /* 0x004fe400078e02ff */
[----:B0-----:R-:W-:-:S07]  /*10c50*/  IMAD.MOV.U32 R11, RZ, RZ, 0x1c1f ;  /* 0x00001c1fff0b7424 */ /* 0x001fce00078e00ff */
[----:B-----5:R-:W-:Y:S05]  /*10c60*/  WARPSYNC.COLLECTIVE R15, `(.L_x_2212) ;  /* 0x000000000f087348 */ /* 0x020fea0003c00000 */
[----:B------:R0:W1:Y:S02]  /*10c70*/  SHFL.IDX P6, R14, R13, R12, R11 ;  /* 0x0000000c0d0e7389 */ /* 0x00006400000c000b */
[----:B01---5:R-:W-:Y:S01]  /*10c80*/  ENDCOLLECTIVE ;  /* 0x000000000000791b */ /* 0x023fe20003800000 */
.L_x_2212:
[----:B------:R-:W-:Y:S02]  /*10c90*/  IMAD.MOV.U32 R13, RZ, RZ, R4 ;  /* 0x000000ffff0d7224 */ /* 0x000fe400078e0004 */
[----:B------:R-:W-:-:S07]  /*10ca0*/  IMAD.MOV.U32 R6, RZ, RZ, R14 ;  /* 0x000000ffff067224 */ /* 0x000fce00078e000e */
[----:B------:R-:W-:Y:S05]  /*10cb0*/  WARPSYNC.COLLECTIVE R15, `(.L_x_2213) ;  /* 0x000000000f087348 */ /* 0x000fea0003c00000 */
[----:B------:R0:W1:Y:S02]  /*10cc0*/  SHFL.IDX P6, R14, R13, R12, R11 ;  /* 0x0000000c0d0e7389 */ /* 0x00006400000c000b */
[----:B01----:R-:W-:Y:S01]  /*10cd0*/  ENDCOLLECTIVE ;  /* 0x000000000000791b */ /* 0x003fe20003800000 */
.L_x_2213:
[----:B------:R-:W-:Y:S01]  /*10ce0*/  ISETP.GE.AND P2, PT, R17, R2, PT ;  /* 0x000000021100720c */ /* 0x000fe20003f46270 */
[----:B------:R-:W-:Y:S02]  /*10cf0*/  IMAD.MOV.U32 R13, RZ, RZ, R0 ;  /* 0x000000ffff0d7224 */ /* 0x000fe400078e0000 */
[----:B------:R-:W-:Y:S02]  /*10d00*/  IMAD.MOV.U32 R12, RZ, RZ, 0x1 ;  /* 0x00000001ff0c7424 */ /* 0x000fe400078e00ff */
[----:B------:R-:W-:-:S08]  /*10d10*/  IMAD.MOV.U32 R7, RZ, RZ, R14 ;  /* 0x000000ffff077224 */ /* 0x000fd000078e000e */
[----:B------:R-:W-:Y:S05]  /*10d20*/  WARPSYNC.COLLECTIVE R15, `(.L_x_2214) ;  /* 0x000000000f087348 */ /* 0x000fea0003c00000 */
[----:B------:R0:W1:Y:S02]  /*10d30*/  SHFL.IDX P6, R14, R13, R12, R11 ;  /* 0x0000000c0d0e7389 */ /* 0x00006400000c000b */
[----:B01----:R-:W-:Y:S01]  /*10d40*/  ENDCOLLECTIVE ;  /* 0x000000000000791b */ /* 0x003fe20003800000 */
.L_x_2214:
[----:B------:R-:W-:-:S05]  /*10d50*/  @!P2 LEA R7, P4, R20, R7, 0x1 ;  /* 0x000000071407a211 */ /* 0x000fca00078808ff */
[----:B------:R-:W-:-:S05]  /*10d60*/  @!P2 IMAD.X R6, RZ, RZ, R6, P4 ;  /* 0x000000ffff06a224 */ /* 0x000fca00020e0606 */
[----:B------:R-:W-:-:S04]  /*10d70*/  @!P2 LOP3.LUT R7, R7, R6, RZ, 0x3c, !PT ;  /* 0x000000060707a212 */ /* 0x000fc800078e3cff */
[----:B------:R-:W-:-:S04]  /*10d80*/  @!P2 LOP3.LUT R6, R7, R6, RZ, 0x3c, !PT ;  /* 0x000000060706a212 */ /* 0x000fc800078e3cff */
[----:B------:R-:W-:Y:S01]  /*10d90*/  @!P2 LOP3.LUT R7, R7, R6, RZ, 0x3c, !PT ;  /* 0x000000060707a212 */ /* 0x000fe200078e3cff */
[----:B------:R-:W-:-:S04]  /*10da0*/  IMAD.MOV.U32 R13, RZ, RZ, R4 ;  /* 0x000000ffff0d7224 */ /* 0x000fc800078e0004 */
        /* <DEDUP_REMOVED lines=10> */
.L_x_2215:
[----:B------:R-:W-:Y:S01]  /*10e50*/  ISETP.GE.AND P2, PT, R5, R2, PT ;  /* 0x000000020500720c */ /* 0x000fe20003f46270 */
[----:B------:R-:W-:Y:S02]  /*10e60*/  IMAD.MOV.U32 R13, RZ, RZ, R0 ;  /* 0x000000ffff0d7224 */ /* 0x000fe400078e0000 */
[----:B------:R-:W-:Y:S02]  /*10e70*/  IMAD.MOV.U32 R12, RZ, RZ, 0x2 ;  /* 0x00000002ff0c7424 */ /* 0x000fe400078e00ff */
[----:B------:R-:W-:-:S08]  /*10e80*/  IMAD.MOV.U32 R7, RZ, RZ, R14 ;  /* 0x000000ffff077224 */ /* 0x000fd000078e000e */
[----:B------:R-:W-:Y:S05]  /*10e90*/  WARPSYNC.COLLECTIVE R15, `(.L_x_2216) ;  /* 0x000000000f087348 */ /* 0x000fea0003c00000 */
[----:B------:R0:W1:Y:S02]  /*10ea0*/  SHFL.IDX P6, R14, R13, R12, R11 ;  /* 0x0000000c0d0e7389 */ /* 0x00006400000c000b */
[----:B01----:R-:W-:Y:S01]  /*10eb0*/  ENDCOLLECTIVE ;  /* 0x000000000000791b */ /* 0x003fe20003800000 */
.L_x_2216:
        /* <DEDUP_REMOVED lines=16> */
.L_x_2217:
[----:B------:R-:W-:Y:S02]  /*10fc0*/  VIADD R5, R17, 0x40 ;  /* 0x0000004011057836 */ /* 0x000fe40000000000 */
[----:B------:R-:W-:Y:S02]  /*10fd0*/  IMAD.MOV.U32 R13, RZ, RZ, R0 ;  /* 0x000000ffff0d7224 */ /* 0x000fe400078e0000 */
[----:B------:R-:W-:Y:S01]  /*10fe0*/  IMAD.MOV.U32 R12, RZ, RZ, 0x3 ;  /* 0x00000003ff0c7424 */ /* 0x000fe200078e00ff */
[----:B------:R-:W-:Y:S01]  /*10ff0*/  ISETP.GE.AND P2, PT, R5, R2, PT ;  /* 0x000000020500720c */ /* 0x000fe20003f46270 */
[----:B------:R-:W-:-:S12]  /*11000*/  IMAD.MOV.U32 R7, RZ, RZ, R14 ;  /* 0x000000ffff077224 */ /* 0x000fd800078e000e */
[----:B------:R-:W-:Y:S05]  /*11010*/  WARPSYNC.COLLECTIVE R15, `(.L_x_2218) ;  /* 0x000000000f087348 */ /* 0x000fea0003c00000 */
[----:B------:R0:W1:Y:S02]  /*11020*/  SHFL.IDX P6, R14, R13, R12, R11 ;  /* 0x0000000c0d0e7389 */ /* 0x00006400000c000b */
[----:B01----:R-:W-:Y:S01]  /*11030*/  ENDCOLLECTIVE ;  /* 0x000000000000791b */ /* 0x003fe20003800000 */
.L_x_2218:
[----:B------:R-:W-:-:S05]  /*11040*/  @!P2 LEA R7, P4, R20, R7, 0x1 ;  /* 0x000000071407a211 */ /* 0x000fca00078808ff */
[----:B------:R-:W-:Y:S02]  /*11050*/  @!P2 IMAD.X R6, RZ, RZ, R6, P4 ;  /* 0x000000ffff06a224 */ /* 0x000fe400020e0606 */
[----:B------:R-:W-:-:S03]  /*11060*/  IMAD.MOV.U32 R13, RZ, RZ, R4 ;  /* 0x000000ffff0d7224 */ /* 0x000fc600078e0004 */
[----:B------:R-:W-:Y:S01]  /*11070*/  @!P2 LOP3.LUT R7, R7, R6, RZ, 0x3c, !PT ;  /* 0x000000060707a212 */ /* 0x000fe200078e3cff */
[----:B------:R-:W-:-:S07]  /*11080*/  IMAD.MOV.U32 R0, RZ, RZ, R14 ;  /* 0x000000ffff007224 */ /* 0x000fce00078e000e */
[----:B------:R-:W-:Y:S05]  /*11090*/  WARPSYNC.COLLECTIVE R15, `(.L_x_2219) ;  /* 0x000000000f087348 */ /* 0x000fea0003c00000 */
[----:B------:R0:W1:Y:S02]  /*110a0*/  SHFL.IDX P6, R14, R13, R12, R11 ;  /* 0x0000000c0d0e7389 */ /* 0x00006400000c000b */
[----:B01----:R-:W-:Y:S01]  /*110b0*/  ENDCOLLECTIVE ;  /* 0x000000000000791b */ /* 0x003fe20003800000 */
.L_x_2219:
[----:B------:R-:W-:Y:S01]  /*110c0*/  @!P2 LOP3.LUT R6, R7, R6, RZ, 0x3c, !PT ;  /* 0x000000060706a212 */ /* 0x000fe200078e3cff */
[----:B------:R-:W-:-:S03]  /*110d0*/  VIADD R5, R17, 0x60 ;  /* 0x0000006011057836 */ /* 0x000fc60000000000 */
[----:B------:R-:W-:-:S05]  /*110e0*/  @!P2 LOP3.LUT R7, R7, R6, RZ, 0x3c, !PT ;  /* 0x000000060707a212 */ /* 0x000fca00078e3cff */
[----:B------:R-:W-:Y:S01]  /*110f0*/  @!PT LDS RZ, [RZ] ;  /* 0x00000000fffff984 */ /* 0x000fe20000000800 */
[----:B------:R-:W-:Y:S01]  /*11100*/  @!PT LDS RZ, [RZ] ;  /* 0x00000000fffff984 */ /* 0x000fe20000000800 */
[----:B------:R-:W-:Y:S01]  /*11110*/  @!PT LDS RZ, [RZ] ;  /* 0x00000000fffff984 */ /* 0x000fe20000000800 */
[----:B------:R0:W-:Y:S04]  /*11120*/  @!P2 LDGSTS.E.BYPASS.LTC128B.128 [R9+0xd400], desc[UR36][R6.64], !P3 ;  /* 0x0d4000000609afae */ /* 0x0001e8000d901d64 */
[----:B------:R0:W-:Y:S01]  /*11130*/  @!P2 LDGSTS.E.BYPASS.LTC128B.128 [R9+0x10400], desc[UR36][R6.64+0x40], !P0 ;  /* 0x104000400609afae */ /* 0x0001e2000c101d64 */
[----:B------:R-:W-:-:S03]  /*11140*/  IMAD.MOV.U32 R13, RZ, RZ, R3 ;  /* 0x000000ffff0d7224 */ /* 0x000fc600078e0003 */
[----:B------:R0:W-:Y:S01]  /*11150*/  @!P2 LDGSTS.E.BYPASS.LTC128B.128 [R9+0x13400], desc[UR36][R6.64+0x80], !P1 ;  /* 0x134000800609afae */ /* 0x0001e2000c901d64 */
[----:B------:R-:W-:Y:S01]  /*11160*/  ISETP.GE.AND P2, PT, R5, R2, PT ;  /* 0x000000020500720c */ /* 0x000fe20003f46270 */
[----:B------:R-:W-:Y:S02]  /*11170*/  IMAD.MOV.U32 R12, RZ, RZ, RZ ;  /* 0x000000ffff0c7224 */ /* 0x000fe400078e00ff */
[----:B------:R-:W-:-:S10]  /*11180*/  IMAD.MOV.U32 R4, RZ, RZ, R14 ;  /* 0x000000ffff047224 */ /* 0x000fd400078e000e */
[----:B0-----:R-:W-:Y:S05]  /*11190*/  WARPSYNC.COLLECTIVE R15, `(.L_x_2220) ;  /* 0x000000000f087348 */ /* 0x001fea0003c00000 */
[----:B------:R1:W2:Y:S02]  /*111a0*/  SHFL.IDX P6, R14, R13, R12, R11 ;  /* 0x0000000c0d0e7389 */ /* 0x0002a400000c000b */
[----:B012---:R-:W-:Y:S01]  /*111b0*/  ENDCOLLECTIVE ;  /* 0x000000000000791b */ /* 0x007fe20003800000 */
.L_x_2220:
        /* <DEDUP_REMOVED lines=16> */
.L_x_2221:
[----:B------:R-:W-:Y:S02]  /*112c0*/  IMAD.MOV.U32 R13, RZ, RZ, R3 ;  /* 0x000000ffff0d7224 */ /* 0x000fe400078e0003 */
[----:B------:R-:W-:Y:S02]  /*112d0*/  IMAD.MOV.U32 R12, RZ, RZ, 0x1 ;  /* 0x00000001ff0c7424 */ /* 0x000fe400078e00ff */
[----:B------:R-:W-:-:S07]  /*112e0*/  IMAD.MOV.U32 R4, RZ, RZ, R14 ;  /* 0x000000ffff047224 */ /* 0x000fce00078e000e */
[----:B------:R-:W-:Y:S05]  /*112f0*/  WARPSYNC.COLLECTIVE R15, `(.L_x_2222) ;  /* 0x000000000f087348 */ /* 0x000fea0003c00000 */
[----:B------:R0:W1:Y:S02]  /*11300*/  SHFL.IDX P6, R14, R13, R12, R11 ;  /* 0x0000000c0d0e7389 */ /* 0x00006400000c000b */
[----:B01----:R-:W-:Y:S01]  /*11310*/  ENDCOLLECTIVE ;  /* 0x000000000000791b */ /* 0x003fe20003800000 */
.L_x_2222:
        /* <DEDUP_REMOVED lines=14> */
.L_x_2223:
[----:B------:R-:W-:Y:S01]  /*11400*/  IMAD.MOV.U32 R8, RZ, RZ, R14 ;  /* 0x000000ffff087224 */ /* 0x000fe200078e000e */
[----:B------:R-:W-:Y:S06]  /*11410*/  BRA `(.L_x_2224) ;  /* 0xffffffc400507947 */ /* 0x000fec000383ffff */
.L_x_2146:
[----:B-1----:R1:W2:Y:S02]  /*11420*/  SYNCS.PHASECHK.TRANS64.TRYWAIT P0, [R23+URZ+0x2d820], R0 ;  /* 0x02d82000170075a7 */ /* 0x0022a4000800017f */
[----:B--2---:R-:W-:Y:S05]  /*11430*/  @!P0 NANOSLEEP.SYNCS 0x989680 ;  /* 0x009896800000895d */ /* 0x004fea0003900000 */
[----:B------:R-:W2:Y:S02]  /*11440*/  @!P0 SYNCS.PHASECHK.TRANS64 P0, [R23+URZ+0x2d820], R0 ;  /* 0x02d82000170085a7 */ /* 0x000ea4000800007f */
[----:B--2---:R-:W-:Y:S05]  /*11450*/  @!P0 BRA `(.L_x_2146) ;  /* 0xfffffffc00f08947 */ /* 0x004fea000383ffff */
[----:B------:R-:W-:Y:S05]  /*11460*/  BRA `(.L_x_2225) ;  /* 0xffffffc400b87947 */ /* 0x000fea000383ffff */
.L_x_2151:
[----:B0-----:R0:W1:Y:S02]  /*11470*/  SYNCS.PHASECHK.TRANS64.TRYWAIT P0, [R5+URZ+0x2d840], R0 ;  /* 0x02d84000050075a7 */ /* 0x001064000800017f */
[----:B-1----:R-:W-:Y:S05]  /*11480*/  @!P0 NANOSLEEP.SYNCS 0x989680 ;  /* 0x009896800000895d */ /* 0x002fea0003900000 */
[----:B------:R-:W1:Y:S02]  /*11490*/  @!P0 SYNCS.PHASECHK.TRANS64 P0, [R5+URZ+0x2d840], R0 ;  /* 0x02d84000050085a7 */ /* 0x000e64000800007f */
[----:B-1----:R-:W-:Y:S05]  /*114a0*/  @!P0 BRA `(.L_x_2151) ;  /* 0xfffffffc00f08947 */ /* 0x002fea000383ffff */
[----:B------:R-:W-:Y:S05]  /*114b0*/  BRA `(.L_x_2226) ;  /* 0xffffffc800a87947 */ /* 0x000fea000383ffff */
.L_x_2152:
        /* <DEDUP_REMOVED lines=8> */
.L_x_2228:
[----:B------:R-:W-:Y:S05]  /*11540*/  BSYNC B1 ;  /* 0x0000000000017941 */ /* 0x000fea0003800000 */
.L_x_2227:
        /* <DEDUP_REMOVED lines=13> */
.L_x_2229:
        /* <DEDUP_REMOVED lines=8> */
.L_x_2230:
        /* <DEDUP_REMOVED lines=14> */
.L_x_2231:
[----:B------:R-:W-:Y:S02]  /*11780*/  IMAD.MOV.U32 R13, RZ, RZ, R7 ;  /* 0x000000ffff0d7224 */ /* 0x000fe400078e0007 */
[----:B------:R-:W-:Y:S02]  /*11790*/  IMAD.MOV.U32 R12, RZ, RZ, 0x2 ;  /* 0x00000002ff0c7424 */ /* 0x000fe400078e00ff */
[----:B------:R-:W-:-:S07]  /*117a0*/  IMAD.MOV.U32 R2, RZ, RZ, R14 ;  /* 0x000000ffff027224 */ /* 0x000fce00078e000e */
[----:B------:R-:W-:Y:S05]  /*117b0*/  WARPSYNC.COLLECTIVE R15, `(.L_x_2232) ;  /* 0x000000000f087348 */ /* 0x000fea0003c00000 */
[----:B------:R0:W1:Y:S02]  /*117c0*/  SHFL.IDX P6, R14, R13, R12, R11 ;  /* 0x0000000c0d0e7389 */ /* 0x00006400000c000b */
[----:B01----:R-:W-:Y:S01]  /*117d0*/  ENDCOLLECTIVE ;  /* 0x000000000000791b */ /* 0x003fe20003800000 */
.L_x_2232:
        /* <DEDUP_REMOVED lines=13> */
.L_x_2233:
[----:B------:R-:W-:Y:S02]  /*118b0*/  IMAD.MOV.U32 R13, RZ, RZ, R7 ;  /* 0x000000ffff0d7224 */ /* 0x000fe400078e0007 */
[----:B------:R-:W-:Y:S02]  /*118c0*/  IMAD.MOV.U32 R12, RZ, RZ, 0x3 ;  /* 0x00000003ff0c7424 */ /* 0x000fe400078e00ff */
[----:B------:R-:W-:-:S07]  /*118d0*/  IMAD.MOV.U32 R2, RZ, RZ, R14 ;  /* 0x000000ffff027224 */ /* 0x000fce00078e000e */
[----:B------:R-:W-:Y:S05]  /*118e0*/  WARPSYNC.COLLECTIVE R15, `(.L_x_2234) ;  /* 0x000000000f087348 */ /* 0x000fea0003c00000 */
[----:B------:R0:W1:Y:S02]  /*118f0*/  SHFL.IDX P6, R14, R13, R12, R11 ;  /* 0x0000000c0d0e7389 */ /* 0x00006400000c000b */
[----:B01----:R-:W-:Y:S01]  /*11900*/  ENDCOLLECTIVE ;  /* 0x000000000000791b */ /* 0x003fe20003800000 */
.L_x_2234:
        /* <DEDUP_REMOVED lines=14> */
.L_x_2235:
[----:B------:R-:W-:Y:S01]  /*119f0*/  IMAD.MOV.U32 R2, RZ, RZ, R14 ;  /* 0x000000ffff027224 */ /* 0x000fe200078e000e */
[----:B------:R-:W-:Y:S06]  /*11a00*/  BRA `(.L_x_2236) ;  /* 0xffffffc800487947 */ /* 0x000fec000383ffff */
.L_x_2157:
[----:B-1----:R1:W2:Y:S02]  /*11a10*/  SYNCS.PHASECHK.TRANS64.TRYWAIT P0, [R5+URZ+0x2d860], R2 ;  /* 0x02d86002050075a7 */ /* 0x0022a4000800017f */
[----:B--2---:R-:W-:Y:S05]  /*11a20*/  @!P0 NANOSLEEP.SYNCS 0x989680 ;  /* 0x009896800000895d */ /* 0x004fea0003900000 */
[----:B------:R-:W2:Y:S02]  /*11a30*/  @!P0 SYNCS.PHASECHK.TRANS64 P0, [R5+URZ+0x2d860], R2 ;  /* 0x02d86002050085a7 */ /* 0x000ea4000800007f */
[----:B--2---:R-:W-:Y:S05]  /*11a40*/  @!P0 BRA `(.L_x_2157) ;  /* 0xfffffffc00f08947 */ /* 0x004fea000383ffff */
[----:B------:R-:W-:Y:S05]  /*11a50*/  BRA `(.L_x_2237) ;  /* 0xffffffc800ac7947 */ /* 0x000fea000383ffff */
.L_x_2158:
        /* <DEDUP_REMOVED lines=8> */
.L_x_2239:
[----:B------:R-:W-:Y:S05]  /*11ae0*/  BSYNC B1 ;  /* 0x0000000000017941 */ /* 0x000fea0003800000 */
.L_x_2238:
        /* <DEDUP_REMOVED lines=9> */
.L_x_2240:
[----:B------:R-:W-:Y:S02]  /*11b80*/  IMAD.MOV.U32 R13, RZ, RZ, R25 ;  /* 0x000000ffff0d7224 */ /* 0x000fe400078e0019 */
[----:B------:R-:W-:Y:S02]  /*11b90*/  IMAD.MOV.U32 R12, RZ, RZ, 0x1 ;  /* 0x00000001ff0c7424 */ /* 0x000fe400078e00ff */
[----:B------:R-:W-:-:S07]  /*11ba0*/  IMAD.MOV.U32 R2, RZ, RZ, R14 ;  /* 0x000000ffff027224 */ /* 0x000fce00078e000e */
[----:B------:R-:W-:Y:S05]  /*11bb0*/  WARPSYNC.COLLECTIVE R15, `(.L_x_2241) ;  /* 0x000000000f087348 */ /* 0x000fea0003c00000 */
[----:B------:R0:W1:Y:S02]  /*11bc0*/  SHFL.IDX P6, R14, R13, R12, R11 ;  /* 0x0000000c0d0e7389 */ /* 0x00006400000c000b */
[----:B01----:R-:W-:Y:S01]  /*11bd0*/  ENDCOLLECTIVE ;  /* 0x000000000000791b */ /* 0x003fe20003800000 */
.L_x_2241:
        /* <DEDUP_REMOVED lines=16> */
.L_x_2242:
[----:B------:R-:W-:Y:S02]  /*11ce0*/  IMAD.MOV.U32 R13, RZ, RZ, R25 ;  /* 0x000000ffff0d7224 */ /* 0x000fe400078e0019 */
[----:B------:R-:W-:Y:S02]  /*11cf0*/  IMAD.MOV.U32 R12, RZ, RZ, 0x2 ;  /* 0x00000002ff0c7424 */ /* 0x000fe400078e00ff */
[----:B------:R-:W-:-:S07]  /*11d00*/  IMAD.MOV.U32 R2, RZ, RZ, R14 ;  /* 0x000000ffff027224 */ /* 0x000fce00078e000e */
[----:B------:R-:W-:Y:S05]  /*11d10*/  WARPSYNC.COLLECTIVE R15, `(.L_x_2243) ;  /* 0x000000000f087348 */ /* 0x000fea0003c00000 */
[----:B------:R0:W1:Y:S02]  /*11d20*/  SHFL.IDX P6, R14, R13, R12, R11 ;  /* 0x0000000c0d0e7389 */ /* 0x00006400000c000b */
[----:B01----:R-:W-:Y:S01]  /*11d30*/  ENDCOLLECTIVE ;  /* 0x000000000000791b */ /* 0x003fe20003800000 */
.L_x_2243:
        /* <DEDUP_REMOVED lines=16> */
.L_x_2244:
[----:B------:R-:W-:Y:S02]  /*11e40*/  IMAD.MOV.U32 R13, RZ, RZ, R25 ;  /* 0x000000ffff0d7224 */ /* 0x000fe400078e0019 */
[----:B------:R-:W-:Y:S02]  /*11e50*/  IMAD.MOV.U32 R12, RZ, RZ, 0x3 ;  /* 0x00000003ff0c7424 */ /* 0x000fe400078e00ff */
[----:B------:R-:W-:-:S07]  /*11e60*/  IMAD.MOV.U32 R2, RZ, RZ, R14 ;  /* 0x000000ffff027224 */ /* 0x000fce00078e000e */
[----:B------:R-:W-:Y:S05]  /*11e70*/  WARPSYNC.COLLECTIVE R15, `(.L_x_2245) ;  /* 0x000000000f087348 */ /* 0x000fea0003c00000 */
[----:B------:R0:W1:Y:S02]  /*11e80*/  SHFL.IDX P6, R14, R13, R12, R11 ;  /* 0x0000000c0d0e7389 */ /* 0x00006400000c000b */
[----:B01----:R-:W-:Y:S01]  /*11e90*/  ENDCOLLECTIVE ;  /* 0x000000000000791b */ /* 0x003fe20003800000 */
.L_x_2245:
        /* <DEDUP_REMOVED lines=13> */
.L_x_2246:
        /* <DEDUP_REMOVED lines=8> */
.L_x_2166:
[----:B-1----:R1:W2:Y:S02]  /*11ff0*/  SYNCS.PHASECHK.TRANS64.TRYWAIT P0, [R0+URZ+0x2d860], R3 ;  /* 0x02d86003000075a7 */ /* 0x0022a4000800017f */
[----:B--2---:R-:W-:Y:S05]  /*12000*/  @!P0 NANOSLEEP.SYNCS 0x989680 ;  /* 0x009896800000895d */ /* 0x004fea0003900000 */
[----:B------:R-:W2:Y:S02]  /*12010*/  @!P0 SYNCS.PHASECHK.TRANS64 P0, [R0+URZ+0x2d860], R3 ;  /* 0x02d86003000085a7 */ /* 0x000ea4000800007f */
[----:B--2---:R-:W-:Y:S05]  /*12020*/  @!P0 BRA `(.L_x_2166) ;  /* 0xfffffffc00f08947 */ /* 0x004fea000383ffff */
[----:B------:R-:W-:Y:S05]  /*12030*/  BRA `(.L_x_2248) ;  /* 0xffffffcc00407947 */ /* 0x000fea000383ffff */
.L_x_2167:
        /* <DEDUP_REMOVED lines=8> */
.L_x_2250:
[----:B------:R-:W-:Y:S05]  /*120c0*/  BSYNC B0 ;  /* 0x0000000000007941 */ /* 0x000fea0003800000 */
.L_x_2249:
        /* <DEDUP_REMOVED lines=10> */
.L_x_2251:
        /* <DEDUP_REMOVED lines=17> */
.L_x_2252:
        /* <DEDUP_REMOVED lines=14> */
.L_x_2253:
[----:B------:R-:W-:Y:S02]  /*12360*/  IMAD.MOV.U32 R13, RZ, RZ, R25 ;  /* 0x000000ffff0d7224 */ /* 0x000fe400078e0019 */
[----:B------:R-:W-:Y:S01]  /*12370*/  IMAD.MOV.U32 R12, RZ, RZ, 0x2 ;  /* 0x00000002ff0c7424 */ /* 0x000fe200078e00ff */
[----:B------:R-:W-:-:S13]  /*12380*/  IADD3 R2, P4, R14, R5, RZ ;  /* 0x000000050e027210 */ /* 0x000fda0007f9e0ff */
[----:B------:R-:W-:Y:S05]  /*12390*/  WARPSYNC.COLLECTIVE R15, `(.L_x_2254) ;  /* 0x000000000f087348 */ /* 0x000fea0003c00000 */
[----:B------:R0:W1:Y:S02]  /*123a0*/  SHFL.IDX P6, R14, R13, R12, R11 ;  /* 0x0000000c0d0e7389 */ /* 0x00006400000c000b */
[----:B01----:R-:W-:Y:S01]  /*123b0*/  ENDCOLLECTIVE ;  /* 0x000000000000791b */ /* 0x003fe20003800000 */
.L_x_2254:
        /* <DEDUP_REMOVED lines=15> */
.L_x_2255:
[----:B------:R-:W-:Y:S02]  /*124b0*/  IMAD.MOV.U32 R13, RZ, RZ, R25 ;  /* 0x000000ffff0d7224 */ /* 0x000fe400078e0019 */
[----:B------:R-:W-:Y:S01]  /*124c0*/  IMAD.MOV.U32 R12, RZ, RZ, 0x3 ;  /* 0x00000003ff0c7424 */ /* 0x000fe200078e00ff */
[----:B------:R-:W-:-:S13]  /*124d0*/  IADD3 R2, P4, R14, R5, RZ ;  /* 0x000000050e027210 */ /* 0x000fda0007f9e0ff */
[----:B------:R-:W-:Y:S05]  /*124e0*/  WARPSYNC.COLLECTIVE R15, `(.L_x_2256) ;  /* 0x000000000f087348 */ /* 0x000fea0003c00000 */
[----:B------:R0:W1:Y:S02]  /*124f0*/  SHFL.IDX P6, R14, R13, R12, R11 ;  /* 0x0000000c0d0e7389 */ /* 0x00006400000c000b */
[----:B01----:R-:W-:Y:S01]  /*12500*/  ENDCOLLECTIVE ;  /* 0x000000000000791b */ /* 0x003fe20003800000 */
.L_x_2256:
        /* <DEDUP_REMOVED lines=14> */
.L_x_2257:
[----:B------:R-:W-:Y:S05]  /*125f0*/  BRA `(.L_x_2258) ;  /* 0xffffffc800b47947 */ /* 0x000fea000383ffff */
.L_x_2172:
        /* <DEDUP_REMOVED lines=8> */
.L_x_2260:
[----:B------:R-:W-:Y:S05]  /*12680*/  BSYNC B0 ;  /* 0x0000000000007941 */ /* 0x000fea0003800000 */
.L_x_2259:
        /* <DEDUP_REMOVED lines=9> */
.L_x_2261:
        /* <DEDUP_REMOVED lines=18> */
.L_x_2262:
[----:B------:R-:W-:Y:S01]  /*12840*/  IMAD.MOV.U32 R12, RZ, RZ, 0x2 ;  /* 0x00000002ff0c7424 */ /* 0x000fe200078e00ff */
[----:B------:R-:W-:-:S05]  /*12850*/  SEL R5, R14, RZ, P1 ;  /* 0x000000ff0e057207 */ /* 0x000fca0000800000 */
[----:B------:R-:W-:-:S04]  /*12860*/  IMAD.IADD R4, R2, 0x1, R5 ;  /* 0x0000000102047824 */ /* 0x000fc800078e0205 */
[----:B------:R-:W-:-:S07]  /*12870*/  IMAD.MOV.U32 R13, RZ, RZ, R4 ;  /* 0x000000ffff0d7224 */ /* 0x000fce00078e0004 */
[----:B------:R-:W-:Y:S05]  /*12880*/  WARPSYNC.COLLECTIVE R15, `(.L_x_2263) ;  /* 0x000000000f087348 */ /* 0x000fea0003c00000 */
[----:B------:R0:W1:Y:S02]  /*12890*/  SHFL.UP P6, R14, R13, R12, R11 ;  /* 0x0400000c0d0e7389 */ /* 0x00006400000c000b */
[----:B01----:R-:W-:Y:S01]  /*128a0*/  ENDCOLLECTIVE ;  /* 0x000000000000791b */ /* 0x003fe20003800000 */
.L_x_2263:
[----:B------:R-:W-:Y:S01]  /*128b0*/  IMAD.MOV.U32 R12, RZ, RZ, 0x4 ;  /* 0x00000004ff0c7424 */ /* 0x000fe200078e00ff */
[----:B------:R-:W-:-:S05]  /*128c0*/  SEL R5, R14, RZ, P2 ;  /* 0x000000ff0e057207 */ /* 0x000fca0001000000 */
[----:B------:R-:W-:-:S04]  /*128d0*/  IMAD.IADD R5, R4, 0x1, R5 ;  /* 0x0000000104057824 */ /* 0x000fc800078e0205 */
[----:B------:R-:W-:-:S07]  /*128e0*/  IMAD.MOV.U32 R13, RZ, RZ, R5 ;  /* 0x000000ffff0d7224 */ /* 0x000fce00078e0005 */
[----:B------:R-:W-:Y:S05]  /*128f0*/  WARPSYNC.COLLECTIVE R15, `(.L_x_2264) ;  /* 0x000000000f087348 */ /* 0x000fea0003c00000 */
[----:B------:R0:W1:Y:S02]  /*12900*/  SHFL.UP P6, R14, R13, R12, R11 ;  /* 0x0400000c0d0e7389 */ /* 0x00006400000c000b */
[----:B01----:R-:W-:Y:S01]  /*12910*/  ENDCOLLECTIVE ;  /* 0x000000000000791b */ /* 0x003fe20003800000 */
.L_x_2264:
[----:B------:R-:W-:Y:S01]  /*12920*/  IMAD.MOV.U32 R12, RZ, RZ, 0x8 ;  /* 0x00000008ff0c7424 */ /* 0x000fe200078e00ff */
[----:B------:R-:W-:-:S05]  /*12930*/  SEL R6, R14, RZ, P3 ;  /* 0x000000ff0e067207 */ /* 0x000fca0001800000 */
[----:B------:R-:W-:-:S04]  /*12940*/  IMAD.IADD R6, R5, 0x1, R6 ;  /* 0x0000000105067824 */ /* 0x000fc800078e0206 */
[----:B------:R-:W-:-:S07]  /*12950*/  IMAD.MOV.U32 R13, RZ, RZ, R6 ;  /* 0x000000ffff0d7224 */ /* 0x000fce00078e0006 */
[----:B------:R-:W-:Y:S05]  /*12960*/  WARPSYNC.COLLECTIVE R15, `(.L_x_2265) ;  /* 0x000000000f087348 */ /* 0x000fea0003c00000 */
[----:B------:R0:W1:Y:S02]  /*12970*/  SHFL.UP P6, R14, R13, R12, R11 ;  /* 0x0400000c0d0e7389 */ /* 0x00006400000c000b */
[----:B01----:R-:W-:Y:S01]  /*12980*/  ENDCOLLECTIVE ;  /* 0x000000000000791b */ /* 0x003fe20003800000 */
.L_x_2265:
[----:B------:R-:W-:Y:S01]  /*12990*/  IMAD.MOV.U32 R12, RZ, RZ, 0x10 ;  /* 0x00000010ff0c7424 */ /* 0x000fe200078e00ff */
[----:B------:R-:W-:-:S05]  /*129a0*/  SEL R3, R14, RZ, P4 ;  /* 0x000000ff0e037207 */ /* 0x000fca0002000000 */
[----:B------:R-:W-:-:S04]  /*129b0*/  IMAD.IADD R4, R6, 0x1, R3 ;  /* 0x0000000106047824 */ /* 0x000fc800078e0203 */
[----:B------:R-:W-:-:S07]  /*129c0*/  IMAD.MOV.U32 R13, RZ, RZ, R4 ;  /* 0x000000ffff0d7224 */ /* 0x000fce00078e0004 */
[----:B------:R-:W-:Y:S05]  /*129d0*/  WARPSYNC.COLLECTIVE R15, `(.L_x_2266) ;  /* 0x000000000f087348 */ /* 0x000fea0003c00000 */
[----:B------:R0:W1:Y:S02]  /*129e0*/  SHFL.UP P6, R14, R13, R12, R11 ;  /* 0x0400000c0d0e7389 */ /* 0x00006400000c000b */
[----:B01----:R-:W-:Y:S01]  /*129f0*/  ENDCOLLECTIVE ;  /* 0x000000000000791b */ /* 0x003fe20003800000 */
.L_x_2266:
        /* <DEDUP_REMOVED lines=8> */
.L_x_2267:
[----:B------:R-:W-:Y:S05]  /*12a80*/  BRA `(.L_x_2268) ;  /* 0xffffffc800c87947 */ /* 0x000fea000383ffff */
.L_x_2177:
        /* <DEDUP_REMOVED lines=8> */
.L_x_2270:
[----:B------:R-:W-:Y:S05]  /*12b10*/  BSYNC B0 ;  /* 0x0000000000007941 */ /* 0x000fea0003800000 */
.L_x_2269:
        /* <DEDUP_REMOVED lines=8> */
.L_x_2271:
[----:B------:R-:W-:Y:S01]  /*12ba0*/  IMAD.MOV.U32 R12, RZ, RZ, 0x4 ;  /* 0x00000004ff0c7424 */ /* 0x000fe200078e00ff */
[----:B------:R-:W-:-:S05]  /*12bb0*/  SEL R14, R14, RZ, P2 ;  /* 0x000000ff0e0e7207 */ /* 0x000fca0001000000 */
[----:B------:R-:W-:-:S04]  /*12bc0*/  IMAD.IADD R3, R13, 0x1, R14 ;  /* 0x000000010d037824 */ /* 0x000fc800078e020e */
[----:B------:R-:W-:-:S07]  /*12bd0*/  IMAD.MOV.U32 R13, RZ, RZ, R3 ;  /* 0x000000ffff0d7224 */ /* 0x000fce00078e0003 */
[----:B------:R-:W-:Y:S05]  /*12be0*/  WARPSYNC.COLLECTIVE R15, `(.L_x_2272) ;  /* 0x000000000f087348 */ /* 0x000fea0003c00000 */
[----:B------:R0:W1:Y:S02]  /*12bf0*/  SHFL.UP P6, R14, R13, R12, R11 ;  /* 0x0400000c0d0e7389 */ /* 0x00006400000c000b */
[----:B01----:R-:W-:Y:S01]  /*12c00*/  ENDCOLLECTIVE ;  /* 0x000000000000791b */ /* 0x003fe20003800000 */
.L_x_2272:
[----:B------:R-:W-:Y:S01]  /*12c10*/  IMAD.MOV.U32 R12, RZ, RZ, 0x8 ;  /* 0x00000008ff0c7424 */ /* 0x000fe200078e00ff */
[----:B------:R-:W-:-:S05]  /*12c20*/  SEL R4, R14, RZ, P3 ;  /* 0x000000ff0e047207 */ /* 0x000fca0001800000 */
[----:B------:R-:W-:-:S04]  /*12c30*/  IMAD.IADD R4, R3, 0x1, R4 ;  /* 0x0000000103047824 */ /* 0x000fc800078e0204 */
[----:B------:R-:W-:-:S07]  /*12c40*/  IMAD.MOV.U32 R13, RZ, RZ, R4 ;  /* 0x000000ffff0d7224 */ /* 0x000fce00078e0004 */
[----:B------:R-:W-:Y:S05]  /*12c50*/  WARPSYNC.COLLECTIVE R15, `(.L_x_2273) ;  /* 0x000000000f087348 */ /* 0x000fea0003c00000 */
[----:B------:R0:W1:Y:S02]  /*12c60*/  SHFL.UP P6, R14, R13, R12, R11 ;  /* 0x0400000c0d0e7389 */ /* 0x00006400000c000b */
[----:B01----:R-:W-:Y:S01]  /*12c70*/  ENDCOLLECTIVE ;  /* 0x000000000000791b */ /* 0x003fe20003800000 */
.L_x_2273:
[----:B------:R-:W-:Y:S01]  /*12c80*/  IMAD.MOV.U32 R12, RZ, RZ, 0x10 ;  /* 0x00000010ff0c7424 */ /* 0x000fe200078e00ff */
[----:B------:R-:W-:-:S05]  /*12c90*/  SEL R5, R14, RZ, P4 ;  /* 0x000000ff0e057207 */ /* 0x000fca0002000000 */
[----:B------:R-:W-:-:S04]  /*12ca0*/  IMAD.IADD R5, R4, 0x1, R5 ;  /* 0x0000000104057824 */ /* 0x000fc800078e0205 */
[----:B------:R-:W-:-:S07]  /*12cb0*/  IMAD.MOV.U32 R13, RZ, RZ, R5 ;  /* 0x000000ffff0d7224 */ /* 0x000fce00078e0005 */
[----:B------:R-:W-:Y:S05]  /*12cc0*/  WARPSYNC.COLLECTIVE R15, `(.L_x_2274) ;  /* 0x000000000f087348 */ /* 0x000fea0003c00000 */
[----:B------:R0:W1:Y:S02]  /*12cd0*/  SHFL.UP P6, R14, R13, R12, R11 ;  /* 0x0400000c0d0e7389 */ /* 0x00006400000c000b */
[----:B01----:R-:W-:Y:S01]  /*12ce0*/  ENDCOLLECTIVE ;  /* 0x000000000000791b */ /* 0x003fe20003800000 */
.L_x_2274:
        /* <DEDUP_REMOVED lines=8> */
.L_x_2275:
[----:B------:R-:W-:Y:S05]  /*12d70*/  BRA `(.L_x_2276) ;  /* 0xffffffc800a87947 */ /* 0x000fea000383ffff */
.L_x_2179:
[----:B------:R-:W-:Y:S01]  /*12d80*/  BSSY B0, `(.L_x_2277) ;  /* 0x0000006000007945 */ /* 0x000fe20003800000 */
[----:B------:R-:W-:Y:S01]  /*12d90*/  PLOP3.LUT P6, PT, P6, PT, PT, 0x8, 0x0 ;  /* 0x000000000000781c */ /* 0x000fe200037ce170 */
[----:B------:R-:W-:-:S12]  /*12da0*/  IMAD.MOV.U32 R15, RZ, RZ, -0x1 ;  /* 0xffffffffff0f7424 */ /* 0x000fd800078e00ff */
[----:B0-----:R-:W-:Y:S05]  /*12db0*/  WARPSYNC.COLLECTIVE R15, `(.L_x_2278) ;  /* 0x000000000f087348 */ /* 0x001fea0003c00000 */
[----:B------:R-:W-:Y:S01]  /*12dc0*/  VOTE.ANY R14, PT, P6 ;  /* 0x00000000000e7806 */ /* 0x000fe200030e0100 */
[----:B0-----:R-:W-:Y:S06]  /*12dd0*/  ENDCOLLECTIVE ;  /* 0x000000000000791b */ /* 0x001fec0003800000 */
.L_x_2278:
[----:B------:R-:W-:Y:S05]  /*12de0*/  BSYNC B0 ;  /* 0x0000000000007941 */ /* 0x000fea0003800000 */
.L_x_2277:
        /* <DEDUP_REMOVED lines=9> */
.L_x_2279:
[----:B------:R-:W-:Y:S01]  /*12e80*/  IMAD.MOV.U32 R17, RZ, RZ, R14 ;  /* 0x000000ffff117224 */ /* 0x000fe200078e000e */
[----:B------:R-:W-:Y:S06]  /*12e90*/  BRA `(.L_x_2280) ;  /* 0xffffffc800987947 */ /* 0x000fec000383ffff */
.L_x_2181:
[----:B------:R-:W-:Y:S01]  /*12ea0*/  BSSY B0, `(.L_x_2281) ;  /* 0x0000007000007945 */ /* 0x000fe20003800000 */
[----:B------:R-:W-:Y:S02]  /*12eb0*/  IMAD.MOV.U32 R13, RZ, RZ, R3 ;  /* 0x000000ffff0d7224 */ /* 0x000fe400078e0003 */
[----:B------:R-:W-:Y:S02]  /*12ec0*/  IMAD.MOV.U32 R11, RZ, RZ, 0x1f ;  /* 0x0000001fff0b7424 */ /* 0x000fe400078e00ff */
[----:B------:R-:W-:-:S07]  /*12ed0*/  IMAD.MOV.U32 R15, RZ, RZ, -0x1 ;  /* 0xffffffffff0f7424 */ /* 0x000fce00078e00ff */
[----:B012---:R-:W-:Y:S05]  /*12ee0*/  WARPSYNC.COLLECTIVE R15, `(.L_x_2282) ;  /* 0x000000000f087348 */ /* 0x007fea0003c00000 */
[----:B------:R3:W4:Y:S02]  /*12ef0*/  SHFL.IDX P6, R14, R13, R12, R11 ;  /* 0x0000000c0d0e7389 */ /* 0x00072400000c000b */
[----:B01234-:R-:W-:Y:S01]  /*12f00*/  ENDCOLLECTIVE ;  /* 0x000000000000791b */ /* 0x01ffe20003800000 */
.L_x_2282:
[----:B------:R-:W-:Y:S05]  /*12f10*/  BSYNC B0 ;  /* 0x0000000000007941 */ /* 0x000fea0003800000 */
.L_x_2281:
[----:B------:R-:W-:Y:S01]  /*12f20*/  IMAD.MOV.U32 R5, RZ, RZ, R14 ;  /* 0x000000ffff057224 */ /* 0x000fe200078e000e */
[----:B------:R-:W-:Y:S06]  /*12f30*/  BRA `(.L_x_2180) ;  /* 0xffffffc8008c7947 */ /* 0x000fec000383ffff */
.L_x_2185:
[----:B-1----:R1:W2:Y:S02]  /*12f40*/  SYNCS.PHASECHK.TRANS64.TRYWAIT P0, [R5+URZ+0x2d820], R0 ;  /* 0x02d82000050075a7 */ /* 0x0022a4000800017f */
[----:B--2---:R-:W-:Y:S05]  /*12f50*/  @!P0 NANOSLEEP.SYNCS 0x989680 ;  /* 0x009896800000895d */ /* 0x004fea0003900000 */
[----:B------:R-:W2:Y:S02]  /*12f60*/  @!P0 SYNCS.PHASECHK.TRANS64 P0, [R5+URZ+0x2d820], R0 ;  /* 0x02d82000050085a7 */ /* 0x000ea4000800007f */
[----:B--2---:R-:W-:Y:S05]  /*12f70*/  @!P0 BRA `(.L_x_2185) ;  /* 0xfffffffc00f08947 */ /* 0x004fea000383ffff */
[----:B------:R-:W-:Y:S05]  /*12f80*/  BRA `(.L_x_2283) ;  /* 0xffffffd000047947 */ /* 0x000fea000383ffff */
.L_x_2186:
        /* <DEDUP_REMOVED lines=11> */
.L_x_2285:
[----:B------:R-:W-:Y:S05]  /*13040*/  BSYNC B0 ;  /* 0x0000000000007941 */ /* 0x000fea0003800000 */
.L_x_2284:
[----:B------:R-:W-:Y:S05]  /*13050*/  BRA `(.L_x_2286) ;  /* 0xffffffcc00ec7947 */ /* 0x000fea000383ffff */
.L_x_2189:
[----:B------:R-:W-:Y:S01]  /*13060*/  BSSY B1, `(.L_x_2287) ;  /* 0x0000006000017945 */ /* 0x000fe20003800000 */
[----:B------:R-:W-:-:S07]  /*13070*/  IMAD.MOV.U32 R15, RZ, RZ, -0x1 ;  /* 0xffffffffff0f7424 */ /* 0x000fce00078e00ff */
[----:B01----:R-:W-:Y:S05]  /*13080*/  WARPSYNC.COLLECTIVE R15, `(.L_x_2288) ;  /* 0x000000000f0c7348 */ /* 0x003fea0003c00000 */
[----:B------:R-:W-:Y:S02]  /*13090*/  ELECT P6, UR62, PT ;  /* 0x00000000003e782f */ /* 0x000fe400038c0000 */
[----:B------:R-:W-:Y:S01]  /*130a0*/  MOV R14, UR62 ;  /* 0x0000003e000e7c02 */ /* 0x000fe20008000f00 */
[----:B01----:R-:W-:Y:S10]  /*130b0*/  ENDCOLLECTIVE ;  /* 0x000000000000791b */ /* 0x003ff40003800000 */
.L_x_2288:
[----:B------:R-:W-:Y:S05]  /*130c0*/  BSYNC B1 ;  /* 0x0000000000017941 */ /* 0x000fea0003800000 */
.L_x_2287:
[----:B------:R-:W-:Y:S05]  /*130d0*/  BRA `(.L_x_2289) ;  /* 0xffffffcc00e47947 */ /* 0x000fea000383ffff */
.L_x_2191:
[----:B-1----:R1:W2:Y:S02]  /*130e0*/  SYNCS.PHASECHK.TRANS64.TRYWAIT P1, [R3+URZ+0x2d840], R2 ;  /* 0x02d84002030075a7 */ /* 0x0022a4000802017f */
[----:B--2---:R-:W-:Y:S05]  /*130f0*/  @!P1 NANOSLEEP.SYNCS 0x989680 ;  /* 0x009896800000995d */ /* 0x004fea0003900000 */
[----:B------:R-:W2:Y:S02]  /*13100*/  @!P1 SYNCS.PHASECHK.TRANS64 P1, [R3+URZ+0x2d840], R2 ;  /* 0x02d84002030095a7 */ /* 0x000ea4000802007f */
[----:B--2---:R-:W-:Y:S05]  /*13110*/  @!P1 BRA `(.L_x_2191) ;  /* 0xfffffffc00f09947 */ /* 0x004fea000383ffff */
[----:B------:R-:W-:Y:S05]  /*13120*/  BRA `(.L_x_2290) ;  /* 0xffffffd000047947 */ /* 0x000fea000383ffff */
.L_x_2193:
[----:B--2---:R2:W3:Y:S02]  /*13130*/  SYNCS.PHASECHK.TRANS64.TRYWAIT P1, [R5+URZ+0x2d840], R0 ;  /* 0x02d84000050075a7 */ /* 0x0044e4000802017f */
[----:B---3--:R-:W-:Y:S05]  /*13140*/  @!P1 NANOSLEEP.SYNCS 0x989680 ;  /* 0x009896800000995d */ /* 0x008fea0003900000 */
[----:B------:R-:W3:Y:S02]  /*13150*/  @!P1 SYNCS.PHASECHK.TRANS64 P1, [R5+URZ+0x2d840], R0 ;  /* 0x02d84000050095a7 */ /* 0x000ee4000802007f */
[----:B---3--:R-:W-:Y:S05]  /*13160*/  @!P1 BRA `(.L_x_2193) ;  /* 0xfffffffc00f09947 */ /* 0x008fea000383ffff */
[----:B------:R-:W-:Y:S05]  /*13170*/  BRA `(.L_x_2291) ;  /* 0xffffffd000107947 */ /* 0x000fea000383ffff */
.L_x_2195:
[----:B---3--:R3:W4:Y:S02]  /*13180*/  SYNCS.PHASECHK.TRANS64.TRYWAIT P1, [R3+URZ+0x2d860], R2 ;  /* 0x02d86002030075a7 */ /* 0x008724000802017f */
[----:B----4-:R-:W-:Y:S05]  /*13190*/  @!P1 NANOSLEEP.SYNCS 0x989680 ;  /* 0x009896800000995d */ /* 0x010fea0003900000 */
[----:B------:R-:W4:Y:S02]  /*131a0*/  @!P1 SYNCS.PHASECHK.TRANS64 P1, [R3+URZ+0x2d860], R2 ;  /* 0x02d86002030095a7 */ /* 0x000f24000802007f */
[----:B----4-:R-:W-:Y:S05]  /*131b0*/  @!P1 BRA `(.L_x_2195) ;  /* 0xfffffffc00f09947 */ /* 0x010fea000383ffff */
[----:B------:R-:W-:Y:S05]  /*131c0*/  BRA `(.L_x_2292) ;  /* 0xffffffd0000c7947 */ /* 0x000fea000383ffff */
.L_x_2293:
        /* <DEDUP_REMOVED lines=11> */
.L_x_2735:


//--------------------- .text._ZN7cutlass13device_kernelIN5flash11enable_sm90INS1_16FlashAttnFwdSm90INS1_25CollectiveMainloopFwdSm90ILi2EN4cute5tupleIJNS5_1CILi1EEES8_S8_EEENS6_IJNS7_ILi192EEENS7_ILi128EEENS7_ILi96EEEEEELi96ENS_10bfloat16_tEfNS_4arch4Sm90ELb1ELb0ELb0ELb1ELb1ELb1ELb0ELb0ELb1ELb1ELb0ELb0EEENS1_21CollectiveEpilogueFwdINS6_IJSA_SC_SB_EEES9_SE_SG_Li384ELb1ELb1ELb0ELb0EEENS1_36VarlenDynamicPersistentTileSchedulerILi192ELi128ELi384ELi128ELb0ELb1ELb1ELb1ELb1ELb1EEEEEEEEEvNT_6ParamsE --------------------------
	.section	.text._ZN7cutlass13device_kernelIN5flash11enable_sm90INS1_16FlashAttnFwdSm90INS1_25CollectiveMainloopFwdSm90ILi2EN4cute5tupleIJNS5_1CILi1EEES8_S8_EEENS6_IJNS7_ILi192EEENS7_ILi128EEENS7_ILi96EEEEEELi96ENS_10bfloat16_tEfNS_4arch4Sm90ELb1ELb0ELb0ELb1ELb1ELb1ELb0ELb0ELb1ELb1ELb0ELb0EEENS1_21CollectiveEpilogueFwdINS6_IJSA_SC_SB_EEES9_SE_SG_Li384ELb1ELb1ELb0ELb0EEENS1_36VarlenDynamicPersistentTileSchedulerILi192ELi128ELi384ELi128ELb0ELb1ELb1ELb1ELb1ELb1EEEEEEEEEvNT_6ParamsE,"ax",@progbits
	.align	128
.text._ZN7cutlass13device_kernelIN5flash11enable_sm90INS1_16FlashAttnFwdSm90INS1_25CollectiveMainloopFwdSm90ILi2EN4cute5tupleIJNS5_1CILi1EEES8_S8_EEENS6_IJNS7_ILi192EEENS7_ILi128EEENS7_ILi96EEEEEELi96ENS_10bfloat16_tEfNS_4arch4Sm90ELb1ELb0ELb0ELb1ELb1ELb1ELb0ELb0ELb1ELb1ELb0ELb0EEENS1_21CollectiveEpilogueFwdINS6_IJSA_SC_SB_EEES9_SE_SG_Li384ELb1ELb1ELb0ELb0EEENS1_36VarlenDynamicPersistentTileSchedulerILi192ELi128ELi384ELi128ELb0ELb1ELb1ELb1ELb1ELb1EEEEEEEEEvNT_6ParamsE:
        .type           _ZN7cutlass13device_kernelIN5flash11enable_sm90INS1_16FlashAttnFwdSm90INS1_25CollectiveMainloopFwdSm90ILi2EN4cute5tupleIJNS5_1CILi1EEES8_S8_EEENS6_IJNS7_ILi192EEENS7_ILi128EEENS7_ILi96EEEEEELi96ENS_10bfloat16_tEfNS_4arch4Sm90ELb1ELb0ELb0ELb1ELb1ELb1ELb0ELb0ELb1ELb1ELb0ELb0EEENS1_21CollectiveEpilogueFwdINS6_IJSA_SC_SB_EEES9_SE_SG_Li384ELb1ELb1ELb0ELb0EEENS1_36VarlenDynamicPersistentTileSchedulerILi192ELi128ELi384ELi128ELb0ELb1ELb1ELb1ELb1ELb1EEEEEEEEEvNT_6ParamsE,@function
        .size           _ZN7cutlass13device_kernelIN5flash11enable_sm90INS1_16FlashAttnFwdSm90INS1_25CollectiveMainloopFwdSm90ILi2EN4cute5tupleIJNS5_1CILi1EEES8_S8_EEENS6_IJNS7_ILi192EEENS7_ILi128EEENS7_ILi96EEEEEELi96ENS_10bfloat16_tEfNS_4arch4Sm90ELb1ELb0ELb0ELb1ELb1ELb1ELb0ELb0ELb1ELb1ELb0ELb0EEENS1_21CollectiveEpilogueFwdINS6_IJSA_SC_SB_EEES9_SE_SG_Li384ELb1ELb1ELb0ELb0EEENS1_36VarlenDynamicPersistentTileSchedulerILi192ELi128ELi384ELi128ELb0ELb1ELb1ELb1ELb1ELb1EEEEEEEEEvNT_6ParamsE,(.L_x_2736 - _ZN7cutlass13device_kernelIN5flash11enable_sm90INS1_16FlashAttnFwdSm90INS1_25CollectiveMainloopFwdSm90ILi2EN4cute5tupleIJNS5_1CILi1EEES8_S8_EEENS6_IJNS7_ILi192EEENS7_ILi128EEENS7_ILi96EEEEEELi96ENS_10bfloat16_tEfNS_4arch4Sm90ELb1ELb0ELb0ELb1ELb1ELb1ELb0ELb0ELb1ELb1ELb0ELb0EEENS1_21CollectiveEpilogueFwdINS6_IJSA_SC_SB_EEES9_SE_SG_Li384ELb1ELb1ELb0ELb0EEENS1_36VarlenDynamicPersistentTileSchedulerILi192ELi128ELi384ELi128ELb0ELb1ELb1ELb1ELb1ELb1EEEEEEEEEvNT_6ParamsE)
        .other          _ZN7cutlass13device_kernelIN5flash11enable_sm90INS1_16FlashAttnFwdSm90INS1_25CollectiveMainloopFwdSm90ILi2EN4cute5tupleIJNS5_1CILi1EEES8_S8_EEENS6_IJNS7_ILi192EEENS7_ILi128EEENS7_ILi96EEEEEELi96ENS_10bfloat16_tEfNS_4arch4Sm90ELb1ELb0ELb0ELb1ELb1ELb1ELb0ELb0ELb1ELb1ELb0ELb0EEENS1_21CollectiveEpilogueFwdINS6_IJSA_SC_SB_EEES9_SE_SG_Li384ELb1ELb1ELb0ELb0EEENS1_36VarlenDynamicPersistentTileSchedulerILi192ELi128ELi384ELi128ELb0ELb1ELb1ELb1ELb1ELb1EEEEEEEEEvNT_6ParamsE,@"STO_CUDA_ENTRY STV_DEFAULT"
_ZN7cutlass13device_kernelIN5flash11enable_sm90INS1_16FlashAttnFwdSm90INS1_25CollectiveMainloopFwdSm90ILi2EN4cute5tupleIJNS5_1CILi1EEES8_S8_EEENS6_IJNS7_ILi192EEENS7_ILi128EEENS7_ILi96EEEEEELi96ENS_10bfloat16_tEfNS_4arch4Sm90ELb1ELb0ELb0ELb1ELb1ELb1ELb0ELb0ELb1ELb1ELb0ELb0EEENS1_21CollectiveEpilogueFwdINS6_IJSA_SC_SB_EEES9_SE_SG_Li384ELb1ELb1ELb0ELb0EEENS1_36VarlenDynamicPersistentTileSchedulerILi192ELi128ELi384ELi128ELb0ELb1ELb1ELb1ELb1ELb1EEEEEEEEEvNT_6ParamsE:
        /* <DEDUP_REMOVED lines=18> */
.L_x_2295:
[----:B------:R-:W-:Y:S05]  /*0120*/  BSYNC B0 ;  /* 0x0000000000007941 */ /* 0x000fea0003800000 */
.L_x_2294:
        /* <DEDUP_REMOVED lines=41> */
.L_x_2296:
        /* <DEDUP_REMOVED lines=22> */
.L_x_2297:
        /* <DEDUP_REMOVED lines=18> */
.L_x_2298:
        /* <DEDUP_REMOVED lines=22> */
.L_x_2299:
        /* <DEDUP_REMOVED lines=22> */
.L_x_2300:
        /* <DEDUP_REMOVED lines=8> */
.L_x_2303:
        /* <DEDUP_REMOVED lines=22> */
[----:B------:R-:W-:Y:S01]  /*0ae0*/  R2UR UR42, R2 ;  /* 0x00000000022a72ca */ /* 0x000fe200000e0000 */
[----:B------:R-:W-:Y:S01]  /*0af0*/  IMAD.MOV.U32 R155, RZ, RZ, 0x40 ;  /* 0x00000040ff9b7424 */ /* 0x000fe200078e00ff */
        /* <DEDUP_REMOVED lines=20> */
[----:B------:R-:W-:Y:S01]  /*0c40*/  STL [R1], R26 ;  /* 0x0000001a01007387 */ /* 0x000fe20000100800 */
[----:B------:R-:W-:Y:S01]  /*0c50*/  IMAD.IADD R8, R141, 0x1, -R8 ;  /* 0x000000018d087824 */ /* 0x000fe200078e0a08 */
[----:B------:R-:W-:Y:S01]  /*0c60*/  LOP3.LUT R4, R4, 0xfffffff0, RZ, 0xc0, !PT ;  /* 0xfffffff004047812 */ /* 0x000fe200078ec0ff */
[----:B------:R-:W-:Y:S01]  /*0c70*/  IMAD.IADD R5, R26, 0x1, R9 ;  /* 0x000000011a057824 */ /* 0x000fe200078e0209 */
[----:B------:R0:W-:Y:S01]  /*0c80*/  STL [R1+0x38], R9 ;  /* 0x0000380901007387 */ /* 0x0001e20000100800 */
[----:B------:R-:W-:-:S02]  /*0c90*/  IMAD.IADD R6, R3, 0x1, -R6 ;  /* 0x0000000103067824 */ /* 0x000fc400078e0a06 */
[----:B------:R-:W-:Y:S01]  /*0ca0*/  IMAD R18, R3, 0x8, R8 ;  /* 0x0000000803127824 */ /* 0x000fe200078e0208 */
[-C--:B------:R-:W-:Y:S01]  /*0cb0*/  LEA.HI R3, R0, R22.reuse, RZ, 0x7 ;  /* 0x0000001600037211 */ /* 0x080fe200078f38ff */
[----:B------:R1:W-:Y:S01]  /*0cc0*/  STL [R1+0x34], R7 ;  /* 0x0000340701007387 */ /* 0x0003e20000100800 */
[----:B------:R-:W-:Y:S01]  /*0cd0*/  SHF.R.S32.HI R10, RZ, 0x1f, R5 ;  /* 0x0000001fff0a7819 */ /* 0x000fe20000011405 */
[----:B------:R-:W-:Y:S01]  /*0ce0*/  IMAD.IADD R4, R22, 0x1, -R4 ;  /* 0x0000000116047824 */ /* 0x000fe200078e0a04 */
[----:B------:R-:W-:Y:S01]  /*0cf0*/  SHF.R.S32.HI R25, RZ, 0x7, R3 ;  /* 0x00000007ff197819 */ /* 0x000fe20000011403 */
[----:B------:R-:W-:Y:S01]  /*0d00*/  IMAD.SHL.U32 R6, R6, 0x8, RZ ;  /* 0x0000000806067824 */ /* 0x000fe200078e00ff */
[-C--:B------:R-:W-:Y:S01]  /*0d10*/  LEA.HI R14, R10, R5.reuse, RZ, 0x3 ;  /* 0x000000050a0e7211 */ /* 0x080fe200078f18ff */
[----:B0-----:R-:W-:Y:S01]  /*0d20*/  IMAD.IADD R9, R26, 0x1, R7 ;  /* 0x000000011a097824 */ /* 0x001fe200078e0207 */
[----:B------:R-:W-:Y:S02]  /*0d30*/  LEA.HI R15, R10, R5, RZ, 0x5 ;  /* 0x000000050a0f7211 */ /* 0x000fe400078f28ff */
[----:B------:R-:W-:-:S02]  /*0d40*/  LEA.HI R5, R0, R22, RZ, 0x5 ;  /* 0x0000001600057211 */ /* 0x000fc400078f28ff */
[----:B-1----:R-:W-:Y:S02]  /*0d50*/  LOP3.LUT R7, R3, 0xffffff80, RZ, 0xc0, !PT ;  /* 0xffffff8003077812 */ /* 0x002fe400078ec0ff */
[----:B------:R-:W-:Y:S02]  /*0d60*/  SHF.R.S32.HI R8, RZ, 0x1f, R9 ;  /* 0x0000001fff087819 */ /* 0x000fe40000011409 */
[----:B------:R-:W-:Y:S01]  /*0d70*/  SHF.R.S32.HI R15, RZ, 0x5, R15 ;  /* 0x00000005ff0f7819 */ /* 0x000fe2000001140f */
[----:B------:R-:W-:Y:S01]  /*0d80*/  IMAD.IADD R24, R22, 0x1, -R7 ;  /* 0x0000000116187824 */ /* 0x000fe200078e0a07 */
[----:B------:R-:W-:Y:S02]  /*0d90*/  LEA.HI R7, R0, R22, RZ, 0x2 ;  /* 0x0000001600077211 */ /* 0x000fe400078f10ff */
[----:B------:R-:W-:Y:S02]  /*0da0*/  SHF.R.S32.HI R0, RZ, 0x5, R5 ;  /* 0x00000005ff007819 */ /* 0x000fe40000011405 */
[----:B------:R-:W-:-:S02]  /*0db0*/  LEA.HI R20, R8, R9, RZ, 0x3 ;  /* 0x0000000908147211 */ /* 0x000fc400078f18ff */
[----:B------:R-:W-:Y:S01]  /*0dc0*/  LEA.HI R16, R8, R9, RZ, 0x5 ;  /* 0x0000000908107211 */ /* 0x000fe200078f28ff */
[--C-:B------:R-:W-:Y:S01]  /*0dd0*/  IMAD R17, R0, 0x10, R4.reuse ;  /* 0x0000001000117824 */ /* 0x100fe200078e0204 */
[----:B------:R-:W-:Y:S02]  /*0de0*/  SHF.R.S32.HI R5, RZ, 0x1f, R4 ;  /* 0x0000001fff057819 */ /* 0x000fe40000011404 */
[--C-:B------:R-:W-:Y:S02]  /*0df0*/  SHF.R.S32.HI R21, RZ, 0x2, R7.reuse ;  /* 0x00000002ff157819 */ /* 0x100fe40000011407 */
[----:B------:R-:W-:Y:S02]  /*0e00*/  SHF.R.S32.HI R8, RZ, 0x1f, R7 ;  /* 0x0000001fff087819 */ /* 0x000fe40000011407 */
[----:B------:R-:W-:Y:S02]  /*0e10*/  LEA.HI R5, R5, R4, RZ, 0x3 ;  /* 0x0000000405057211 */ /* 0x000fe400078f18ff */
[----:B------:R-:W-:Y:S01]  /*0e20*/  LEA.HI R13, R8, R21, RZ, 0x2 ;  /* 0x00000015080d7211 */ /* 0x000fe200078f10ff */
[----:B------:R-:W-:Y:S01]  /*0e30*/  IMAD.HI R8, R25, 0x55555556, RZ ;  /* 0x5555555619087827 */ /* 0x000fe200078e02ff */
[----:B------:R-:W-:-:S02]  /*0e40*/  LOP3.LUT R3, R5, 0xfffffff8, RZ, 0xc0, !PT ;  /* 0xfffffff805037812 */ /* 0x000fc400078ec0ff */
[----:B------:R-:W-:Y:S01]  /*0e50*/  SHF.R.S32.HI R9, RZ, 0x1f, R24 ;  /* 0x0000001fff097819 */ /* 0x000fe20000011418 */
[----:B------:R-:W-:Y:S01]  /*0e60*/  IMAD.SHL.U32 R5, R5, 0x40, RZ ;  /* 0x0000004005057824 */ /* 0x000fe200078e00ff */
[----:B------:R-:W-:Y:S01]  /*0e70*/  LOP3.LUT R13, R13, 0xfffffffc, RZ, 0xc0, !PT ;  /* 0xfffffffc0d0d7812 */ /* 0x000fe200078ec0ff */
[----:B------:R-:W-:Y:S01]  /*0e80*/  IMAD.IADD R3, R4, 0x1, -R3 ;  /* 0x0000000104037824 */ /* 0x000fe200078e0a03 */
[-C--:B------:R-:W-:Y:S02]  /*0e90*/  LEA.HI R10, R9, R24.reuse, RZ, 0x2 ;  /* 0x00000018090a7211 */ /* 0x080fe400078f10ff */
[----:B------:R-:W-:Y:S01]  /*0ea0*/  LOP3.LUT R5, R5, 0x7ffffe00, RZ, 0xc0, !PT ;  /* 0x7ffffe0005057812 */ /* 0x000fe200078ec0ff */
[----:B------:R-:W-:Y:S01]  /*0eb0*/  IMAD.IADD R21, R21, 0x1, -R13 ;  /* 0x0000000115157824 */ /* 0x000fe200078e0a0d */
[--C-:B------:R-:W-:Y:S01]  /*0ec0*/  SHF.R.S32.HI R11, RZ, 0x2, R10.reuse ;  /* 0x00000002ff0b7819 */ /* 0x100fe2000001140a */
[----:B------:R-:W-:Y:S01]  /*0ed0*/  IMAD.SHL.U32 R13, R18, 0x20, RZ ;  /* 0x00000020120d7824 */ /* 0x000fe200078e00ff */
[----:B------:R-:W-:Y:S01]  /*0ee0*/  SHF.R.S32.HI R12, RZ, 0x1f, R10 ;  /* 0x0000001fff0c7819 */ /* 0x000fe2000001140a */
[----:B------:R-:W-:Y:S01]  /*0ef0*/  IMAD.SHL.U32 R157, R21, 0x40, RZ ;  /* 0x00000040159d7824 */ /* 0x000fe200078e00ff */
[C---:B------:R-:W-:Y:S01]  /*0f00*/  R2P PR, R3.reuse, 0x6 ;  /* 0x0000000603007804 */ /* 0x040fe20000000000 */
[----:B------:R-:W-:Y:S01]  /*0f10*/  IMAD.SHL.U32 R3, R3, 0x40, RZ ;  /* 0x0000004003037824 */ /* 0x000fe200078e00ff */
[----:B------:R-:W-:Y:S01]  /*0f20*/  LEA.HI R12, R12, R11, RZ, 0x3 ;  /* 0x0000000b0c0c7211 */ /* 0x000fe200078f18ff */
[----:B------:R-:W-:Y:S01]  /*0f30*/  IMAD R5, R0, 0x400, R5 ;  /* 0x0000040000057824 */ /* 0x000fe200078e0205 */
[----:B------:R-:W-:Y:S01]  /*0f40*/  LOP3.LUT R157, R157, 0xc0, RZ, 0xc0, !PT ;  /* 0x000000c09d9d7812 */ /* 0x000fe200078ec0ff */
[----:B------:R0:W-:Y:S01]  /*0f50*/  STL [R1+0x60], R21 ;  /* 0x0000601501007387 */ /* 0x0001e20000100800 */
[----:B------:R-:W-:Y:S01]  /*0f60*/  LOP3.LUT R3, R3, 0x1c0, RZ, 0xc0, !PT ;  /* 0x000001c003037812 */ /* 0x000fe200078ec0ff */
[----:B------:R-:W-:Y:S01]  /*0f70*/  IMAD.U32 R0, R17, 0x20, R6 ;  /* 0x0000002011007824 */ /* 0x000fe200078e0006 */
[----:B------:R-:W-:Y:S01]  /*0f80*/  LOP3.LUT R12, R12, 0xfffffff8, RZ, 0xc0, !PT ;  /* 0xfffffff80c0c7812 */ /* 0x000fe200078ec0ff */
[----:B------:R-:W-:Y:S01]  /*0f90*/  IMAD R15, R15, 0x1800, R13 ;  /* 0x000018000f0f7824 */ /* 0x000fe200078e020d */
[----:B------:R-:W-:-:S02]  /*0fa0*/  LEA.HI R9, R9, R24, RZ, 0x5 ;  /* 0x0000001809097211 */ /* 0x000fc400078f28ff */
[----:B------:R-:W-:Y:S01]  /*0fb0*/  SHF.R.S32.HI R16, RZ, 0x5, R16 ;  /* 0x00000005ff107819 */ /* 0x000fe20000011410 */
[----:B------:R-:W-:Y:S01]  /*0fc0*/  IMAD.IADD R12, R11, 0x1, -R12 ;  /* 0x000000010b0c7824 */ /* 0x000fe200078e0a0c */
[----:B------:R-:W-:Y:S01]  /*0fd0*/  LOP3.LUT R4, R157, 0x18, R20, 0xf8, !PT ;  /* 0x000000189d047812 */ /* 0x000fe200078ef814 */
[----:B------:R1:W-:Y:S01]  /*0fe0*/  STL [R1+0x84], R0 ;  /* 0x0000840001007387 */ /* 0x0003e20000100800 */
[----:B0-----:R-:W-:Y:S01]  /*0ff0*/  SHF.R.U32.HI R21, RZ, 0x3, R157 ;  /* 0x00000003ff157819 */ /* 0x001fe2000001169d */
[----:B------:R-:W-:Y:S01]  /*1000*/  IMAD R16, R16, 0x1800, R13 ;  /* 0x0000180010107824 */ /* 0x000fe200078e020d */
[----:B------:R-:W-:Y:S01]  /*1010*/  LOP3.LUT R6, R3, 0x8, R6, 0xf8, !PT ;  /* 0x0000000803067812 */ /* 0x000fe200078ef806 */
[----:B------:R-:W-:Y:S01]  /*1020*/  STL [R1+0xc], R13 ;  /* 0x00000c0d01007387 */ /* 0x000fe20000100800 */
[----:B------:R-:W-:Y:S02]  /*1030*/  LEA.HI R8, R8, R8, RZ, 0x1 ;  /* 0x0000000808087211 */ /* 0x000fe400078f08ff */
[----:B------:R-:W-:-:S02]  /*1040*/  SHF.R.S32.HI R9, RZ, 0x5, R9 ;  /* 0x00000005ff097819 */ /* 0x000fc40000011409 */
[----:B------:R-:W-:Y:S01]  /*1050*/  SHF.R.U32.HI R3, RZ, 0x3, R3 ;  /* 0x00000003ff037819 */ /* 0x000fe20000011603 */
[----:B------:R-:W-:Y:S01]  /*1060*/  IMAD R8, R8, -0x3, R25 ;  /* 0xfffffffd08087824 */ /* 0x000fe200078e0219 */
[----:B------:R-:W-:Y:S01]  /*1070*/  LOP3.LUT R11, R4, R21, RZ, 0x3c, !PT ;  /* 0x00000015040b7212 */ /* 0x000fe200078e3cff */
[----:B------:R-:W-:Y:S01]  /*1080*/  IMAD R9, R9, 0x10, R12 ;  /* 0x0000001009097824 */ /* 0x000fe200078e020c */
[----:B------:R-:W-:Y:S01]  /*1090*/  LOP3.LUT R6, R6, R3, RZ, 0x3c, !PT ;  /* 0x0000000306067212 */ /* 0x000fe200078e3cff */
[----:B------:R-:W-:Y:S01]  /*10a0*/  VIADD R3, R26, 0x18 ;  /* 0x000000181a037836 */ /* 0x000fe20000000000 */
[----:B------:R-:W-:Y:S01]  /*10b0*/  LOP3.LUT R7, R7, 0xfffffffc, RZ, 0xc0, !PT ;  /* 0xfffffffc07077812 */ /* 0x000fe200078ec0ff */
[----:B------:R-:W-:Y:S01]  /*10c0*/  IMAD.IADD R11, R16, 0x1, R11 ;  /* 0x00000001100b7824 */ /* 0x000fe200078e020b */
[----:B------:R-:W-:Y:S01]  /*10d0*/  LOP3.LUT R10, R10, 0x7ffffffc, RZ, 0xc0, !PT ;  /* 0x7ffffffc0a0a7812 */ /* 0x000fe200078ec0ff */
[----:B------:R-:W-:Y:S01]  /*10e0*/  IMAD.SHL.U32 R16, R19, 0x8, RZ ;  /* 0x0000000813107824 */ /* 0x000fe200078e00ff */
[----:B-1----:R-:W-:Y:S01]  /*10f0*/  LOP3.LUT R0, R157, 0x18, R14, 0xf8, !PT ;  /* 0x000000189d007812 */ /* 0x002fe200078ef80e */
[----:B------:R-:W-:Y:S01]  /*1100*/  IMAD R8, R8, 0x40, R9 ;  /* 0x0000004008087824 */ /* 0x000fe200078e0209 */
[----:B------:R-:W-:Y:S01]  /*1110*/  SEL R155, R155, 0xffffffc0, !P2 ;  /* 0xffffffc09b9b7807 */ /* 0x000fe20005000000 */
[----:B------:R-:W-:Y:S01]  /*1120*/  IMAD.IADD R5, R5, 0x1, R6 ;  /* 0x0000000105057824 */ /* 0x000fe200078e0206 */
[----:B------:R-:W-:Y:S01]  /*1130*/  LOP3.LUT R0, R0, R21, RZ, 0x3c, !PT ;  /* 0x0000001500007212 */ /* 0x000fe200078e3cff */
[----:B------:R-:W-:Y:S01]  /*1140*/  VIADD R6, R26, 0x8 ;  /* 0x000000081a067836 */ /* 0x000fe20000000000 */
[----:B------:R-:W-:Y:S01]  /*1150*/  STL [R1+0x80], R8 ;  /* 0x0000800801007387 */ /* 0x000fe20000100800 */
[----:B------:R-:W-:Y:S01]  /*1160*/  VIADD R136, R16, 0x30 ;  /* 0x0000003010887836 */ /* 0x000fe20000000000 */
[----:B------:R-:W-:Y:S01]  /*1170*/  CS2R R18, SRZ ;  /* 0x0000000000127805 */ /* 0x000fe2000001ff00 */
[----:B------:R-:W-:Y:S01]  /*1180*/  IMAD.IADD R25, R22, 0x1, -R7 ;  /* 0x0000000116197824 */ /* 0x000fe200078e0a07 */
[----:B------:R0:W-:Y:S01]  /*1190*/  STL [R1+0x40], R6 ;  /* 0x0000400601007387 */ /* 0x0001e20000100800 */
[----:B------:R-:W-:Y:S01]  /*11a0*/  VIADD R4, R26, 0x28 ;  /* 0x000000281a047836 */ /* 0x000fe20000000000 */
[----:B------:R-:W-:Y:S01]  /*11b0*/  SHF.R.S32.HI R7, RZ, 0x3, R14 ;  /* 0x00000003ff077819 */ /* 0x000fe2000001140e */
[C---:B------:R-:W-:Y:S01]  /*11c0*/  VIADD R22, R16.reuse, 0x40 ;  /* 0x0000004010167836 */ /* 0x040fe20000000000 */
[----:B------:R1:W-:Y:S01]  /*11d0*/  STL [R1+0x3c], R3 ;  /* 0x00003c0301007387 */ /* 0x0003e20000100800 */
[----:B------:R-:W-:Y:S01]  /*11e0*/  VIADD R137, R16, 0x50 ;  /* 0x0000005010897836 */ /* 0x000fe20000000000 */
[----:B------:R-:W-:Y:S01]  /*11f0*/  SHF.R.S32.HI R17, RZ, 0x1f, R16 ;  /* 0x0000001fff117819 */ /* 0x000fe20000011410 */
[----:B------:R-:W-:Y:S01]  /*1200*/  IMAD.IADD R15, R15, 0x1, R0 ;  /* 0x000000010f0f7824 */ /* 0x000fe200078e0200 */
[----:B------:R2:W-:Y:S01]  /*1210*/  STL [R1+0x44], R4 ;  /* 0x0000440401007387 */ /* 0x0005e20000100800 */
[----:B------:R-:W-:Y:S01]  /*1220*/  LEA.HI R0, R25, R25, RZ, 0x1 ;  /* 0x0000001919007211 */ /* 0x000fe200078f08ff */
[----:B------:R-:W-:Y:S01]  /*1230*/  IMAD R154, R5, 0x2, R2 ;  /* 0x00000002059a7824 */ /* 0x000fe200078e0202 */
[----:B0-----:R-:W-:-:S02]  /*1240*/  SHF.R.S32.HI R6, RZ, 0x3, R20 ;  /* 0x00000003ff067819 */ /* 0x001fc40000011414 */
[----:B------:R-:W-:Y:S01]  /*1250*/  LOP3.LUT R0, R0, 0x1ffffffe, RZ, 0xc0, !PT ;  /* 0x1ffffffe00007812 */ /* 0x000fe200078ec0ff */
[C---:B------:R-:W-:Y:S01]  /*1260*/  VIADD R156, R154.reuse, 0x21800 ;  /* 0x000218009a9c7836 */ /* 0x040fe20000000000 */
[----:B-1----:R-:W-:Y:S01]  /*1270*/  SHF.R.S32.HI R3, RZ, 0x1f, R136 ;  /* 0x0000001fff037819 */ /* 0x002fe20000011488 */
[----:B------:R-:W-:Y:S01]  /*1280*/  VIADD R5, R154, 0x21820 ;  /* 0x000218209a057836 */ /* 0x000fe20000000000 */
[----:B--2---:R-:W-:Y:S01]  /*1290*/  SHF.R.S32.HI R4, RZ, 0x1f, R22 ;  /* 0x0000001fff047819 */ /* 0x004fe20000011416 */
[----:B------:R-:W-:Y:S02]  /*12a0*/  IMAD.IADD R0, R25, 0x1, -R0 ;  /* 0x0000000119007824 */ /* 0x000fe400078e0a00 */
[----:B------:R0:W-:Y:S01]  /*12b0*/  STL [R1+0x20], R3 ;  /* 0x0000200301007387 */ /* 0x0001e20000100800 */
[----:B------:R-:W-:Y:S02]  /*12c0*/  @P1 VIADD R5, R156, 0xffffffe0 ;  /* 0xffffffe09c051836 */ /* 0x000fe40000000000 */
[----:B------:R-:W-:Y:S01]  /*12d0*/  IMAD R0, R0, 0x8, R8 ;  /* 0x0000000800007824 */ /* 0x000fe200078e0208 */
[----:B------:R1:W-:Y:S01]  /*12e0*/  STL [R1+0x1c], R4 ;  /* 0x00001c0401007387 */ /* 0x0003e20000100800 */
[----:B------:R-:W-:-:S02]  /*12f0*/  IMAD.IADD R156, R156, 0x1, R155 ;  /* 0x000000019c9c7824 */ /* 0x000fc400078e029b */
[----:B------:R-:W-:Y:S01]  /*1300*/  IMAD.IADD R155, R155, 0x1, R5 ;  /* 0x000000019b9b7824 */ /* 0x000fe200078e0205 */
[----:B0-----:R-:W-:Y:S01]  /*1310*/  SHF.R.S32.HI R3, RZ, 0x1f, R137 ;  /* 0x0000001fff037819 */ /* 0x001fe20000011489 */
[----:B-1----:R-:W-:-:S04]  /*1320*/  IMAD.IADD R4, R24, 0x1, -R10 ;  /* 0x0000000118047824 */ /* 0x002fc800078e0a0a */
[----:B------:R0:W-:Y:S04]  /*1330*/  STL [R1+0x18], R3 ;  /* 0x0000180301007387 */ /* 0x0001e80000100800 */
[----:B------:R1:W-:Y:S04]  /*1340*/  STL [R1+0x64], R4 ;  /* 0x0000640401007387 */ /* 0x0003e80000100800 */
[----:B------:R-:W-:Y:S01]  /*1350*/  STL [R1+0x10], R7 ;  /* 0x0000100701007387 */ /* 0x000fe20000100800 */
[----:B0-----:R-:W-:-:S03]  /*1360*/  LOP3.LUT R3, R157, 0x8, R16, 0xf8, !PT ;  /* 0x000000089d037812 */ /* 0x001fc600078ef810 */
[----:B------:R0:W-:Y:S01]  /*1370*/  STL [R1+0x14], R6 ;  /* 0x0000140601007387 */ /* 0x0001e20000100800 */
[----:B------:R-:W-:Y:S02]  /*1380*/  LOP3.LUT R3, R3, R21, RZ, 0x3c, !PT ;  /* 0x0000001503037212 */ /* 0x000fe400078e3cff */
[----:B-1----:R-:W-:-:S03]  /*1390*/  LOP3.LUT R4, R157, 0x18, R16, 0xf8, !PT ;  /* 0x000000189d047812 */ /* 0x002fc600078ef810 */
[----:B------:R-:W-:Y:S01]  /*13a0*/  IMAD.IADD R3, R13, 0x1, R3 ;  /* 0x000000010d037824 */ /* 0x000fe200078e0203 */
[----:B------:R-:W-:Y:S02]  /*13b0*/  LOP3.LUT R4, R4, R21, RZ, 0x3c, !PT ;  /* 0x0000001504047212 */ /* 0x000fe400078e3cff */
[----:B0-----:R-:W-:Y:S02]  /*13c0*/  LEA R6, R11, UR42, 0x1 ;  /* 0x0000002a0b067c11 */ /* 0x001fe4000f8e08ff */
[----:B------:R0:W-:Y:S01]  /*13d0*/  STL [R1+0x5c], R3 ;  /* 0x00005c0301007387 */ /* 0x0001e20000100800 */
[----:B------:R-:W-:Y:S01]  /*13e0*/  IMAD.IADD R4, R13, 0x1, R4 ;  /* 0x000000010d047824 */ /* 0x000fe200078e0204 */
[----:B0-----:R-:W-:-:S05]  /*13f0*/  LEA R3, R15, UR42, 0x1 ;  /* 0x0000002a0f037c11 */ /* 0x001fca000f8e08ff */
[----:B------:R0:W-:Y:S04]  /*1400*/  STL [R1+0x78], R3 ;  /* 0x0000780301007387 */ /* 0x0001e80000100800 */
[----:B------:R-:W-:Y:S01]  /*1410*/  STL [R1+0x74], R6 ;  /* 0x0000740601007387 */ /* 0x000fe20000100800 */
[----:B0-----:R-:W-:-:S05]  /*1420*/  LEA R3, R4, UR42, 0x1 ;  /* 0x0000002a04037c11 */ /* 0x001fca000f8e08ff */
[----:B------:R-:W-:Y:S04]  /*1430*/  STL [R1+0x7c], R3 ;  /* 0x00007c0301007387 */ /* 0x000fe80000100800 */
[----:B------:R-:W-:Y:S04]  /*1440*/  STL [R1+0x4c], R5 ;  /* 0x00004c0501007387 */ /* 0x000fe80000100800 */
[----:B------:R0:W-:Y:S02]  /*1450*/  STL [R1+0x68], R0 ;  /* 0x0000680001007387 */ /* 0x0001e40000100800 */
[----:B0-----:R-:W-:-:S05]  /*1460*/  VIADD R0, R5, 0x6000 ;  /* 0x0000600005007836 */ /* 0x001fca0000000000 */
[----:B------:R0:W-:Y:S02]  /*1470*/  STL [R1+0x50], R0 ;  /* 0x0000500001007387 */ /* 0x0001e40000100800 */
.L_x_2459:
[----:B0-2---:R-:W1:Y:S02]  /*1480*/  LDC.64 R4, c[0x0][0xc88] ;  /* 0x00032200ff047b82 */ /* 0x005e640000000a00 */
[----:B-1----:R-:W-:-:S05]  /*1490*/  IMAD.WIDE R4, R35, 0x4, R4 ;  /* 0x0000000423047825 */ /* 0x002fca00078e0204 */
[----:B------:R-:W0:Y:S01]  /*14a0*/  LDG.E R11, desc[UR38][R4.64] ;  /* 0x00000026040b7981 */ /* 0x000e22000c1e1900 */
[----:B------:R-:W-:Y:S05]  /*14b0*/  YIELD ;  /* 0x0000000000007946 */ /* 0x000fea0003800000 */
[----:B------:R-:W-:Y:S01]  /*14c0*/  ULDC.64 UR4, c[0x0][0xa28] ;  /* 0x00028a0000047ab9 */ /* 0x000fe20000000a00 */
[----:B------:R-:W-:Y:S01]  /*14d0*/  ULDC.64 UR8, c[0x0][0xa18] ;  /* 0x0002860000087ab9 */ /* 0x000fe20000000a00 */
[----:B------:R-:W-:Y:S01]  /*14e0*/  ISETP.NE.U32.AND P1, PT, RZ, UR4, PT ;  /* 0x00000004ff007c0c */ /* 0x000fe2000bf25070 */
[----:B------:R-:W-:Y:S01]  /*14f0*/  IMAD.MOV.U32 R3, RZ, RZ, RZ ;  /* 0x000000ffff037224 */ /* 0x000fe200078e00ff */
[----:B------:R-:W-:Y:S01]  /*1500*/  ULDC.64 UR6, c[0x0][0xa08] ;  /* 0x0002820000067ab9 */ /* 0x000fe20000000a00 */
[----:B------:R-:W-:Y:S01]  /*1510*/  IMAD.MOV.U32 R79, RZ, RZ, RZ ;  /* 0x000000ffff4f7224 */ /* 0x000fe200078e00ff */
[----:B------:R-:W-:-:S02]  /*1520*/  ISETP.NE.AND.EX P1, PT, RZ, UR5, PT, P1 ;  /* 0x00000005ff007c0c */ /* 0x000fc4000bf25310 */
[----:B------:R-:W-:-:S04]  /*1530*/  ISETP.NE.U32.AND P0, PT, RZ, UR6, PT ;  /* 0x00000006ff007c0c */ /* 0x000fc8000bf05070 */
[----:B------:R-:W-:Y:S02]  /*1540*/  ISETP.NE.AND.EX P0, PT, RZ, UR7, PT, P0 ;  /* 0x00000007ff007c0c */ /* 0x000fe4000bf05300 */
[----:B0-----:R-:W-:Y:S01]  /*1550*/  SHF.R.S32.HI R0, RZ, 0x1f, R11 ;  /* 0x0000001fff007819 */ /* 0x001fe2000001140b */
[----:B------:R-:W-:-:S04]  /*1560*/  IMAD.SHL.U32 R30, R11, 0x4, RZ ;  /* 0x000000040b1e7824 */ /* 0x000fc800078e00ff */
[C---:B------:R-:W-:Y:S01]  /*1570*/  @P1 LEA R6, P2, R11.reuse, UR4, 0x2 ;  /* 0x000000040b061c11 */ /* 0x040fe2000f8410ff */
[----:B------:R0:W-:Y:S01]  /*1580*/  STL [R1+0x6c], R11 ;  /* 0x00006c0b01007387 */ /* 0x0001e20000100800 */
[C-C-:B------:R-:W-:Y:S02]  /*1590*/  SHF.L.U64.HI R31, R11.reuse, 0x2, R0.reuse ;  /* 0x000000020b1f7819 */ /* 0x140fe40000010200 */
[----:B----4-:R-:W-:Y:S02]  /*15a0*/  @P1 LEA.HI.X R7, R11, UR5, R0, 0x2, P2 ;  /* 0x000000050b071c11 */ /* 0x010fe400090f1400 */
[----:B------:R-:W-:Y:S01]  /*15b0*/  ISETP.NE.U32.AND P2, PT, RZ, UR8, PT ;  /* 0x00000008ff007c0c */ /* 0x000fe2000bf45070 */
[----:B------:R-:W-:Y:S01]  /*15c0*/  ULDC UR4, c[0x0][0x288] ;  /* 0x0000a20000047ab9 */ /* 0x000fe20000000800 */
[----:B------:R-:W-:Y:S01]  /*15d0*/  IADD3 R8, P3, R30, UR6, RZ ;  /* 0x000000061e087c10 */ /* 0x000fe2000ff7e0ff */
[----:B------:R0:W5:Y:S01]  /*15e0*/  @P1 LDG.E R3, desc[UR38][R6.64] ;  /* 0x0000002606031981 */ /* 0x000162000c1e1900 */
[----:B------:R-:W-:Y:S01]  /*15f0*/  ISETP.NE.AND.EX P2, PT, RZ, UR9, PT, P2 ;  /* 0x00000009ff007c0c */ /* 0x000fe2000bf45320 */
[----:B------:R-:W-:Y:S01]  /*1600*/  IMAD.U32 R10, RZ, RZ, UR4 ;  /* 0x00000004ff0a7e24 */ /* 0x000fe2000f8e00ff */
[----:B------:R-:W-:Y:S01]  /*1610*/  IADD3.X R9, R31, UR7, RZ, P3, !PT ;  /* 0x000000071f097c10 */ /* 0x000fe20009ffe4ff */
[----:B------:R-:W-:-:S04]  /*1620*/  ULDC.64 UR4, c[0x0][0x418] ;  /* 0x0001060000047ab9 */ /* 0x000fc80000000a00 */
[----:B------:R0:W5:Y:S06]  /*1630*/  @P0 LDG.E R79, desc[UR38][R8.64] ;  /* 0x00000026084f0981 */ /* 0x00016c000c1e1900 */
[----:B------:R-:W-:-:S04]  /*1640*/  @P2 IADD3 R4, P1, R30, UR8, RZ ;  /* 0x000000081e042c10 */ /* 0x000fc8000ff3e0ff */
[----:B------:R-:W-:-:S05]  /*1650*/  @P2 IADD3.X R5, R31, UR9, RZ, P1, !PT ;  /* 0x000000091f052c10 */ /* 0x000fca0008ffe4ff */
[----:B------:R-:W2:Y:S01]  /*1660*/  @P2 LDG.E R10, desc[UR38][R4.64] ;  /* 0x00000026040a2981 */ /* 0x000ea2000c1e1900 */
        /* <DEDUP_REMOVED lines=8> */
[----:B------:R-:W-:Y:S02]  /*16f0*/  IMAD.U32 R28, RZ, RZ, UR4 ;  /* 0x00000004ff1c7e24 */ /* 0x000fe4000f8e00ff */
[----:B------:R-:W-:Y:S01]  /*1700*/  IMAD.MOV.U32 R25, RZ, RZ, R11 ;  /* 0x000000ffff197224 */ /* 0x000fe200078e000b */
[----:B--2---:R0:W-:Y:S01]  /*1710*/  STL [R1+0x48], R10 ;  /* 0x0000480a01007387 */ /* 0x0041e20000100800 */
[----:B---3--:R-:W-:Y:S05]  /*1720*/  @P2 BRA `(.L_x_2305) ;  /* 0x0000000000282947 */ /* 0x008fea0003800000 */
        /* <DEDUP_REMOVED lines=8> */
[----:B--2---:R-:W-:-:S05]  /*17b0*/  IMAD.IADD R10, R7, 0x1, -R0 ;  /* 0x00000001070a7824 */ /* 0x004fca00078e0a00 */
[----:B------:R1:W-:Y:S02]  /*17c0*/  STL [R1+0x48], R10 ;  /* 0x0000480a01007387 */ /* 0x0003e40000100800 */
.L_x_2305:
[----:B------:R-:W-:Y:S01]  /*17d0*/  ULDC.64 UR4, c[0x0][0xa20] ;  /* 0x0002880000047ab9 */ /* 0x000fe20000000a00 */
[----:B------:R2:W-:Y:S01]  /*17e0*/  STL [R1+0x70], R34 ;  /* 0x0000702201007387 */ /* 0x0005e20000100800 */
[----:B------:R-:W-:-:S04]  /*17f0*/  ISETP.NE.U32.AND P1, PT, RZ, UR4, PT ;  /* 0x00000004ff007c0c */ /* 0x000fc8000bf25070 */
[----:B------:R-:W-:-:S13]  /*1800*/  ISETP.NE.AND.EX P1, PT, RZ, UR5, PT, P1 ;  /* 0x00000005ff007c0c */ /* 0x000fda000bf25310 */
[----:B--2---:R-:W-:Y:S05]  /*1810*/  @!P1 BRA `(.L_x_2306) ;  /* 0x0000000000109947 */ /* 0x004fea0003800000 */
[----:B------:R-:W-:-:S04]  /*1820*/  IADD3 R28, P0, R30, UR4, RZ ;  /* 0x000000041e1c7c10 */ /* 0x000fc8000ff1e0ff */
[----:B------:R-:W-:-:S05]  /*1830*/  IADD3.X R29, R31, UR5, RZ, P0, !PT ;  /* 0x000000051f1d7c10 */ /* 0x000fca00087fe4ff */
[----:B------:R2:W5:Y:S01]  /*1840*/  LDG.E R28, desc[UR38][R28.64] ;  /* 0x000000261c1c7981 */ /* 0x000562000c1e1900 */
[----:B------:R-:W-:Y:S05]  /*1850*/  BRA `(.L_x_2307) ;  /* 0x0000000000107947 */ /* 0x000fea0003800000 */
.L_x_2306:
[----:B------:R-:W-:Y:S05]  /*1860*/  @!P0 BRA `(.L_x_2307) ;  /* 0x00000000000c8947 */ /* 0x000fea0003800000 */
[----:B------:R-:W2:Y:S04]  /*1870*/  LDG.E R5, desc[UR38][R8.64] ;  /* 0x0000002608057981 */ /* 0x000ea8000c1e1900 */
[----:B------:R-:W2:Y:S02]  /*1880*/  LDG.E R28, desc[UR38][R8.64+0x4] ;  /* 0x00000426081c7981 */ /* 0x000ea4000c1e1900 */
[----:B--2---:R-:W-:-:S07]  /*1890*/  IMAD.IADD R28, R28, 0x1, -R5 ;  /* 0x000000011c1c7824 */ /* 0x004fce00078e0a05 */
.L_x_2307:
[----:B------:R-:W-:Y:S01]  /*18a0*/  ULDC.64 UR4, c[0x0][0xa10] ;  /* 0x0002840000047ab9 */ /* 0x000fe20000000a00 */
[----:B0-----:R-:W0:Y:S01]  /*18b0*/  LDC R8, c[0x0][0x448] ;  /* 0x00011200ff087b82 */ /* 0x001e220000000800 */
[----:B------:R-:W-:-:S04]  /*18c0*/  ISETP.NE.U32.AND P0, PT, RZ, UR4, PT ;  /* 0x00000004ff007c0c */ /* 0x000fc8000bf05070 */
[----:B------:R-:W-:Y:S01]  /*18d0*/  ISETP.NE.AND.EX P0, PT, RZ, UR5, PT, P0 ;  /* 0x00000005ff007c0c */ /* 0x000fe2000bf05300 */
[----:B------:R-:W-:-:S12]  /*18e0*/  ULDC.64 UR4, c[0x0][0xa30] ;  /* 0x00028c0000047ab9 */ /* 0x000fd80000000a00 */
[----:B------:R-:W3:Y:S02]  /*18f0*/  @P0 LDC.64 R4, c[0x0][0xa10] ;  /* 0x00028400ff040b82 */ /* 0x000ee40000000a00 */
[----:B---3--:R-:W-:-:S05]  /*1900*/  @P0 IMAD.WIDE R4, R25, 0x4, R4 ;  /* 0x0000000419040825 */ /* 0x008fca00078e0204 */
[----:B------:R-:W3:Y:S04]  /*1910*/  @P0 LDG.E R0, desc[UR38][R4.64] ;  /* 0x0000002604000981 */ /* 0x000ee8000c1e1900 */
[----:B------:R4:W3:Y:S01]  /*1920*/  @P0 LDG.E R9, desc[UR38][R4.64+0x4] ;  /* 0x0000042604090981 */ /* 0x0008e2000c1e1900 */
[----:B------:R-:W-:Y:S01]  /*1930*/  ISETP.NE.U32.AND P1, PT, RZ, UR4, PT ;  /* 0x00000004ff007c0c */ /* 0x000fe2000bf25070 */
[----:B-----5:R-:W-:-:S03]  /*1940*/  IMAD.MOV.U32 R97, RZ, RZ, R28 ;  /* 0x000000ffff617224 */ /* 0x020fc600078e001c */
[----:B------:R-:W-:-:S13]  /*1950*/  ISETP.NE.AND.EX P1, PT, RZ, UR5, PT, P1 ;  /* 0x00000005ff007c0c */ /* 0x000fda000bf25310 */
[----:B------:R-:W-:-:S04]  /*1960*/  @P1 IADD3 R6, P2, R30, UR4, RZ ;  /* 0x000000041e061c10 */ /* 0x000fc8000ff5e0ff */
[----:B------:R-:W-:-:S05]  /*1970*/  @P1 IADD3.X R7, R31, UR5, RZ, P2, !PT ;  /* 0x000000051f071c10 */ /* 0x000fca00097fe4ff */
[----:B------:R1:W5:Y:S01]  /*1980*/  @P1 LDG.E R97, desc[UR38][R6.64] ;  /* 0x0000002606611981 */ /* 0x000362000c1e1900 */
[----:B0-----:R-:W-:Y:S01]  /*1990*/  ISETP.NE.AND P1, PT, R8, 0x1, PT ;  /* 0x000000010800780c */ /* 0x001fe20003f25270 */
[----:B------:R-:W-:Y:S02]  /*19a0*/  IMAD R12, R33, 0xc0, RZ ;  /* 0x000000c0210c7824 */ /* 0x000fe400078e02ff */
[----:B------:R-:W-:Y:S02]  /*19b0*/  IMAD.IADD R8, R28, 0x1, -R3 ;  /* 0x000000011c087824 */ /* 0x000fe400078e0a03 */
[----:B----4-:R-:W-:Y:S01]  /*19c0*/  VIADD R4, R12, 0xbf ;  /* 0x000000bf0c047836 */ /* 0x010fe20000000000 */
[----:B------:R0:W-:Y:S01]  /*19d0*/  STL [R1+0x54], R12 ;  /* 0x0000540c01007387 */ /* 0x0001e20000100800 */
[----:B------:R-:W-:-:S05]  /*19e0*/  IMAD.MOV R74, RZ, RZ, -R8 ;  /* 0x000000ffff4a7224 */ /* 0x000fca00078e0a08 */
[----:B------:R-:W-:Y:S01]  /*19f0*/  VIMNMX R74, RZ, R74, !PT ;  /* 0x0000004aff4a7248 */ /* 0x000fe20007fe0100 */
[----:B------:R-:W4:Y:S08]  /*1a00*/  @P1 LDC R11, c[0x0][0x44c] ;  /* 0x00011300ff0b1b82 */ /* 0x000f300000000800 */
[----:B------:R-:W2:Y:S01]  /*1a10*/  @P1 LDC R5, c[0x0][0x450] ;  /* 0x00011400ff051b82 */ /* 0x000ea20000000800 */
[----:B---3--:R-:W-:-:S02]  /*1a20*/  @P0 IMAD.IADD R24, R9, 0x1, -R0 ;  /* 0x0000000109180824 */ /* 0x008fc400078e0a00 */
[----:B----4-:R-:W-:-:S04]  /*1a30*/  @P1 IMAD.HI.U32 R0, R4, R11, RZ ;  /* 0x0000000b04001227 */ /* 0x010fc800078e00ff */
[----:B-1----:R-:W-:Y:S01]  /*1a40*/  IMAD.IADD R6, R8, 0x1, R24 ;  /* 0x0000000108067824 */ /* 0x002fe200078e0218 */
[----:B--2---:R-:W-:-:S03]  /*1a50*/  @P1 SHF.R.U32.HI R4, RZ, R5, R0 ;  /* 0x00000005ff041219 */ /* 0x004fc60000011600 */
[C---:B------:R-:W-:Y:S01]  /*1a60*/  VIADD R0, R6.reuse, 0x7f ;  /* 0x0000007f06007836 */ /* 0x040fe20000000000 */
[----:B------:R-:W-:Y:S01]  /*1a70*/  IADD3 R101, R6, 0x80, -R10 ;  /* 0x0000008006657810 */ /* 0x000fe20007ffe80a */
[----:B------:R0:W-:Y:S03]  /*1a80*/  STL [R1+0x58], R6 ;  /* 0x0000580601007387 */ /* 0x0001e60000100800 */
[----:B------:R-:W-:Y:S01]  /*1a90*/  SHF.R.S32.HI R3, RZ, 0x1f, R0 ;  /* 0x0000001fff037819 */ /* 0x000fe20000011400 */
[----:B------:R-:W-:-:S03]  /*1aa0*/  IMAD.IADD R4, R101, 0x1, R4 ;  /* 0x0000000165047824 */ /* 0x000fc600078e0204 */
[----:B------:R-:W-:Y:S02]  /*1ab0*/  LEA.HI R3, R3, R0, RZ, 0x7 ;  /* 0x0000000003037211 */ /* 0x000fe400078f38ff */
[----:B------:R-:W-:Y:S02]  /*1ac0*/  SHF.R.S32.HI R5, RZ, 0x1f, R4 ;  /* 0x0000001fff057819 */ /* 0x000fe40000011404 */
[----:B------:R-:W-:Y:S02]  /*1ad0*/  SHF.R.S32.HI R102, RZ, 0x7, R3 ;  /* 0x00000007ff667819 */ /* 0x000fe40000011403 */
[----:B------:R-:W-:-:S04]  /*1ae0*/  LEA.HI R5, R5, R4, RZ, 0x7 ;  /* 0x0000000405057211 */ /* 0x000fc800078f38ff */
[----:B------:R-:W-:-:S04]  /*1af0*/  SHF.R.S32.HI R5, RZ, 0x7, R5 ;  /* 0x00000007ff057819 */ /* 0x000fc80000011405 */
[----:B------:R-:W-:-:S05]  /*1b00*/  VIMNMX R5, R102, R5, PT ;  /* 0x0000000566057248 */ /* 0x000fca0003fe0100 */
[----:B------:R-:W-:-:S05]  /*1b10*/  IMAD R5, R5, 0x80, -R8 ;  /* 0x0000008005057824 */ /* 0x000fca00078e0a08 */
[----:B------:R-:W-:-:S04]  /*1b20*/  VIMNMX R5, R5, R24, PT ;  /* 0x0000001805057248 */ /* 0x000fc80003fe0100 */
[----:B------:R-:W-:Y:S02]  /*1b30*/  ISETP.GT.AND P0, PT, R5, R74, PT ;  /* 0x0000004a0500720c */ /* 0x000fe40003f04270 */
[----:B------:R-:W-:-:S05]  /*1b40*/  SHF.R.U32.HI R74, RZ, 0x7, R74 ;  /* 0x00000007ff4a7819 */ /* 0x000fca000001164a */
[----:B------:R-:W-:-:S06]  /*1b50*/  IMAD.MOV.U32 R26, RZ, RZ, R74 ;  /* 0x000000ffff1a7224 */ /* 0x000fcc00078e004a */
[----:B------:R-:W-:-:S05]  /*1b60*/  @P0 VIADD R0, R5, 0x7f ;  /* 0x0000007f05000836 */ /* 0x000fca0000000000 */
[----:B------:R-:W-:-:S04]  /*1b70*/  @P0 SHF.R.S32.HI R3, RZ, 0x1f, R0 ;  /* 0x0000001fff030819 */ /* 0x000fc80000011400 */
[----:B------:R-:W-:-:S04]  /*1b80*/  @P0 LEA.HI R3, R3, R0, RZ, 0x7 ;  /* 0x0000000003030211 */ /* 0x000fc800078f38ff */
[----:B------:R-:W-:Y:S02]  /*1b90*/  @P0 SHF.R.S32.HI R26, RZ, 0x7, R3 ;  /* 0x00000007ff1a0819 */ /* 0x000fe40000011403 */
[----:B------:R-:W-:Y:S02]  /*1ba0*/  PLOP3.LUT P0, PT, PT, PT, PT, 0x80, 0x0 ;  /* 0x000000000000781c */ /* 0x000fe40003f0f070 */
        /* <DEDUP_REMOVED lines=22> */
.L_x_2310:
[----:B------:R-:W-:Y:S05]  /*1d10*/  BSYNC B6 ;  /* 0x0000000000067941 */ /* 0x000fea0003800000 */
.L_x_2309:
        /* <DEDUP_REMOVED lines=20> */
.L_x_2312:
[----:B------:R-:W-:Y:S05]  /*1e60*/  BSYNC B6 ;  /* 0x0000000000067941 */ /* 0x000fea0003800000 */
.L_x_2311:
[----:B------:R-:W2:Y:S04]  /*1e70*/  LDL.64 R38, [R1] ;  /* 0x0000000001267983 */ /* 0x000ea80000100a00 */
[----:B------:R-:W2:Y:S01]  /*1e80*/  LDL.64 R36, [R1] ;  /* 0x0000000001247983 */ /* 0x000ea20000100a00 */
[----:B------:R-:W-:Y:S01]  /*1e90*/  IMAD.IADD R79, R79, 0x1, R28 ;  /* 0x000000014f4f7824 */ /* 0x000fe200078e021c */
[----:B------:R-:W-:Y:S01]  /*1ea0*/  ULDC.64 UR4, c[0x0][0x9f8] ;  /* 0x00027e0000047ab9 */ /* 0x000fe20000000a00 */
[----:B------:R-:W0:Y:S01]  /*1eb0*/  S2R R20, SR_TID.X ;  /* 0x0000000000147919 */ /* 0x000e220000002100 */
[----:B------:R-:W-:Y:S01]  /*1ec0*/  ISETP.NE.U32.AND P0, PT, RZ, UR4, PT ;  /* 0x00000004ff007c0c */ /* 0x000fe2000bf05070 */
[----:B------:R-:W-:Y:S01]  /*1ed0*/  VIADD R0, R16, 0x10 ;  /* 0x0000001010007836 */ /* 0x000fe20000000000 */
[----:B------:R-:W1:Y:S02]  /*1ee0*/  LDC.64 R86, c[0x0][0x408] ;  /* 0x00010200ff567b82 */ /* 0x000e640000000a00 */
[----:B------:R-:W-:-:S02]  /*1ef0*/  ISETP.NE.AND.EX P0, PT, RZ, UR5, PT, P0 ;  /* 0x00000005ff007c0c */ /* 0x000fc4000bf05300 */
[----:B------:R-:W-:-:S04]  /*1f00*/  SHF.R.S32.HI R7, RZ, 0x1f, R141 ;  /* 0x0000001fff077819 */ /* 0x000fc8000001148d */
[----:B------:R-:W3:Y:S07]  /*1f10*/  LDC.64 R8, c[0x0][0x3f8] ;  /* 0x0000fe00ff087b82 */ /* 0x000eee0000000a00 */
[----:B------:R-:W-:Y:S01]  /*1f20*/  @P0 IADD3 R4, P1, R30, UR4, RZ ;  /* 0x000000041e040c10 */ /* 0x000fe2000ff3e0ff */
[----:B------:R-:W4:Y:S03]  /*1f30*/  LDC R99, c[0x0][0x3f4] ;  /* 0x0000fd00ff637b82 */ /* 0x000f260000000800 */
[----:B------:R-:W-:-:S05]  /*1f40*/  @P0 IADD3.X R5, R31, UR5, RZ, P1, !PT ;  /* 0x000000051f050c10 */ /* 0x000fca0008ffe4ff */
[----:B------:R1:W3:Y:S01]  /*1f50*/  @P0 LDG.E R25, desc[UR38][R4.64] ;  /* 0x0000002604190981 */ /* 0x0002e2000c1e1900 */
[----:B0-----:R-:W-:-:S04]  /*1f60*/  SHF.R.U32.HI R21, RZ, 0x7, R20 ;  /* 0x00000007ff157819 */ /* 0x001fc80000011614 */
[----:B------:R-:W-:-:S13]  /*1f70*/  ISETP.NE.AND P6, PT, R21, 0x1, PT ;  /* 0x000000011500780c */ /* 0x000fda0003fc5270 */
[----:B------:R-:W-:Y:S05]  /*1f80*/  @!P6 WARPSYNC.ALL ;  /* 0x000000000000e948 */ /* 0x000fea0003800000 */
[----:B------:R-:W-:Y:S01]  /*1f90*/  ULDC UR4, c[0x0][0x2f4] ;  /* 0x0000bd0000047ab9 */ /* 0x000fe20000000800 */
[----:B--2---:R-:W-:-:S05]  /*1fa0*/  IMAD.MOV.U32 R36, RZ, RZ, R38 ;  /* 0x000000ffff247224 */ /* 0x004fca00078e0026 */
[----:B------:R-:W-:-:S05]  /*1fb0*/  SHF.R.S32.HI R37, RZ, 0x1f, R36 ;  /* 0x0000001fff257819 */ /* 0x000fca0000011424 */
[----:B------:R0:W-:Y:S04]  /*1fc0*/  STL [R1+0x4], R37 ;  /* 0x0000042501007387 */ /* 0x0001e80000100800 */
[----:B------:R-:W2:Y:S04]  /*1fd0*/  LDL R28, [R1+0xc] ;  /* 0x00000c00011c7983 */ /* 0x000ea80000100800 */
[----:B------:R-:W2:Y:S01]  /*1fe0*/  LDL R29, [R1+0x60] ;  /* 0x00006000011d7983 */ /* 0x000ea20000100800 */
[----:B------:R-:W-:Y:S02]  /*1ff0*/  ISETP.GE.AND P1, PT, R0, UR4, PT ;  /* 0x0000000400007c0c */ /* 0x000fe4000bf26270 */
[----:B------:R-:W-:-:S02]  /*2000*/  ISETP.GE.AND P0, PT, R16, UR4, PT ;  /* 0x0000000410007c0c */ /* 0x000fc4000bf06270 */
[----:B------:R-:W-:Y:S02]  /*2010*/  SEL R6, RZ, 0xffffffff, P1 ;  /* 0xffffffffff067807 */ /* 0x000fe40000800000 */
[----:B------:R-:W-:-:S03]  /*2020*/  SEL R3, RZ, 0x1, P0 ;  /* 0x00000001ff037807 */ /* 0x000fc60000000000 */
[----:B------:R-:W-:-:S05]  /*2030*/  IMAD.SHL.U32 R6, R6, 0x2, RZ ;  /* 0x0000000206067824 */ /* 0x000fca00078e00ff */
[----:B------:R-:W-:Y:S01]  /*2040*/  LOP3.LUT R6, R6, 0x2, R3, 0xe2, !PT ;  /* 0x0000000206067812 */ /* 0x000fe200078ee203 */
[----:B------:R-:W-:Y:S01]  /*2050*/  VIADD R3, R16, 0x20 ;  /* 0x0000002010037836 */ /* 0x000fe20000000000 */
[----:B------:R-:W-:Y:S01]  /*2060*/  ISETP.GE.AND P1, PT, R136, UR4, PT ;  /* 0x0000000488007c0c */ /* 0x000fe2000bf26270 */
[----:B-1----:R-:W-:-:S03]  /*2070*/  IMAD R4, R7, R86, RZ ;  /* 0x0000005607047224 */ /* 0x002fc600078e02ff */
[----:B------:R-:W-:Y:S01]  /*2080*/  ISETP.GE.AND P0, PT, R3, UR4, PT ;  /* 0x0000000403007c0c */ /* 0x000fe2000bf06270 */
[C---:B------:R-:W-:Y:S01]  /*2090*/  IMAD R11, R141.reuse, R87, R4 ;  /* 0x000000578d0b7224 */ /* 0x040fe200078e0204 */
[----:B------:R-:W-:Y:S02]  /*20a0*/  SEL R4, RZ, 0x8, P1 ;  /* 0x00000008ff047807 */ /* 0x000fe40000800000 */
[----:B------:R-:W-:Y:S02]  /*20b0*/  SEL R5, RZ, 0x4, P0 ;  /* 0x00000004ff057807 */ /* 0x000fe40000000000 */
[----:B------:R-:W-:Y:S02]  /*20c0*/  ISETP.GE.AND P0, PT, R22, UR4, PT ;  /* 0x0000000416007c0c */ /* 0x000fe4000bf06270 */
[----:B------:R-:W-:Y:S02]  /*20d0*/  LOP3.LUT R4, R4, R6, R5, 0xfe, !PT ;  /* 0x0000000604047212 */ /* 0x000fe400078efe05 */
[----:B------:R-:W-:Y:S01]  /*20e0*/  SEL R5, RZ, 0x10, P0 ;  /* 0x00000010ff057807 */ /* 0x000fe20000000000 */
[----:B------:R-:W-:Y:S01]  /*20f0*/  IMAD.WIDE.U32 R72, R141, R86, R16 ;  /* 0x000000568d487225 */ /* 0x000fe200078e0010 */
[----:B----4-:R-:W-:-:S02]  /*2100*/  ISETP.GE.AND P0, PT, R16, R99, PT ;  /* 0x000000631000720c */ /* 0x010fc40003f06270 */
[----:B------:R-:W-:Y:S01]  /*2110*/  LOP3.LUT R30, R4, R5, RZ, 0xfc, !PT ;  /* 0x00000005041e7212 */ /* 0x000fe200078efcff */
[----:B------:R-:W-:Y:S01]  /*2120*/  IMAD.WIDE.U32 R70, R141, R86, R36 ;  /* 0x000000568d467225 */ /* 0x000fe200078e0024 */
[-C--:B------:R-:W-:Y:S02]  /*2130*/  ISETP.GE.AND P3, PT, R0, R99.reuse, PT ;  /* 0x000000630000720c */ /* 0x080fe40003f66270 */
[----:B------:R-:W-:Y:S01]  /*2140*/  ISETP.GE.AND P2, PT, R3, R99, PT ;  /* 0x000000630300720c */ /* 0x000fe20003f46270 */
[----:B---3--:R-:W-:Y:S01]  /*2150*/  IMAD R4, R7, R8, RZ ;  /* 0x0000000807047224 */ /* 0x008fe200078e02ff */
[----:B------:R-:W-:Y:S01]  /*2160*/  SEL R5, R99, RZ, P0 ;  /* 0x000000ff63057207 */ /* 0x000fe20000000000 */
[----:B------:R-:W-:Y:S02]  /*2170*/  IMAD.IADD R73, R73, 0x1, R11 ;  /* 0x0000000149497824 */ /* 0x000fe400078e020b */
[----:B------:R-:W-:Y:S01]  /*2180*/  IMAD.IADD R71, R11, 0x1, R71 ;  /* 0x000000010b477824 */ /* 0x000fe200078e0247 */
[----:B------:R-:W-:Y:S01]  /*2190*/  SEL R7, R99, RZ, P3 ;  /* 0x000000ff63077207 */ /* 0x000fe20001800000 */
[----:B------:R-:W-:Y:S01]  /*21a0*/  IMAD R11, R141, R9, R4 ;  /* 0x000000098d0b7224 */ /* 0x000fe200078e0204 */
[----:B------:R-:W-:Y:S01]  /*21b0*/  SEL R4, R99, RZ, P2 ;  /* 0x000000ff63047207 */ /* 0x000fe20001000000 */
[----:B------:R-:W-:-:S02]  /*21c0*/  IMAD.IADD R5, R16, 0x1, R5 ;  /* 0x0000000110057824 */ /* 0x000fc400078e0205 */
[----:B------:R-:W-:-:S04]  /*21d0*/  IMAD.WIDE.U32 R68, R141, R8, R16 ;  /* 0x000000088d447225 */ /* 0x000fc800078e0010 */
[----:B------:R-:W-:-:S04]  /*21e0*/  IMAD.WIDE.U32 R66, R141, R8, R36 ;  /* 0x000000088d427225 */ /* 0x000fc800078e0024 */
[----:B------:R-:W-:Y:S02]  /*21f0*/  IMAD.IADD R10, R0, 0x1, R7 ;  /* 0x00000001000a7824 */ /* 0x000fe400078e0207 */
[----:B------:R-:W-:Y:S01]  /*2200*/  IMAD.IADD R12, R3, 0x1, R4 ;  /* 0x00000001030c7824 */ /* 0x000fe200078e0204 */
[----:B------:R-:W-:Y:S01]  /*2210*/  SHF.R.S32.HI R6, RZ, 0x1f, R5 ;  /* 0x0000001fff067819 */ /* 0x000fe20000011405 */
[----:B------:R-:W-:Y:S02]  /*2220*/  IMAD.IADD R69, R69, 0x1, R11 ;  /* 0x0000000145457824 */ /* 0x000fe400078e020b */
[----:B------:R-:W-:Y:S01]  /*2230*/  IMAD.IADD R67, R11, 0x1, R67 ;  /* 0x000000010b437824 */ /* 0x000fe200078e0243 */
[----:B------:R-:W-:Y:S02]  /*2240*/  SHF.R.S32.HI R11, RZ, 0x1f, R10 ;  /* 0x0000001fff0b7819 */ /* 0x000fe4000001140a */
[----:B------:R-:W-:Y:S02]  /*2250*/  SHF.R.S32.HI R13, RZ, 0x1f, R12 ;  /* 0x0000001fff0d7819 */ /* 0x000fe4000001140c */
[----:B------:R-:W-:-:S02]  /*2260*/  LEA.HI R4, R6, R5, RZ, 0x3 ;  /* 0x0000000506047211 */ /* 0x000fc400078f18ff */
[----:B------:R-:W-:Y:S02]  /*2270*/  LEA.HI R7, R6, R5, RZ, 0x5 ;  /* 0x0000000506077211 */ /* 0x000fe400078f28ff */
[----:B------:R-:W-:Y:S02]  /*2280*/  LEA.HI R5, R11, R10, RZ, 0x3 ;  /* 0x0000000a0b057211 */ /* 0x000fe400078f18ff */
[----:B------:R-:W-:Y:S02]  /*2290*/  LEA.HI R6, R13, R12, RZ, 0x3 ;  /* 0x0000000c0d067211 */ /* 0x000fe400078f18ff */
[----:B------:R-:W-:Y:S02]  /*22a0*/  LEA.HI R11, R11, R10, RZ, 0x5 ;  /* 0x0000000a0b0b7211 */ /* 0x000fe400078f28ff */
[----:B------:R-:W-:Y:S01]  /*22b0*/  LEA.HI R13, R13, R12, RZ, 0x5 ;  /* 0x0000000c0d0d7211 */ /* 0x000fe200078f28ff */
[----:B------:R-:W-:Y:S01]  /*22c0*/  IMAD.SHL.U32 R10, R7, 0x80, RZ ;  /* 0x00000080070a7824 */ /* 0x000fe200078e00ff */
[----:B------:R-:W-:Y:S01]  /*22d0*/  LOP3.LUT R7, R157, 0x18, R4, 0xf8, !PT ;  /* 0x000000189d077812 */ /* 0x000fe200078ef804 */
[----:B------:R-:W-:Y:S01]  /*22e0*/  IMAD.SHL.U32 R12, R11, 0x80, RZ ;  /* 0x000000800b0c7824 */ /* 0x000fe200078e00ff */
[----:B------:R-:W-:Y:S01]  /*22f0*/  SHF.R.U32.HI R20, RZ, 0x3, R157 ;  /* 0x00000003ff147819 */ /* 0x000fe2000001169d */
[----:B------:R-:W-:Y:S01]  /*2300*/  IMAD.SHL.U32 R14, R13, 0x80, RZ ;  /* 0x000000800d0e7824 */ /* 0x000fe200078e00ff */
[----:B------:R-:W-:-:S02]  /*2310*/  LOP3.LUT R11, R157, 0x18, R5, 0xf8, !PT ;  /* 0x000000189d0b7812 */ /* 0x000fc400078ef805 */
[----:B------:R-:W-:Y:S02]  /*2320*/  LOP3.LUT R13, R157, 0x18, R6, 0xf8, !PT ;  /* 0x000000189d0d7812 */ /* 0x000fe400078ef806 */
[----:B------:R-:W-:Y:S02]  /*2330*/  LOP3.LUT R10, R10, 0xfffff000, RZ, 0xc0, !PT ;  /* 0xfffff0000a0a7812 */ /* 0x000fe400078ec0ff */
[-C--:B------:R-:W-:Y:S02]  /*2340*/  LOP3.LUT R7, R7, R20.reuse, RZ, 0x3c, !PT ;  /* 0x0000001407077212 */ /* 0x080fe400078e3cff */
[----:B------:R-:W-:Y:S02]  /*2350*/  LOP3.LUT R12, R12, 0xfffff000, RZ, 0xc0, !PT ;  /* 0xfffff0000c0c7812 */ /* 0x000fe400078ec0ff */
[----:B------:R-:W-:Y:S02]  /*2360*/  LOP3.LUT R11, R11, R20, RZ, 0x3c, !PT ;  /* 0x000000140b0b7212 */ /* 0x000fe400078e3cff */
[----:B------:R-:W-:-:S02]  /*2370*/  LOP3.LUT R14, R14, 0xfffff000, RZ, 0xc0, !PT ;  /* 0xfffff0000e0e7812 */ /* 0x000fc400078ec0ff */
[----:B------:R-:W-:Y:S02]  /*2380*/  LOP3.LUT R13, R13, R20, RZ, 0x3c, !PT ;  /* 0x000000140d0d7212 */ /* 0x000fe400078e3cff */
[----:B------:R-:W-:-:S04]  /*2390*/  LOP3.LUT R23, R23, 0xfffffffe, RZ, 0xc0, !PT ;  /* 0xfffffffe17177812 */ /* 0x000fc800078ec0ff */
[----:B------:R-:W-:-:S04]  /*23a0*/  @P3 LOP3.LUT R23, R23, 0x1, RZ, 0xfc, !PT ;  /* 0x0000000117173812 */ /* 0x000fc800078efcff */
[----:B------:R-:W-:-:S04]  /*23b0*/  LOP3.LUT R23, R23, 0xfffffffd, RZ, 0xc0, !PT ;  /* 0xfffffffd17177812 */ /* 0x000fc800078ec0ff */
[----:B------:R-:W-:Y:S02]  /*23c0*/  @P2 LOP3.LUT R23, R23, 0x2, RZ, 0xfc, !PT ;  /* 0x0000000217172812 */ /* 0x000fe400078efcff */
[----:B-----5:R-:W-:Y:S02]  /*23d0*/  SHF.R.S32.HI R15, RZ, 0x1f, R97 ;  /* 0x0000001fff0f7819 */ /* 0x020fe40000011461 */
[----:B------:R-:W-:-:S03]  /*23e0*/  LOP3.LUT R23, R23, 0xfffffffb, RZ, 0xc0, !PT ;  /* 0xfffffffb17177812 */ /* 0x000fc600078ec0ff */
[----:B------:R-:W-:Y:S02]  /*23f0*/  IMAD R20, R15, R86, RZ ;  /* 0x000000560f147224 */ /* 0x000fe400078e02ff */
[----:B------:R-:W-:-:S04]  /*2400*/  IMAD.WIDE.U32 R68, R97, R8, R68 ;  /* 0x0000000861447225 */ /* 0x000fc800078e0044 */
[----:B------:R-:W-:Y:S01]  /*2410*/  VIADD R100, R21, 0x8 ;  /* 0x0000000815647836 */ /* 0x000fe20000000000 */
[----:B------:R-:W-:Y:S01]  /*2420*/  LOP3.LUT R21, R5, 0xfffffff8, RZ, 0xc0, !PT ;  /* 0xfffffff805157812 */ /* 0x000fe200078ec0ff */
[----:B------:R-:W-:Y:S01]  /*2430*/  IMAD.WIDE.U32 R72, R97, R86, R72 ;  /* 0x0000005661487225 */ /* 0x000fe200078e0048 */
[----:B------:R-:W-:-:S03]  /*2440*/  SHF.L.U64.HI R90, R8, 0x7, R9 ;  /* 0x00000007085a7819 */ /* 0x000fc60000010209 */
[----:B------:R-:W-:-:S04]  /*2450*/  IMAD.WIDE.U32 R70, R97, R86, R70 ;  /* 0x0000005661467225 */ /* 0x000fc800078e0046 */
[----:B------:R-:W-:Y:S01]  /*2460*/  IMAD.WIDE.U32 R66, R97, R8, R66 ;  /* 0x0000000861427225 */ /* 0x000fe200078e0042 */
[----:B------:R-:W-:-:S03]  /*2470*/  SHF.R.S32.HI R92, RZ, 0x1f, R21 ;  /* 0x0000001fff5c7819 */ /* 0x000fc60000011415 */
[----:B------:R-:W-:Y:S01]  /*2480*/  IMAD.SHL.U32 R99, R99, 0x2, RZ ;  /* 0x0000000263637824 */ /* 0x000fe200078e00ff */
[--C-:B--2---:R-:W-:Y:S02]  /*2490*/  IADD3 R96, R7, R10, R28.reuse ;  /* 0x0000000a07607210 */ /* 0x104fe40007ffe01c */
[--C-:B------:R-:W-:Y:S02]  /*24a0*/  IADD3 R95, R11, R12, R28.reuse ;  /* 0x0000000c0b5f7210 */ /* 0x100fe40007ffe01c */
[----:B------:R-:W-:Y:S02]  /*24b0*/  IADD3 R94, R13, R14, R28 ;  /* 0x0000000e0d5e7210 */ /* 0x000fe40007ffe01c */
[----:B------:R-:W1:Y:S01]  /*24c0*/  S2R R28, SR_TID.X ;  /* 0x00000000001c7919 */ /* 0x000e620000002100 */
[----:B------:R-:W-:Y:S01]  /*24d0*/  @!P6 BAR.SYNC.DEFER_BLOCKING 0x9, 0x100 ;  /* 0x024400000000eb1d */ /* 0x000fe20000010000 */
[----:B------:R-:W-:Y:S01]  /*24e0*/  LOP3.LUT P1, RZ, R29, 0x2, RZ, 0xc0, !PT ;  /* 0x000000021dff7812 */ /* 0x000fe2000782c0ff */
[----:B------:R-:W-:-:S02]  /*24f0*/  IMAD R10, R15, R8, RZ ;  /* 0x000000080f0a7224 */ /* 0x000fc400078e02ff */
[C---:B------:R-:W-:Y:S02]  /*2500*/  IMAD R11, R97.reuse, R87, R20 ;  /* 0x00000057610b7224 */ /* 0x040fe400078e0214 */
[----:B------:R-:W-:-:S08]  /*2510*/  IMAD R75, R97, R9, R10 ;  /* 0x00000009614b7224 */ /* 0x000fd000078e020a */
[----:B------:R-:W-:Y:S02]  /*2520*/  @P1 LOP3.LUT R23, R23, 0x4, RZ, 0xfc, !PT ;  /* 0x0000000417171812 */ /* 0x000fe400078efcff */
[----:B------:R-:W-:Y:S01]  /*2530*/  ISETP.GE.AND P1, PT, R137, UR4, PT ;  /* 0x0000000489007c0c */ /* 0x000fe2000bf26270 */
[----:B-1----:R-:W-:-:S05]  /*2540*/  VIADD R32, R28, 0xffffff80 ;  /* 0xffffff801c207836 */ /* 0x002fca0000000000 */
[----:B------:R-:W-:-:S04]  /*2550*/  LEA.HI R28, R32, R32, RZ, 0x1 ;  /* 0x00000020201c7211 */ /* 0x000fc800078f08ff */
[----:B------:R-:W-:Y:S02]  /*2560*/  LOP3.LUT R28, R28, 0xfffffffe, RZ, 0xc0, !PT ;  /* 0xfffffffe1c1c7812 */ /* 0x000fe400078ec0ff */
[----:B------:R-:W-:-:S03]  /*2570*/  SEL R29, RZ, 0x20, P1 ;  /* 0x00000020ff1d7807 */ /* 0x000fc60000800000 */
[----:B------:R-:W-:Y:S01]  /*2580*/  IMAD.IADD R28, R32, 0x1, -R28 ;  /* 0x00000001201c7824 */ /* 0x000fe200078e0a1c */
[----:B------:R-:W-:Y:S02]  /*2590*/  LOP3.LUT R20, R4, 0xfffffff8, RZ, 0xc0, !PT ;  /* 0xfffffff804147812 */ /* 0x000fe400078ec0ff */
[----:B------:R-:W-:Y:S01]  /*25a0*/  LOP3.LUT R29, R30, R29, RZ, 0xfc, !PT ;  /* 0x0000001d1e1d7212 */ /* 0x000fe200078efcff */
[----:B------:R-:W-:Y:S01]  /*25b0*/  IMAD R10, R28, 0xc0, R141 ;  /* 0x000000c01c0a7824 */ /* 0x000fe200078e028d */
[----:B------:R-:W-:Y:S01]  /*25c0*/  LOP3.LUT R28, R6, 0xfffffff8, RZ, 0xc0, !PT ;  /* 0xfffffff8061c7812 */ /* 0x000fe200078ec0ff */
[C---:B------:R-:W-:Y:S01]  /*25d0*/  IMAD.SHL.U32 R7, R86.reuse, 0x80, RZ ;  /* 0x0000008056077824 */ /* 0x040fe200078e00ff */
[----:B------:R-:W-:Y:S01]  /*25e0*/  SHF.L.U64.HI R87, R86, 0x7, R87 ;  /* 0x0000000756577819 */ /* 0x000fe20000010257 */
[----:B------:R-:W-:Y:S01]  /*25f0*/  IMAD.IADD R77, R69, 0x1, R75 ;  /* 0x00000001454d7824 */ /* 0x000fe200078e024b */
[----:B------:R-:W-:Y:S01]  /*2600*/  SHF.R.S32.HI R9, RZ, 0x1f, R34 ;  /* 0x0000001fff097819 */ /* 0x000fe20000011422 */
[----:B------:R-:W-:Y:S01]  /*2610*/  IMAD.SHL.U32 R8, R8, 0x80, RZ ;  /* 0x0000008008087824 */ /* 0x000fe200078e00ff */
[----:B------:R-:W-:Y:S01]  /*2620*/  SHF.R.S32.HI R86, RZ, 0x1f, R25 ;  /* 0x0000001fff567819 */ /* 0x000fe20000011419 */
[----:B------:R-:W-:Y:S01]  /*2630*/  IMAD.IADD R78, R73, 0x1, R11 ;  /* 0x00000001494e7824 */ /* 0x000fe200078e020b */
[----:B------:R-:W-:Y:S01]  /*2640*/  SHF.R.S32.HI R93, RZ, 0x1f, R20 ;  /* 0x0000001fff5d7819 */ /* 0x000fe20000011414 */
[----:B------:R-:W-:Y:S01]  /*2650*/  IMAD.IADD R76, R11, 0x1, R71 ;  /* 0x000000010b4c7824 */ /* 0x000fe200078e0247 */
[----:B------:R-:W-:Y:S01]  /*2660*/  SHF.R.S32.HI R91, RZ, 0x1f, R28 ;  /* 0x0000001fff5b7819 */ /* 0x000fe2000001141c */
[----:B------:R-:W-:Y:S01]  /*2670*/  IMAD.IADD R75, R75, 0x1, R67 ;  /* 0x000000014b4b7824 */ /* 0x000fe200078e0243 */
[----:B------:R-:W-:-:S02]  /*2680*/  LOP3.LUT R30, R30, 0x1, RZ, 0xc0, !PT ;  /* 0x000000011e1e7812 */ /* 0x000fc400078ec0ff */
[C---:B------:R-:W-:Y:S02]  /*2690*/  LOP3.LUT R31, R29.reuse, 0x2, RZ, 0xc0, !PT ;  /* 0x000000021d1f7812 */ /* 0x040fe400078ec0ff */
[----:B0-----:R-:W-:-:S07]  /*26a0*/  LOP3.LUT R32, R29, 0x4, RZ, 0xc0, !PT ;  /* 0x000000041d207812 */ /* 0x001fce00078ec0ff */
.L_x_2371:
[----:B--23--:R-:W2:Y:S01]  /*26b0*/  LDL R35, [R1+0x60] ;  /* 0x0000600001237983 */ /* 0x00cea20000100800 */
[----:B0-----:R-:W0:Y:S03]  /*26c0*/  LDC R81, c[0x0][0x430] ;  /* 0x00010c00ff517b82 */ /* 0x001e260000000800 */
        /* <DEDUP_REMOVED lines=86> */
[----:B------:R-:W2:Y:S04]  /*2c30*/  LDL.64 R104, [R1] ;  /* 0x0000000001687983 */ /* 0x000ea80000100a00 */
        /* <DEDUP_REMOVED lines=45> */
.L_x_2317:
[----:B------:R-:W-:Y:S05]  /*2f10*/  BSYNC B1 ;  /* 0x0000000000017941 */ /* 0x000fea0003800000 */
.L_x_2316:
        /* <DEDUP_REMOVED lines=47> */
[----:B------:R-:W-:Y:S02]  /*3210*/  PRMT R106, R11, 0x7610, R106 ;  /* 0x000076100b6a7816 */ /* 0x000fe4000000006a */
[----:B------:R-:W-:Y:S01]  /*3220*/  PRMT R89, R89, 0x5410, R12 ;  /* 0x0000541059597816 */ /* 0x000fe2000000000c */
[----:B------:R-:W-:Y:S06]  /*3230*/  @!P2 BRA `(.L_x_2318) ;  /* 0x000000000004a947 */ /* 0x000fec0003800000 */
[----:B------:R-:W-:Y:S01]  /*3240*/  BPT.TRAP 0x1 ;  /* 0x000000040000795c */ /* 0x000fe20000300000 */
.L_x_2318:
[----:B------:R-:W-:Y:S01]  /*3250*/  IMAD R35, R18, 0x8, R2 ;  /* 0x0000000812237824 */ /* 0x000fe200078e0202 */
[----:B------:R-:W-:Y:S01]  /*3260*/  SHF.L.U32 R85, R140, 0x1f, RZ ;  /* 0x0000001f8c557819 */ /* 0x000fe200000006ff */
[----:B------:R-:W-:Y:S03]  /*3270*/  BSSY B1, `(.L_x_2319) ;  /* 0x0000003000017945 */ /* 0x000fe60003800000 */
[----:B------:R-:W0:Y:S02]  /*3280*/  SYNCS.PHASECHK.TRANS64.TRYWAIT P4, [R35+URZ+0x2d890], R85 ;  /* 0x02d89055230075a7 */ /* 0x000e24000808017f */
[----:B0-----:R-:W-:Y:S05]  /*3290*/  @!P4 BRA `(.L_x_2320) ;  /* 0x000001980038c947 */ /* 0x001fea0003800000 */
.L_x_2582:
[----:B------:R-:W-:Y:S05]  /*32a0*/  BSYNC B1 ;  /* 0x0000000000017941 */ /* 0x000fea0003800000 */
.L_x_2319:
[----:B------:R-:W-:-:S03]  /*32b0*/  UMOV UR4, 0xffffffff ;  /* 0xffffffff00047882 */ /* 0x000fc60000000000 */
[----:B------:R-:W-:Y:S05]  /*32c0*/  BRA.DIV UR4, `(.L_x_2321) ;  /* 0x0000019a04407947 */ /* 0x000fea000b800000 */
[----:B------:R-:W1:Y:S04]  /*32d0*/  SHFL.IDX PT, R61, R61, RZ, 0x1e1f ;  /* 0x001e1fff3d3d7589 */ /* 0x000e6800000e0000 */
[----:B------:R-:W2:Y:S02]  /*32e0*/  SHFL.IDX PT, R60, R60, RZ, 0x1e1f ;  /* 0x001e1fff3c3c7589 */ /* 0x000ea400000e0000 */
.L_x_2586:
[----:B------:R-:W-:Y:S05]  /*32f0*/  @P3 BRA `(.L_x_2322) ;  /* 0x0000003800683947 */ /* 0x000fea0003800000 */
[----:B------:R-:W-:Y:S01]  /*3300*/  ISETP.NE.AND P3, PT, R30, RZ, PT ;  /* 0x000000ff1e00720c */ /* 0x000fe20003f65270 */
[----:B------:R-:W-:-:S12]  /*3310*/  BSSY B1, `(.L_x_2323) ;  /* 0x0000037000017945 */ /* 0x000fd80003800000 */
[----:B------:R-:W-:Y:S05]  /*3320*/  @!P3 BRA `(.L_x_2324) ;  /* 0x0000000000d4b947 */ /* 0x000fea0003800000 */
[----:B------:R-:W3:Y:S01]  /*3330*/  LDL.64 R122, [R1] ;  /* 0x00000000017a7983 */ /* 0x000ee20000100a00 */
[----:B------:R-:W-:Y:S03]  /*3340*/  BSSY B2, `(.L_x_2325) ;  /* 0x0000030000027945 */ /* 0x000fe60003800000 */
[----:B------:R4:W0:Y:S01]  /*3350*/  LDS.128 R12, [R65+0x15000] ;  /* 0x01500000410c7984 */ /* 0x0008220000000c00 */
[----:B---3--:R-:W-:-:S13]  /*3360*/  ISETP.GE.AND P3, PT, R122, R98, PT ;  /* 0x000000627a00720c */ /* 0x008fda0003f66270 */
[----:B0---4-:R-:W-:Y:S05]  /*3370*/  @P3 BRA `(.L_x_2326) ;  /* 0x0000000000b03947 */ /* 0x011fea0003800000 */
[--C-:B------:R-:W-:Y:S02]  /*3380*/  SHF.R.U64 R11, R56, 0x10, R57.reuse ;  /* 0x00000010380b7819 */ /* 0x100fe40000001239 */
[----:B------:R-:W-:Y:S02]  /*3390*/  SHF.R.U32.HI R56, RZ, 0x10, R57 ;  /* 0x00000010ff387819 */ /* 0x000fe40000011639 */
[----:B------:R-:W-:Y:S02]  /*33a0*/  SHF.R.U64 R57, R58, 0x10, R59 ;  /* 0x000000103a397819 */ /* 0x000fe4000000123b */
[----:B------:R-:W-:Y:S02]  /*33b0*/  PRMT R11, R105, 0x5410, R11 ;  /* 0x00005410690b7816 */ /* 0x000fe4000000000b */
[----:B------:R-:W-:Y:S01]  /*33c0*/  PRMT R57, R106, 0x5410, R57 ;  /* 0x000054106a397816 */ /* 0x000fe20000000039 */
[C---:B------:R-:W-:Y:S01]  /*33d0*/  IMAD.U32 R106, R13.reuse, 0x10000, RZ ;  /* 0x000100000d6a7824 */ /* 0x040fe200078e00ff */
        /* <DEDUP_REMOVED lines=38> */
.L_x_2326:
[----:B------:R-:W-:Y:S05]  /*3640*/  BSYNC B2 ;  /* 0x0000000000027941 */ /* 0x000fea0003800000 */
.L_x_2325:
[----:B--2---:R-:W-:-:S04]  /*3650*/  LEA R56, P3, R16, R60, 0x1 ;  /* 0x0000003c10387211 */ /* 0x004fc800078608ff */
[----:B-1----:R-:W-:-:S05]  /*3660*/  LEA.HI.X R57, R16, R61, R17, 0x1, P3 ;  /* 0x0000003d10397211 */ /* 0x002fca00018f0c11 */
[----:B------:R3:W-:Y:S04]  /*3670*/  ST.E.128 desc[UR38][R56.64], R12 ;  /* 0x0000000c38007985 */ /* 0x0007e8000c101d26 */
.L_x_2324:
[----:B------:R-:W-:Y:S05]  /*3680*/  BSYNC B1 ;  /* 0x0000000000017941 */ /* 0x000fea0003800000 */
.L_x_2323:
        /* <DEDUP_REMOVED lines=8> */
[----:B------:R-:W-:Y:S02]  /*3710*/  SHF.R.U64 R54, R54, 0x10, R55 ;  /* 0x0000001036367819 */ /* 0x000fe40000001237 */
[----:B------:R-:W-:Y:S01]  /*3720*/  SHF.R.U64 R11, R52, 0x10, R53 ;  /* 0x00000010340b7819 */ /* 0x000fe20000001235 */
[----:B------:R-:W-:Y:S01]  /*3730*/  IMAD.U32 R52, R13, 0x10000, RZ ;  /* 0x000100000d347824 */ /* 0x000fe200078e00ff */
[----:B------:R-:W-:Y:S02]  /*3740*/  PRMT R54, R63, 0x5432, R54 ;  /* 0x000054323f367816 */ /* 0x000fe40000000036 */
[----:B------:R-:W-:Y:S02]  /*3750*/  PRMT R11, R118, 0x5410, R11 ;  /* 0x00005410760b7816 */ /* 0x000fe4000000000b */
[----:B------:R-:W-:Y:S02]  /*3760*/  LOP3.LUT R58, R13, 0xffff0000, RZ, 0xc0, !PT ;  /* 0xffff00000d3a7812 */ /* 0x000fe400078ec0ff */
[----:B------:R-:W-:-:S02]  /*3770*/  LOP3.LUT R57, R54, 0xffff0000, RZ, 0xc0, !PT ;  /* 0xffff000036397812 */ /* 0x000fc400078ec0ff */
[----:B------:R-:W-:Y:S02]  /*3780*/  SHF.R.U32.HI R56, RZ, 0x10, R53 ;  /* 0x00000010ff387819 */ /* 0x000fe40000011635 */
[C---:B------:R-:W-:Y:S01]  /*3790*/  LOP3.LUT R53, R11.reuse, 0xffff0000, RZ, 0xc0, !PT ;  /* 0xffff00000b357812 */ /* 0x040fe200078ec0ff */
[C---:B------:R-:W-:Y:S01]  /*37a0*/  FMUL.FTZ R13, R58.reuse, R57 ;  /* 0x000000393a0d7220 */ /* 0x040fe20000410000 */
[----:B------:R-:W-:Y:S01]  /*37b0*/  SHF.R.U32.HI R55, RZ, 0x10, R55 ;  /* 0x00000010ff377819 */ /* 0x000fe20000011637 */
[----:B------:R-:W-:Y:S02]  /*37c0*/  IMAD.U32 R11, R11, 0x10000, RZ ;  /* 0x000100000b0b7824 */ /* 0x000fe400078e00ff */
[-C--:B------:R-:W-:Y:S01]  /*37d0*/  FMUL.FTZ R58, R58, R53.reuse ;  /* 0x000000353a3a7220 */ /* 0x080fe20000410000 */
[----:B------:R-:W-:Y:S01]  /*37e0*/  FFMA.FTZ R53, R52, R53, -R13 ;  /* 0x0000003534357223 */ /* 0x000fe2000001080d */
        /* <DEDUP_REMOVED lines=18> */
[----:B------:R-:W-:Y:S01]  /*3910*/  IMAD.U32 R13, R54, 0x10000, RZ ;  /* 0x00010000360d7824 */ /* 0x000fe200078e00ff */
[----:B------:R-:W-:Y:S01]  /*3920*/  LOP3.LUT R54, R12, 0xffff0000, RZ, 0xc0, !PT ;  /* 0xffff00000c367812 */ /* 0x000fe200078ec0ff */
[----:B------:R-:W-:Y:S01]  /*3930*/  FFMA.FTZ R14, R58, R55, R14 ;  /* 0x000000373a0e7223 */ /* 0x000fe2000001000e */
[----:B------:R-:W-:-:S03]  /*3940*/  IMAD.U32 R12, R12, 0x10000, RZ ;  /* 0x000100000c0c7824 */ /* 0x000fc600078e00ff */
[C---:B------:R-:W-:Y:S01]  /*3950*/  FMUL.FTZ R55, R54.reuse, R13 ;  /* 0x0000000d36377220 */ /* 0x040fe20000410000 */
[----:B------:R-:W-:Y:S01]  /*3960*/  FMUL.FTZ R54, R54, R11 ;  /* 0x0000000b36367220 */ /* 0x000fe20000410000 */
[----:B------:R-:W-:Y:S02]  /*3970*/  F2FP.BF16.F32.PACK_AB R15, R14, R15 ;  /* 0x0000000f0e0f723e */ /* 0x000fe400000010ff */
[C---:B------:R-:W-:Y:S01]  /*3980*/  FFMA.FTZ R55, R12.reuse, R11, -R55 ;  /* 0x0000000b0c377223 */ /* 0x040fe20000010837 */
[----:B------:R-:W-:Y:S01]  /*3990*/  FFMA.FTZ R54, R12, R13, R54 ;  /* 0x0000000d0c367223 */ /* 0x000fe20000010036 */
[----:B------:R-:W-:Y:S02]  /*39a0*/  F2FP.BF16.F32.PACK_AB R13, R52, R53 ;  /* 0x00000035340d723e */ /* 0x000fe400000010ff */
[----:B------:R-:W-:Y:S02]  /*39b0*/  F2FP.BF16.F32.PACK_AB R14, R56, R105 ;  /* 0x00000069380e723e */ /* 0x000fe400000010ff */
[----:B------:R-:W-:-:S07]  /*39c0*/  F2FP.BF16.F32.PACK_AB R12, R54, R55 ;  /* 0x00000037360c723e */ /* 0x000fce00000010ff */
.L_x_2330:
[----:B------:R-:W-:Y:S05]  /*39d0*/  BSYNC B2 ;  /* 0x0000000000027941 */ /* 0x000fea0003800000 */
.L_x_2329:
[----:B------:R-:W3:Y:S01]  /*39e0*/  LDL R11, [R1+0x10] ;  /* 0x00001000010b7983 */ /* 0x000ee20000100800 */
[----:B--2---:R-:W-:Y:S02]  /*39f0*/  IMAD.MOV.U32 R52, RZ, RZ, R60 ;  /* 0x000000ffff347224 */ /* 0x004fe400078e003c */
[----:B-1----:R-:W-:Y:S02]  /*3a00*/  IMAD.MOV.U32 R53, RZ, RZ, R61 ;  /* 0x000000ffff357224 */ /* 0x002fe400078e003d */
[----:B---3--:R-:W-:-:S04]  /*3a10*/  IMAD.SHL.U32 R11, R11, 0x8, RZ ;  /* 0x000000080b0b7824 */ /* 0x008fc800078e00ff */
[----:B------:R-:W-:-:S05]  /*3a20*/  IMAD.WIDE R52, R11, 0x2, R52 ;  /* 0x000000020b347825 */ /* 0x000fca00078e0234 */
[----:B------:R4:W-:Y:S02]  /*3a30*/  ST.E.128 desc[UR38][R52.64], R12 ;  /* 0x0000000c34007985 */ /* 0x0009e4000c101d26 */
.L_x_2328:
[----:B------:R-:W-:Y:S05]  /*3a40*/  BSYNC B1 ;  /* 0x0000000000017941 */ /* 0x000fea0003800000 */
.L_x_2327:
[----:B------:R-:W-:Y:S01]  /*3a50*/  ISETP.NE.AND P3, PT, R32, RZ, PT ;  /* 0x000000ff2000720c */ /* 0x000fe20003f65270 */
[----:B------:R-:W-:-:S12]  /*3a60*/  BSSY B1, `(.L_x_2331) ;  /* 0x000003b000017945 */ /* 0x000fd80003800000 */
[----:B------:R-:W-:Y:S05]  /*3a70*/  @!P3 BRA `(.L_x_2332) ;  /* 0x0000000000e4b947 */ /* 0x000fea0003800000 */
[----:B---34-:R-:W3:Y:S04]  /*3a80*/  LDL R12, [R1+0x14] ;  /* 0x00001400010c7983 */ /* 0x018ee80000100800 */
[----:B------:R-:W4:Y:S01]  /*3a90*/  LDL R11, [R1+0x38] ;  /* 0x00003800010b7983 */ /* 0x000f220000100800 */
[----:B-1----:R-:W-:Y:S01]  /*3aa0*/  IMAD.MOV.U32 R13, RZ, RZ, R61 ;  /* 0x000000ffff0d7224 */ /* 0x002fe200078e003d */
[----:B------:R-:W-:Y:S01]  /*3ab0*/  BSSY B2, `(.L_x_2333) ;  /* 0x0000034000027945 */ /* 0x000fe20003800000 */
[----:B---3--:R-:W-:Y:S02]  /*3ac0*/  IMAD.SHL.U32 R53, R12, 0x8, RZ ;  /* 0x000000080c357824 */ /* 0x008fe400078e00ff */
[----:B--2---:R-:W-:Y:S01]  /*3ad0*/  IMAD.MOV.U32 R12, RZ, RZ, R60 ;  /* 0x000000ffff0c7224 */ /* 0x004fe200078e003c */
[----:B----4-:R-:W-:-:S03]  /*3ae0*/  ISETP.GE.AND P3, PT, R11, R98, PT ;  /* 0x000000620b00720c */ /* 0x010fc60003f66270 */
[----:B------:R-:W-:Y:S02]  /*3af0*/  IMAD.WIDE R52, R53, 0x2, R12 ;  /* 0x0000000235347825 */ /* 0x000fe400078e020c */
[----:B------:R1:W2:Y:S08]  /*3b00*/  LDS.128 R12, [R65+0x17000] ;  /* 0x01700000410c7984 */ /* 0x0002b00000000c00 */
[----:B-1----:R-:W-:Y:S05]  /*3b10*/  @P3 BRA `(.L_x_2334) ;  /* 0x0000000000b43947 */ /* 0x002fea0003800000 */
[----:B------:R-:W-:Y:S02]  /*3b20*/  SHF.R.U64 R50, R50, 0x10, R51 ;  /* 0x0000001032327819 */ /* 0x000fe40000001233 */
[----:B------:R-:W-:Y:S02]  /*3b30*/  SHF.R.U64 R11, R48, 0x10, R49 ;  /* 0x00000010300b7819 */ /* 0x000fe40000001231 */
[----:B------:R-:W-:Y:S01]  /*3b40*/  PRMT R119, R119, 0x5410, R50 ;  /* 0x0000541077777816 */ /* 0x000fe20000000032 */
[C---:B--2---:R-:W-:Y:S01]  /*3b50*/  IMAD.U32 R50, R13.reuse, 0x10000, RZ ;  /* 0x000100000d327824 */ /* 0x044fe200078e00ff */
[----:B------:R-:W-:Y:S02]  /*3b60*/  PRMT R116, R116, 0x5410, R11 ;  /* 0x0000541074747816 */ /* 0x000fe4000000000b */
[----:B------:R-:W-:Y:S02]  /*3b70*/  SHF.R.U32.HI R48, RZ, 0x10, R49 ;  /* 0x00000010ff307819 */ /* 0x000fe40000011631 */
[----:B------:R-:W-:-:S02]  /*3b80*/  LOP3.LUT R54, R13, 0xffff0000, RZ, 0xc0, !PT ;  /* 0xffff00000d367812 */ /* 0x000fc400078ec0ff */
[C---:B------:R-:W-:Y:S01]  /*3b90*/  LOP3.LUT R49, R119.reuse, 0xffff0000, RZ, 0xc0, !PT ;  /* 0xffff000077317812 */ /* 0x040fe200078ec0ff */
[----:B------:R-:W-:Y:S01]  /*3ba0*/  IMAD.U32 R119, R119, 0x10000, RZ ;  /* 0x0001000077777824 */ /* 0x000fe200078e00ff */
[----:B------:R-:W-:Y:S02]  /*3bb0*/  LOP3.LUT R11, R116, 0xffff0000, RZ, 0xc0, !PT ;  /* 0xffff0000740b7812 */ /* 0x000fe400078ec0ff */
[----:B------:R-:W-:Y:S01]  /*3bc0*/  SHF.R.U32.HI R51, RZ, 0x10, R51 ;  /* 0x00000010ff337819 */ /* 0x000fe20000011633 */
[C---:B------:R-:W-:Y:S01]  /*3bd0*/  FMUL.FTZ R13, R54.reuse, R49 ;  /* 0x00000031360d7220 */ /* 0x040fe20000410000 */
[----:B------:R-:W-:Y:S01]  /*3be0*/  PRMT R117, R117, 0x5410, R48 ;  /* 0x0000541075757816 */ /* 0x000fe20000000030 */
[-C--:B------:R-:W-:Y:S01]  /*3bf0*/  FMUL.FTZ R54, R54, R11.reuse ;  /* 0x0000000b36367220 */ /* 0x080fe20000410000 */
[----:B------:R-:W-:Y:S01]  /*3c00*/  PRMT R120, R120, 0x5410, R51 ;  /* 0x0000541078787816 */ /* 0x000fe20000000033 */
[----:B------:R-:W-:Y:S01]  /*3c10*/  FFMA.FTZ R11, R50, R11, -R13 ;  /* 0x0000000b320b7223 */ /* 0x000fe2000001080d */
[----:B------:R-:W-:-:S02]  /*3c20*/  IMAD.U32 R13, R14, 0x10000, RZ ;  /* 0x000100000e0d7824 */ /* 0x000fc400078e00ff */
[----:B------:R-:W-:Y:S01]  /*3c30*/  FFMA.FTZ R50, R50, R49, R54 ;  /* 0x0000003132327223 */ /* 0x000fe20000010036 */
[----:B------:R-:W-:Y:S01]  /*3c40*/  LOP3.LUT R49, R14, 0xffff0000, RZ, 0xc0, !PT ;  /* 0xffff00000e317812 */ /* 0x000fe200078ec0ff */
[----:B------:R-:W-:Y:S01]  /*3c50*/  IMAD.U32 R48, R120, 0x10000, RZ ;  /* 0x0001000078307824 */ /* 0x000fe200078e00ff */
[----:B------:R-:W-:Y:S01]  /*3c60*/  LOP3.LUT R51, R15, 0xffff0000, RZ, 0xc0, !PT ;  /* 0xffff00000f337812 */ /* 0x000fe200078ec0ff */
[----:B------:R-:W-:Y:S01]  /*3c70*/  IMAD.U32 R54, R117, 0x10000, RZ ;  /* 0x0001000075367824 */ /* 0x000fe200078e00ff */
[----:B------:R-:W-:Y:S01]  /*3c80*/  F2FP.BF16.F32.PACK_AB R11, R50, R11 ;  /* 0x0000000b320b723e */ /* 0x000fe200000010ff */
[----:B------:R-:W-:Y:S01]  /*3c90*/  FMUL.FTZ R14, R49, R48 ;  /* 0x00000030310e7220 */ /* 0x000fe20000410000 */
[----:B------:R-:W-:Y:S02]  /*3ca0*/  IMAD.U32 R15, R15, 0x10000, RZ ;  /* 0x000100000f0f7824 */ /* 0x000fe400078e00ff */
[-C--:B------:R-:W-:Y:S01]  /*3cb0*/  FMUL.FTZ R49, R49, R54.reuse ;  /* 0x0000003631317220 */ /* 0x080fe20000410000 */
[----:B------:R-:W-:-:S03]  /*3cc0*/  FFMA.FTZ R14, R13, R54, -R14 ;  /* 0x000000360d0e7223 */ /* 0x000fc6000001080e */
[----:B------:R-:W-:Y:S01]  /*3cd0*/  FFMA.FTZ R49, R13, R48, R49 ;  /* 0x000000300d317223 */ /* 0x000fe20000010031 */
[----:B------:R-:W-:Y:S02]  /*3ce0*/  LOP3.LUT R48, R120, 0xffff0000, RZ, 0xc0, !PT ;  /* 0xffff000078307812 */ /* 0x000fe400078ec0ff */
[----:B------:R-:W-:Y:S02]  /*3cf0*/  LOP3.LUT R13, R117, 0xffff0000, RZ, 0xc0, !PT ;  /* 0xffff0000750d7812 */ /* 0x000fe400078ec0ff */
[----:B------:R-:W-:Y:S01]  /*3d00*/  F2FP.BF16.F32.PACK_AB R14, R49, R14 ;  /* 0x0000000e310e723e */ /* 0x000fe200000010ff */
[CC--:B------:R-:W-:Y:S02]  /*3d10*/  FMUL.FTZ R54, R51.reuse, R48.reuse ;  /* 0x0000003033367220 */ /* 0x0c0fe40000410000 */
[-C--:B------:R-:W-:Y:S02]  /*3d20*/  FMUL.FTZ R51, R51, R13.reuse ;  /* 0x0000000d33337220 */ /* 0x080fe40000410000 */
[C---:B------:R-:W-:Y:S01]  /*3d30*/  FFMA.FTZ R13, R15.reuse, R13, -R54 ;  /* 0x0000000d0f0d7223 */ /* 0x040fe20000010836 */
[----:B------:R-:W-:Y:S01]  /*3d40*/  LOP3.LUT R54, R12, 0xffff0000, RZ, 0xc0, !PT ;  /* 0xffff00000c367812 */ /* 0x000fe200078ec0ff */
[----:B------:R-:W-:Y:S01]  /*3d50*/  FFMA.FTZ R48, R15, R48, R51 ;  /* 0x000000300f307223 */ /* 0x000fe20000010033 */
[----:B------:R-:W-:-:S02]  /*3d60*/  IMAD.U32 R15, R116, 0x10000, RZ ;  /* 0x00010000740f7824 */ /* 0x000fc400078e00ff */
[----:B------:R-:W-:Y:S02]  /*3d70*/  IMAD.U32 R12, R12, 0x10000, RZ ;  /* 0x000100000c0c7824 */ /* 0x000fe400078e00ff */
[C---:B------:R-:W-:Y:S01]  /*3d80*/  FMUL.FTZ R51, R54.reuse, R119 ;  /* 0x0000007736337220 */ /* 0x040fe20000410000 */
[----:B------:R-:W-:-:S03]  /*3d90*/  FMUL.FTZ R54, R54, R15 ;  /* 0x0000000f36367220 */ /* 0x000fc60000410000 */
[C---:B------:R-:W-:Y:S01]  /*3da0*/  FFMA.FTZ R51, R12.reuse, R15, -R51 ;  /* 0x0000000f0c337223 */ /* 0x040fe20000010833 */
[----:B------:R-:W-:Y:S01]  /*3db0*/  FFMA.FTZ R54, R12, R119, R54 ;  /* 0x000000770c367223 */ /* 0x000fe20000010036 */
[----:B------:R-:W-:Y:S01]  /*3dc0*/  F2FP.BF16.F32.PACK_AB R15, R48, R13 ;  /* 0x0000000d300f723e */ /* 0x000fe200000010ff */
[----:B------:R-:W-:-:S03]  /*3dd0*/  IMAD.MOV.U32 R13, RZ, RZ, R11 ;  /* 0x000000ffff0d7224 */ /* 0x000fc600078e000b */
[----:B------:R-:W-:-:S07]  /*3de0*/  F2FP.BF16.F32.PACK_AB R12, R54, R51 ;  /* 0x00000033360c723e */ /* 0x000fce00000010ff */
.L_x_2334:
[----:B------:R-:W-:Y:S05]  /*3df0*/  BSYNC B2 ;  /* 0x0000000000027941 */ /* 0x000fea0003800000 */
.L_x_2333:
[----:B--2---:R1:W-:Y:S02]  /*3e00*/  ST.E.128 desc[UR38][R52.64], R12 ;  /* 0x0000000c34007985 */ /* 0x0043e4000c101d26 */
.L_x_2332:
[----:B------:R-:W-:Y:S05]  /*3e10*/  BSYNC B1 ;  /* 0x0000000000017941 */ /* 0x000fea0003800000 */
.L_x_2331:
[----:B------:R-:W-:Y:S01]  /*3e20*/  LOP3.LUT P3, RZ, R29, 0x8, RZ, 0xc0, !PT ;  /* 0x000000081dff7812 */ /* 0x000fe2000786c0ff */
[----:B------:R-:W-:-:S12]  /*3e30*/  BSSY B1, `(.L_x_2335) ;  /* 0x0000039000017945 */ /* 0x000fd80003800000 */
[----:B------:R-:W-:Y:S05]  /*3e40*/  @!P3 BRA `(.L_x_2336) ;  /* 0x0000000000dcb947 */ /* 0x000fea0003800000 */
[----:B-1-34-:R-:W3:Y:S04]  /*3e50*/  LDL R12, [R1+0x20] ;  /* 0x00002000010c7983 */ /* 0x01aee80000100800 */
[----:B------:R-:W4:Y:S01]  /*3e60*/  LDL R11, [R1+0x3c] ;  /* 0x00003c00010b7983 */ /* 0x000f220000100800 */
[C---:B--2---:R-:W-:Y:S01]  /*3e70*/  LEA R48, P3, R136.reuse, R60, 0x1 ;  /* 0x0000003c88307211 */ /* 0x044fe200078608ff */
[----:B------:R-:W-:Y:S03]  /*3e80*/  BSSY B2, `(.L_x_2337) ;  /* 0x0000032000027945 */ /* 0x000fe60003800000 */
[----:B---3--:R-:W-:Y:S02]  /*3e90*/  LEA.HI.X R49, R136, R61, R12, 0x1, P3 ;  /* 0x0000003d88317211 */ /* 0x008fe400018f0c0c */
[----:B------:R1:W2:Y:S01]  /*3ea0*/  LDS.128 R12, [R64+0x17000] ;  /* 0x01700000400c7984 */ /* 0x0002a20000000c00 */
[----:B----4-:R-:W-:-:S13]  /*3eb0*/  ISETP.GE.AND P3, PT, R11, R98, PT ;  /* 0x000000620b00720c */ /* 0x010fda0003f66270 */
[----:B-1----:R-:W-:Y:S05]  /*3ec0*/  @P3 BRA `(.L_x_2338) ;  /* 0x0000000000b43947 */ /* 0x002fea0003800000 */
[--C-:B------:R-:W-:Y:S01]  /*3ed0*/  SHF.R.U64 R50, R44, 0x10, R45.reuse ;  /* 0x000000102c327819 */ /* 0x100fe2000000122d */
[----:B--2---:R-:W-:Y:S01]  /*3ee0*/  IMAD.U32 R44, R14, 0x10000, RZ ;  /* 0x000100000e2c7824 */ /* 0x004fe200078e00ff */
[----:B------:R-:W-:Y:S02]  /*3ef0*/  SHF.R.U32.HI R52, RZ, 0x10, R45 ;  /* 0x00000010ff347819 */ /* 0x000fe4000001162d */
[----:B------:R-:W-:Y:S02]  /*3f00*/  SHF.R.U64 R45, R46, 0x10, R47 ;  /* 0x000000102e2d7819 */ /* 0x000fe4000000122f */
[----:B------:R-:W-:Y:S02]  /*3f10*/  PRMT R115, R115, 0x5410, R50 ;  /* 0x0000541073737816 */ /* 0x000fe40000000032 */
[----:B------:R-:W-:Y:S02]  /*3f20*/  PRMT R114, R114, 0x5410, R45 ;  /* 0x0000541072727816 */ /* 0x000fe4000000002d */
[----:B------:R-:W-:-:S02]  /*3f30*/  SHF.R.U32.HI R46, RZ, 0x10, R47 ;  /* 0x00000010ff2e7819 */ /* 0x000fc4000001162f */
[----:B------:R-:W-:Y:S02]  /*3f40*/  LOP3.LUT R45, R13, 0xffff0000, RZ, 0xc0, !PT ;  /* 0xffff00000d2d7812 */ /* 0x000fe400078ec0ff */
[C---:B------:R-:W-:Y:S01]  /*3f50*/  LOP3.LUT R50, R114.reuse, 0xffff0000, RZ, 0xc0, !PT ;  /* 0xffff000072327812 */ /* 0x040fe200078ec0ff */
[----:B------:R-:W-:Y:S01]  /*3f60*/  IMAD.U32 R114, R114, 0x10000, RZ ;  /* 0x0001000072727824 */ /* 0x000fe200078e00ff */
[C---:B------:R-:W-:Y:S01]  /*3f70*/  LOP3.LUT R47, R115.reuse, 0xffff0000, RZ, 0xc0, !PT ;  /* 0xffff0000732f7812 */ /* 0x040fe200078ec0ff */
[----:B------:R-:W-:Y:S01]  /*3f80*/  IMAD.U32 R115, R115, 0x10000, RZ ;  /* 0x0001000073737824 */ /* 0x000fe200078e00ff */
[----:B------:R-:W-:Y:S01]  /*3f90*/  PRMT R111, R111, 0x5410, R46 ;  /* 0x000054106f6f7816 */ /* 0x000fe2000000002e */
[----:B------:R-:W-:Y:S01]  /*3fa0*/  IMAD.U32 R46, R13, 0x10000, RZ ;  /* 0x000100000d2e7824 */ /* 0x000fe200078e00ff */
[----:B------:R-:W-:Y:S01]  /*3fb0*/  PRMT R113, R113, 0x5410, R52 ;  /* 0x0000541071717816 */ /* 0x000fe20000000034 */
[C---:B------:R-:W-:Y:S01]  /*3fc0*/  FMUL.FTZ R51, R45.reuse, R50 ;  /* 0x000000322d337220 */ /* 0x040fe20000410000 */
[----:B------:R-:W-:Y:S01]  /*3fd0*/  FMUL.FTZ R53, R45, R47 ;  /* 0x0000002f2d357220 */ /* 0x000fe20000410000 */
[----:B------:R-:W-:Y:S01]  /*3fe0*/  LOP3.LUT R14, R14, 0xffff0000, RZ, 0xc0, !PT ;  /* 0xffff00000e0e7812 */ /* 0x000fe200078ec0ff */
[----:B------:R-:W-:-:S02]  /*3ff0*/  IMAD.U32 R13, R111, 0x10000, RZ ;  /* 0x000100006f0d7824 */ /* 0x000fc400078e00ff */
[C---:B------:R-:W-:Y:S01]  /*4000*/  FFMA.FTZ R45, R46.reuse, R47, -R51 ;  /* 0x0000002f2e2d7223 */ /* 0x040fe20000010833 */
[----:B------:R-:W-:Y:S02]  /*4010*/  IMAD.U32 R51, R113, 0x10000, RZ ;  /* 0x0001000071337824 */ /* 0x000fe400078e00ff */
[----:B------:R-:W-:Y:S01]  /*4020*/  FFMA.FTZ R46, R46, R50, R53 ;  /* 0x000000322e2e7223 */ /* 0x000fe20000010035 */
[----:B------:R-:W-:Y:S01]  /*4030*/  LOP3.LUT R11, R15, 0xffff0000, RZ, 0xc0, !PT ;  /* 0xffff00000f0b7812 */ /* 0x000fe200078ec0ff */
[----:B------:R-:W-:Y:S02]  /*4040*/  IMAD.U32 R47, R12, 0x10000, RZ ;  /* 0x000100000c2f7824 */ /* 0x000fe400078e00ff */
[C---:B------:R-:W-:Y:S01]  /*4050*/  FMUL.FTZ R55, R14.reuse, R51 ;  /* 0x000000330e377220 */ /* 0x040fe20000410000 */
[----:B------:R-:W-:Y:S01]  /*4060*/  LOP3.LUT R52, R111, 0xffff0000, RZ, 0xc0, !PT ;  /* 0xffff00006f347812 */ /* 0x000fe200078ec0ff */
[-C--:B------:R-:W-:Y:S01]  /*4070*/  FMUL.FTZ R53, R14, R13.reuse ;  /* 0x0000000d0e357220 */ /* 0x080fe20000410000 */
[----:B------:R-:W-:Y:S01]  /*4080*/  LOP3.LUT R50, R113, 0xffff0000, RZ, 0xc0, !PT ;  /* 0xffff000071327812 */ /* 0x000fe200078ec0ff */
[----:B------:R-:W-:Y:S01]  /*4090*/  FFMA.FTZ R55, R44, R13, R55 ;  /* 0x0000000d2c377223 */ /* 0x000fe20000010037 */
[----:B------:R-:W-:Y:S01]  /*40a0*/  LOP3.LUT R12, R12, 0xffff0000, RZ, 0xc0, !PT ;  /* 0xffff00000c0c7812 */ /* 0x000fe200078ec0ff */
[----:B------:R-:W-:-:S02]  /*40b0*/  IMAD.U32 R15, R15, 0x10000, RZ ;  /* 0x000100000f0f7824 */ /* 0x000fc400078e00ff */
[----:B------:R-:W-:Y:S01]  /*40c0*/  FFMA.FTZ R14, R44, R51, -R53 ;  /* 0x000000332c0e7223 */ /* 0x000fe20000010835 */
[C---:B------:R-:W-:Y:S01]  /*40d0*/  FMUL.FTZ R54, R11.reuse, R52 ;  /* 0x000000340b367220 */ /* 0x040fe20000410000 */
[----:B------:R-:W-:Y:S01]  /*40e0*/  FMUL.FTZ R13, R11, R50 ;  /* 0x000000320b0d7220 */ /* 0x000fe20000410000 */
        /* <DEDUP_REMOVED lines=8> */
[----:B------:R-:W-:Y:S01]  /*4170*/  F2FP.BF16.F32.PACK_AB R14, R55, R14 ;  /* 0x0000000e370e723e */ /* 0x000fe200000010ff */
[----:B------:R-:W-:Y:S01]  /*4180*/  IMAD.MOV.U32 R13, RZ, RZ, R45 ;  /* 0x000000ffff0d7224 */ /* 0x000fe200078e002d */
[----:B------:R-:W-:-:S07]  /*4190*/  F2FP.BF16.F32.PACK_AB R12, R11, R44 ;  /* 0x0000002c0b0c723e */ /* 0x000fce00000010ff */
.L_x_2338:
[----:B------:R-:W-:Y:S05]  /*41a0*/  BSYNC B2 ;  /* 0x0000000000027941 */ /* 0x000fea0003800000 */
.L_x_2337:
[----:B--2---:R1:W-:Y:S02]  /*41b0*/  ST.E.128 desc[UR38][R48.64], R12 ;  /* 0x0000000c30007985 */ /* 0x0043e4000c101d26 */
.L_x_2336:
[----:B------:R-:W-:Y:S05]  /*41c0*/  BSYNC B1 ;  /* 0x0000000000017941 */ /* 0x000fea0003800000 */
.L_x_2335:
        /* <DEDUP_REMOVED lines=14> */
[--C-:B------:R-:W-:Y:S02]  /*42b0*/  SHF.R.U32.HI R49, RZ, 0x10, R41.reuse ;  /* 0x00000010ff317819 */ /* 0x100fe40000011629 */
[----:B------:R-:W-:Y:S01]  /*42c0*/  SHF.R.U64 R46, R40, 0x10, R41 ;  /* 0x00000010282e7819 */ /* 0x000fe20000001229 */
[----:B------:R-:W-:Y:S01]  /*42d0*/  IMAD.U32 R40, R14, 0x10000, RZ ;  /* 0x000100000e287824 */ /* 0x000fe200078e00ff */
[----:B------:R-:W-:Y:S02]  /*42e0*/  PRMT R110, R110, 0x5410, R43 ;  /* 0x000054106e6e7816 */ /* 0x000fe4000000002b */
[----:B------:R-:W-:-:S02]  /*42f0*/  PRMT R104, R104, 0x5410, R49 ;  /* 0x0000541068687816 */ /* 0x000fc40000000031 */
[----:B------:R-:W-:Y:S01]  /*4300*/  PRMT R103, R103, 0x5410, R46 ;  /* 0x0000541067677816 */ /* 0x000fe2000000002e */
[----:B------:R-:W-:Y:S01]  /*4310*/  IMAD.U32 R48, R110, 0x10000, RZ ;  /* 0x000100006e307824 */ /* 0x000fe200078e00ff */
[----:B------:R-:W-:Y:S01]  /*4320*/  PRMT R108, R108, 0x5410, R47 ;  /* 0x000054106c6c7816 */ /* 0x000fe2000000002f */
[----:B------:R-:W-:Y:S01]  /*4330*/  IMAD.U32 R46, R104, 0x10000, RZ ;  /* 0x00010000682e7824 */ /* 0x000fe200078e00ff */
[----:B------:R-:W-:Y:S01]  /*4340*/  LOP3.LUT R41, R14, 0xffff0000, RZ, 0xc0, !PT ;  /* 0xffff00000e297812 */ /* 0x000fe200078ec0ff */
[C---:B------:R-:W-:Y:S01]  /*4350*/  IMAD.U32 R14, R15.reuse, 0x10000, RZ ;  /* 0x000100000f0e7824 */ /* 0x040fe200078e00ff */
[----:B------:R-:W-:Y:S02]  /*4360*/  LOP3.LUT R11, R15, 0xffff0000, RZ, 0xc0, !PT ;  /* 0xffff00000f0b7812 */ /* 0x000fe400078ec0ff */
[----:B------:R-:W-:Y:S01]  /*4370*/  LOP3.LUT R15, R13, 0xffff0000, RZ, 0xc0, !PT ;  /* 0xffff00000d0f7812 */ /* 0x000fe200078ec0ff */
[C---:B------:R-:W-:Y:S01]  /*4380*/  FMUL.FTZ R51, R41.reuse, R48 ;  /* 0x0000003029337220 */ /* 0x040fe20000410000 */
[----:B------:R-:W-:Y:S01]  /*4390*/  LOP3.LUT R47, R108, 0xffff0000, RZ, 0xc0, !PT ;  /* 0xffff00006c2f7812 */ /* 0x000fe200078ec0ff */
[----:B------:R-:W-:Y:S01]  /*43a0*/  FMUL.FTZ R41, R41, R46 ;  /* 0x0000002e29297220 */ /* 0x000fe20000410000 */
[----:B------:R-:W-:Y:S01]  /*43b0*/  LOP3.LUT R43, R103, 0xffff0000, RZ, 0xc0, !PT ;  /* 0xffff0000672b7812 */ /* 0x000fe200078ec0ff */
[----:B------:R-:W-:Y:S01]  /*43c0*/  IMAD.U32 R13, R12, 0x10000, RZ ;  /* 0x000100000c0d7824 */ /* 0x000fe200078e00ff */
[----:B------:R-:W-:Y:S01]  /*43d0*/  LOP3.LUT R110, R110, 0xffff0000, RZ, 0xc0, !PT ;  /* 0xffff00006e6e7812 */ /* 0x000fe200078ec0ff */
[C---:B------:R-:W-:Y:S01]  /*43e0*/  FMUL.FTZ R49, R15.reuse, R47 ;  /* 0x0000002f0f317220 */ /* 0x040fe20000410000 */
[----:B------:R-:W-:Y:S01]  /*43f0*/  LOP3.LUT R104, R104, 0xffff0000, RZ, 0xc0, !PT ;  /* 0xffff000068687812 */ /* 0x000fe200078ec0ff */
[-C--:B------:R-:W-:Y:S01]  /*4400*/  FMUL.FTZ R50, R15, R43.reuse ;  /* 0x0000002b0f327220 */ /* 0x080fe20000410000 */
[----:B------:R-:W-:Y:S01]  /*4410*/  LOP3.LUT R15, R12, 0xffff0000, RZ, 0xc0, !PT ;  /* 0xffff00000c0f7812 */ /* 0x000fe200078ec0ff */
[----:B------:R-:W-:Y:S01]  /*4420*/  FFMA.FTZ R48, R40, R48, R41 ;  /* 0x0000003028307223 */ /* 0x000fe20000010029 */
[C---:B------:R-:W-:Y:S01]  /*4430*/  FFMA.FTZ R12, R42.reuse, R43, -R49 ;  /* 0x0000002b2a0c7223 */ /* 0x040fe20000010831 */
[----:B------:R-:W-:Y:S01]  /*4440*/  FFMA.FTZ R47, R42, R47, R50 ;  /* 0x0000002f2a2f7223 */ /* 0x000fe20000010032 */
[----:B------:R-:W-:-:S02]  /*4450*/  IMAD.U32 R108, R108, 0x10000, RZ ;  /* 0x000100006c6c7824 */ /* 0x000fc400078e00ff */
[----:B------:R-:W-:Y:S01]  /*4460*/  FMUL.FTZ R41, R11, R110 ;  /* 0x0000006e0b297220 */ /* 0x000fe20000410000 */
[----:B------:R-:W-:Y:S02]  /*4470*/  IMAD.U32 R42, R103, 0x10000, RZ ;  /* 0x00010000672a7824 */ /* 0x000fe400078e00ff */
[----:B------:R-:W-:Y:S01]  /*4480*/  FMUL.FTZ R11, R11, R104 ;  /* 0x000000680b0b7220 */ /* 0x000fe20000410000 */
[----:B------:R-:W-:Y:S01]  /*4490*/  FFMA.FTZ R51, R40, R46, -R51 ;  /* 0x0000002e28337223 */ /* 0x000fe20000010833 */
[C---:B------:R-:W-:Y:S01]  /*44a0*/  FMUL.FTZ R40, R15.reuse, R108 ;  /* 0x0000006c0f287220 */ /* 0x040fe20000410000 */
[C---:B------:R-:W-:Y:S01]  /*44b0*/  FFMA.FTZ R41, R14.reuse, R104, -R41 ;  /* 0x000000680e297223 */ /* 0x040fe20000010829 */
[----:B------:R-:W-:Y:S01]  /*44c0*/  FMUL.FTZ R15, R15, R42 ;  /* 0x0000002a0f0f7220 */ /* 0x000fe20000410000 */
[----:B------:R-:W-:Y:S01]  /*44d0*/  FFMA.FTZ R14, R14, R110, R11 ;  /* 0x0000006e0e0e7223 */ /* 0x000fe2000001000b */
[C---:B------:R-:W-:Y:S02]  /*44e0*/  FFMA.FTZ R40, R13.reuse, R42, -R40 ;  /* 0x0000002a0d287223 */ /* 0x040fe40000010828 */
[----:B------:R-:W-:Y:S01]  /*44f0*/  FFMA.FTZ R15, R13, R108, R15 ;  /* 0x0000006c0d0f7223 */ /* 0x000fe2000001000f */
[----:B------:R-:W-:-:S02]  /*4500*/  F2FP.BF16.F32.PACK_AB R13, R47, R12 ;  /* 0x0000000c2f0d723e */ /* 0x000fc400000010ff */
[----:B------:R-:W-:Y:S02]  /*4510*/  F2FP.BF16.F32.PACK_AB R41, R14, R41 ;  /* 0x000000290e29723e */ /* 0x000fe400000010ff */
[----:B------:R-:W-:Y:S02]  /*4520*/  F2FP.BF16.F32.PACK_AB R12, R15, R40 ;  /* 0x000000280f0c723e */ /* 0x000fe400000010ff */
[----:B------:R-:W-:Y:S01]  /*4530*/  F2FP.BF16.F32.PACK_AB R14, R48, R51 ;  /* 0x00000033300e723e */ /* 0x000fe200000010ff */
[----:B------:R-:W-:-:S07]  /*4540*/  IMAD.MOV.U32 R15, RZ, RZ, R41 ;  /* 0x000000ffff0f7224 */ /* 0x000fce00078e0029 */
.L_x_2342:
[----:B------:R-:W-:Y:S05]  /*4550*/  BSYNC B2 ;  /* 0x0000000000027941 */ /* 0x000fea0003800000 */
.L_x_2341:
[----:B--2---:R1:W-:Y:S02]  /*4560*/  ST.E.128 desc[UR38][R44.64], R12 ;  /* 0x0000000c2c007985 */ /* 0x0043e4000c101d26 */
.L_x_2340:
[----:B------:R-:W-:Y:S05]  /*4570*/  BSYNC B1 ;  /* 0x0000000000017941 */ /* 0x000fea0003800000 */
.L_x_2339:
[----:B------:R-:W-:-:S13]  /*4580*/  LOP3.LUT P3, RZ, R29, 0x20, RZ, 0xc0, !PT ;  /* 0x000000201dff7812 */ /* 0x000fda000786c0ff */
        /* <DEDUP_REMOVED lines=9> */
[--C-:B------:R-:W-:Y:S02]  /*4620*/  SHF.R.U64 R11, R38, 0x10, R39.reuse ;  /* 0x00000010260b7819 */ /* 0x100fe40000001227 */
[----:B------:R-:W-:Y:S02]  /*4630*/  SHF.R.U32.HI R42, RZ, 0x10, R39 ;  /* 0x00000010ff2a7819 */ /* 0x000fe40000011627 */
[--C-:B------:R-:W-:Y:S01]  /*4640*/  SHF.R.U64 R43, R36, 0x10, R37.reuse ;  /* 0x00000010242b7819 */ /* 0x100fe20000001225 */
[----:B--2---:R-:W-:Y:S01]  /*4650*/  IMAD.U32 R36, R14, 0x10000, RZ ;  /* 0x000100000e247824 */ /* 0x004fe200078e00ff */
[----:B------:R-:W-:Y:S02]  /*4660*/  SHF.R.U32.HI R44, RZ, 0x10, R37 ;  /* 0x00000010ff2c7819 */ /* 0x000fe40000011625 */
[----:B------:R-:W-:Y:S01]  /*4670*/  PRMT R88, R88, 0x5410, R11 ;  /* 0x0000541058587816 */ /* 0x000fe2000000000b */
[----:B------:R-:W-:Y:S01]  /*4680*/  IMAD.U32 R11, R12, 0x10000, RZ ;  /* 0x000100000c0b7824 */ /* 0x000fe200078e00ff */
[----:B------:R-:W-:-:S02]  /*4690*/  PRMT R89, R89, 0x5410, R42 ;  /* 0x0000541059597816 */ /* 0x000fc4000000002a */
[----:B------:R-:W-:Y:S01]  /*46a0*/  LOP3.LUT R37, R14, 0xffff0000, RZ, 0xc0, !PT ;  /* 0xffff00000e257812 */ /* 0x000fe200078ec0ff */
[----:B------:R-:W-:Y:S01]  /*46b0*/  IMAD.U32 R14, R15, 0x10000, RZ ;  /* 0x000100000f0e7824 */ /* 0x000fe200078e00ff */
[----:B------:R-:W-:Y:S01]  /*46c0*/  PRMT R62, R62, 0x5410, R43 ;  /* 0x000054103e3e7816 */ /* 0x000fe2000000002b */
[----:B------:R-:W-:Y:S01]  /*46d0*/  IMAD.U32 R43, R89, 0x10000, RZ ;  /* 0x00010000592b7824 */ /* 0x000fe200078e00ff */
[----:B------:R-:W-:Y:S02]  /*46e0*/  PRMT R63, R63, 0x5410, R44 ;  /* 0x000054103f3f7816 */ /* 0x000fe4000000002c */
[----:B------:R-:W-:Y:S01]  /*46f0*/  LOP3.LUT R38, R15, 0xffff0000, RZ, 0xc0, !PT ;  /* 0xffff00000f267812 */ /* 0x000fe200078ec0ff */
[C---:B------:R-:W-:Y:S01]  /*4700*/  IMAD.U32 R15, R13.reuse, 0x10000, RZ ;  /* 0x000100000d0f7824 */ /* 0x040fe200078e00ff */
[----:B------:R-:W-:Y:S01]  /*4710*/  LOP3.LUT R13, R13, 0xffff0000, RZ, 0xc0, !PT ;  /* 0xffff00000d0d7812 */ /* 0x000fe200078ec0ff */
[----:B------:R-:W-:Y:S01]  /*4720*/  IMAD.U32 R39, R63, 0x10000, RZ ;  /* 0x000100003f277824 */ /* 0x000fe200078e00ff */
[----:B------:R-:W-:Y:S01]  /*4730*/  LOP3.LUT R44, R88, 0xffff0000, RZ, 0xc0, !PT ;  /* 0xffff0000582c7812 */ /* 0x000fe200078ec0ff */
[C---:B------:R-:W-:Y:S01]  /*4740*/  FMUL.FTZ R45, R37.reuse, R43 ;  /* 0x0000002b252d7220 */ /* 0x040fe20000410000 */
[----:B------:R-:W-:Y:S01]  /*4750*/  LOP3.LUT R42, R62, 0xffff0000, RZ, 0xc0, !PT ;  /* 0xffff00003e2a7812 */ /* 0x000fe200078ec0ff */
[----:B------:R-:W-:Y:S01]  /*4760*/  FMUL.FTZ R37, R37, R39 ;  /* 0x0000002725257220 */ /* 0x000fe20000410000 */
[----:B------:R-:W-:Y:S01]  /*4770*/  LOP3.LUT R12, R12, 0xffff0000, RZ, 0xc0, !PT ;  /* 0xffff00000c0c7812 */ /* 0x000fe200078ec0ff */
[----:B------:R-:W-:Y:S01]  /*4780*/  FMUL.FTZ R46, R13, R44 ;  /* 0x0000002c0d2e7220 */ /* 0x000fe20000410000 */
[----:B------:R-:W-:Y:S01]  /*4790*/  LOP3.LUT R89, R89, 0xffff0000, RZ, 0xc0, !PT ;  /* 0xffff000059597812 */ /* 0x000fe200078ec0ff */
[----:B------:R-:W-:Y:S01]  /*47a0*/  FMUL.FTZ R13, R13, R42 ;  /* 0x0000002a0d0d7220 */ /* 0x000fe20000410000 */
[----:B------:R-:W-:Y:S01]  /*47b0*/  LOP3.LUT R63, R63, 0xffff0000, RZ, 0xc0, !PT ;  /* 0xffff00003f3f7812 */ /* 0x000fe200078ec0ff */
[----:B------:R-:W-:-:S02]  /*47c0*/  IMAD.U32 R88, R88, 0x10000, RZ ;  /* 0x0001000058587824 */ /* 0x000fc400078e00ff */
[C---:B------:R-:W-:Y:S01]  /*47d0*/  FFMA.FTZ R46, R15.reuse, R42, -R46 ;  /* 0x0000002a0f2e7223 */ /* 0x040fe2000001082e */
[----:B------:R-:W-:Y:S02]  /*47e0*/  IMAD.U32 R62, R62, 0x10000, RZ ;  /* 0x000100003e3e7824 */ /* 0x000fe400078e00ff */
[----:B------:R-:W-:Y:S01]  /*47f0*/  FFMA.FTZ R15, R15, R44, R13 ;  /* 0x0000002c0f0f7223 */ /* 0x000fe2000001000d */
[C---:B------:R-:W-:Y:S01]  /*4800*/  FFMA.FTZ R45, R36.reuse, R39, -R45 ;  /* 0x00000027242d7223 */ /* 0x040fe2000001082d */
[----:B------:R-:W-:Y:S01]  /*4810*/  FFMA.FTZ R42, R36, R43, R37 ;  /* 0x0000002b242a7223 */ /* 0x000fe20000010025 */
        /* <DEDUP_REMOVED lines=13> */
.L_x_2344:
[----:B------:R-:W-:Y:S05]  /*48f0*/  BSYNC B1 ;  /* 0x0000000000017941 */ /* 0x000fea0003800000 */
.L_x_2343:
[----:B--2---:R1:W-:Y:S01]  /*4900*/  ST.E.128 desc[UR38][R40.64], R12 ;  /* 0x0000000c28007985 */ /* 0x0043e2000c101d26 */
[----:B------:R-:W-:Y:S05]  /*4910*/  BRA `(.L_x_2322) ;  /* 0x0000002000e07947 */ /* 0x000fea0003800000 */
.L_x_2315:
        /* <DEDUP_REMOVED lines=46> */
.L_x_2346:
[----:B------:R-:W-:Y:S05]  /*4c00*/  BSYNC B1 ;  /* 0x0000000000017941 */ /* 0x000fea0003800000 */
.L_x_2345:
        /* <DEDUP_REMOVED lines=14> */
[----:B------:R-:W-:-:S02]  /*4cf0*/  IMAD.MOV.U32 R12, RZ, RZ, R41 ;  /* 0x000000ffff0c7224 */ /* 0x000fc400078e0029 */
[----:B------:R-:W-:Y:S01]  /*4d00*/  IMAD.MOV.U32 R13, RZ, RZ, R46 ;  /* 0x000000ffff0d7224 */ /* 0x000fe200078e002e */
[----:B------:R-:W-:Y:S01]  /*4d10*/  PRMT R118, R11, 0x7610, R118 ;  /* 0x000076100b767816 */ /* 0x000fe20000000076 */
[----:B------:R-:W-:Y:S01]  /*4d20*/  IMAD.MOV.U32 R11, RZ, RZ, R44 ;  /* 0x000000ffff0b7224 */ /* 0x000fe200078e002c */
[----:B------:R-:W-:Y:S01]  /*4d30*/  PRMT R117, R12, 0x7610, R117 ;  /* 0x000076100c757816 */ /* 0x000fe20000000075 */
[----:B------:R-:W-:Y:S01]  /*4d40*/  IMAD.MOV.U32 R12, RZ, RZ, R45 ;  /* 0x000000ffff0c7224 */ /* 0x000fe200078e002d */
[----:B------:R-:W-:Y:S01]  /*4d50*/  PRMT R107, R14, 0x5410, R13 ;  /* 0x000054100e6b7816 */ /* 0x000fe2000000000d */
[----:B------:R-:W-:Y:S02]  /*4d60*/  IMAD.MOV.U32 R13, RZ, RZ, R50 ;  /* 0x000000ffff0d7224 */ /* 0x000fe400078e0032 */
[----:B------:R-:W-:Y:S01]  /*4d70*/  IMAD.MOV.U32 R14, RZ, RZ, R51 ;  /* 0x000000ffff0e7224 */ /* 0x000fe200078e0033 */
[----:B------:R-:W-:Y:S01]  /*4d80*/  PRMT R105, R12, 0x5410, R11 ;  /* 0x000054100c697816 */ /* 0x000fe2000000000b */
[----:B------:R-:W-:-:S02]  /*4d90*/  IMAD.MOV.U32 R11, RZ, RZ, R48 ;  /* 0x000000ffff0b7224 */ /* 0x000fc400078e0030 */
[----:B------:R-:W-:Y:S01]  /*4da0*/  IMAD.MOV.U32 R12, RZ, RZ, R49 ;  /* 0x000000ffff0c7224 */ /* 0x000fe200078e0031 */
[----:B------:R-:W-:-:S04]  /*4db0*/  PRMT R112, R13, 0x5410, R14 ;  /* 0x000054100d707816 */ /* 0x000fc8000000000e */
[----:B------:R-:W-:Y:S01]  /*4dc0*/  PRMT R113, R11, 0x5410, R12 ;  /* 0x000054100b717816 */ /* 0x000fe2000000000c */
[----:B------:R-:W-:Y:S02]  /*4dd0*/  IMAD.MOV.U32 R11, RZ, RZ, R54 ;  /* 0x000000ffff0b7224 */ /* 0x000fe400078e0036 */
        /* <DEDUP_REMOVED lines=16> */
.L_x_2347:
[----:B------:R-:W-:Y:S01]  /*4ee0*/  IMAD R35, R18, 0x8, R2 ;  /* 0x0000000812237824 */ /* 0x000fe200078e0202 */
[----:B------:R-:W-:Y:S01]  /*4ef0*/  SHF.L.U32 R85, R140, 0x1f, RZ ;  /* 0x0000001f8c557819 */ /* 0x000fe200000006ff */
[----:B------:R-:W-:Y:S03]  /*4f00*/  BSSY B1, `(.L_x_2348) ;  /* 0x0000003000017945 */ /* 0x000fe60003800000 */
[----:B------:R-:W0:Y:S02]  /*4f10*/  SYNCS.PHASECHK.TRANS64.TRYWAIT P4, [R35+URZ+0x2d890], R85 ;  /* 0x02d89055230075a7 */ /* 0x000e24000808017f */
[----:B0-----:R-:W-:Y:S05]  /*4f20*/  @!P4 BRA `(.L_x_2349) ;  /* 0x0000017c0074c947 */ /* 0x001fea0003800000 */
.L_x_2587:
[----:B------:R-:W-:Y:S05]  /*4f30*/  BSYNC B1 ;  /* 0x0000000000017941 */ /* 0x000fea0003800000 */
.L_x_2348:
[----:B------:R-:W-:-:S03]  /*4f40*/  UMOV UR4, 0xffffffff ;  /* 0xffffffff00047882 */ /* 0x000fc60000000000 */
[----:B------:R-:W-:Y:S05]  /*4f50*/  BRA.DIV UR4, `(.L_x_2350) ;  /* 0x0000017e047c7947 */ /* 0x000fea000b800000 */
[----:B------:R1:W2:Y:S04]  /*4f60*/  SHFL.IDX PT, R89, R61, RZ, 0x1e1f ;  /* 0x001e1fff3d597589 */ /* 0x0002a800000e0000 */
[----:B------:R1:W3:Y:S02]  /*4f70*/  SHFL.IDX PT, R88, R60, RZ, 0x1e1f ;  /* 0x001e1fff3c587589 */ /* 0x0002e400000e0000 */
.L_x_2591:
[----:B------:R-:W-:Y:S05]  /*4f80*/  @P3 BRA `(.L_x_2322) ;  /* 0x0000001c00443947 */ /* 0x000fea0003800000 */
[----:B------:R-:W4:Y:S01]  /*4f90*/  LDC R11, c[0x0][0x2f4] ;  /* 0x0000bd00ff0b7b82 */ /* 0x000f220000000800 */
[----:B------:R-:W-:Y:S01]  /*4fa0*/  ISETP.NE.AND P3, PT, R30, RZ, PT ;  /* 0x000000ff1e00720c */ /* 0x000fe20003f65270 */
[----:B------:R-:W-:Y:S01]  /*4fb0*/  BSSY B1, `(.L_x_2351) ;  /* 0x0000080000017945 */ /* 0x000fe20003800000 */
[----:B----4-:R-:W-:-:S11]  /*4fc0*/  IMAD.IADD R103, R11, 0x1, -R99 ;  /* 0x000000010b677824 */ /* 0x010fd600078e0a63 */
[----:B------:R-:W-:Y:S05]  /*4fd0*/  @!P3 BRA `(.L_x_2352) ;  /* 0x0000000400f4b947 */ /* 0x000fea0003800000 */
[----:B------:R-:W4:Y:S01]  /*4fe0*/  LDL R14, [R1+0xc] ;  /* 0x00000c00010e7983 */ /* 0x000f220000100800 */
[----:B------:R-:W-:Y:S01]  /*4ff0*/  SEL R12, R99, R103, !P0 ;  /* 0x00000067630c7207 */ /* 0x000fe20004000000 */
[----:B------:R-:W-:Y:S01]  /*5000*/  BSSY B2, `(.L_x_2353) ;  /* 0x0000074000027945 */ /* 0x000fe20003800000 */
[----:B------:R-:W-:Y:S02]  /*5010*/  SHF.R.U32.HI R15, RZ, 0x3, R157 ;  /* 0x00000003ff0f7819 */ /* 0x000fe4000001169d */
[----:B------:R-:W-:Y:S02]  /*5020*/  SHF.R.S32.HI R13, RZ, 0x1f, R12 ;  /* 0x0000001fff0d7819 */ /* 0x000fe4000001140c */
[----:B------:R-:W-:Y:S02]  /*5030*/  ISETP.GE.AND P3, PT, R16, R98, PT ;  /* 0x000000621000720c */ /* 0x000fe40003f66270 */
        /* <DEDUP_REMOVED lines=8> */
[----:B------:R-:W-:Y:S01]  /*50c0*/  LOP3.LUT R13, R13, R15, RZ, 0x3c, !PT ;  /* 0x0000000f0d0d7212 */ /* 0x000fe200078e3cff */
[----:B------:R-:W-:Y:S01]  /*50d0*/  IMAD R15, R18, 0x3000, R96 ;  /* 0x00003000120f7824 */ /* 0x000fe200078e0260 */
[----:B------:R-:W-:-:S04]  /*50e0*/  LOP3.LUT R12, R12, 0x7ffff000, RZ, 0xc0, !PT ;  /* 0x7ffff0000c0c7812 */ /* 0x000fc800078ec0ff */
[----:B----4-:R-:W-:Y:S01]  /*50f0*/  IADD3 R13, R13, R12, R14 ;  /* 0x0000000c0d0d7210 */ /* 0x010fe20007ffe00e */
[----:B------:R-:W-:-:S04]  /*5100*/  IMAD R12, R15, 0x2, R2 ;  /* 0x000000020f0c7824 */ /* 0x000fc800078e0202 */
[----:B------:R-:W-:-:S04]  /*5110*/  IMAD R13, R18, 0x3000, R13 ;  /* 0x00003000120d7824 */ /* 0x000fc800078e020d */
[----:B-1----:R-:W-:Y:S02]  /*5120*/  IMAD R60, R13, 0x2, R2 ;  /* 0x000000020d3c7824 */ /* 0x002fe400078e0202 */
        /* <DEDUP_REMOVED lines=14> */
[----:B------:R-:W-:Y:S02]  /*5210*/  PRMT R106, R117, 0x5432, R106 ;  /* 0x00005432756a7816 */ /* 0x000fe4000000006a */
[----:B------:R-:W-:-:S02]  /*5220*/  PRMT R47, R108, 0x5410, R47 ;  /* 0x000054106c2f7816 */ /* 0x000fc4000000002f */
[----:B------:R-:W-:Y:S01]  /*5230*/  PRMT R56, R108, 0x5432, R56 ;  /* 0x000054326c387816 */ /* 0x000fe20000000038 */
[C---:B------:R-:W-:Y:S01]  /*5240*/  IMAD.U32 R108, R106.reuse, 0x10000, RZ ;  /* 0x000100006a6c7824 */ /* 0x040fe200078e00ff */
[----:B------:R-:W-:Y:S01]  /*5250*/  PRMT R58, R109, 0x5432, R58 ;  /* 0x000054326d3a7816 */ /* 0x000fe2000000003a */
[----:B----4-:R-:W-:Y:S01]  /*5260*/  IMAD.U32 R109, R61, 0x10000, RZ ;  /* 0x000100003d6d7824 */ /* 0x010fe200078e00ff */
[C---:B------:R-:W-:Y:S02]  /*5270*/  PRMT R57, R107.reuse, 0x5432, R46 ;  /* 0x000054326b397816 */ /* 0x040fe4000000002e */
[----:B------:R-:W-:Y:S01]  /*5280*/  PRMT R46, R107, 0x5410, R105 ;  /* 0x000054106b2e7816 */ /* 0x000fe20000000069 */
[----:B-1----:R-:W-:Y:S02]  /*5290*/  IMAD.U32 R107, R13, 0x10000, RZ ;  /* 0x000100000d6b7824 */ /* 0x002fe400078e00ff */
[----:B------:R-:W-:Y:S01]  /*52a0*/  FMUL.FTZ R105, R109, R108 ;  /* 0x0000006c6d697220 */ /* 0x000fe20000410000 */
[----:B------:R-:W-:-:S02]  /*52b0*/  LOP3.LUT R106, R106, 0xffff0000, RZ, 0xc0, !PT ;  /* 0xffff00006a6a7812 */ /* 0x000fc400078ec0ff */
[----:B------:R-:W-:Y:S01]  /*52c0*/  LOP3.LUT R61, R61, 0xffff0000, RZ, 0xc0, !PT ;  /* 0xffff00003d3d7812 */ /* 0x000fe200078ec0ff */
[-C--:B------:R-:W-:Y:S01]  /*52d0*/  FFMA.FTZ R105, R107, R59.reuse, -R105 ;  /* 0x0000003b6b697223 */ /* 0x080fe20000010869 */
[----:B------:R-:W-:Y:S01]  /*52e0*/  FMUL.FTZ R59, R109, R59 ;  /* 0x0000003b6d3b7220 */ /* 0x000fe20000410000 */
[----:B------:R-:W-:Y:S01]  /*52f0*/  LOP3.LUT R45, R45, 0xffff0000, RZ, 0xc0, !PT ;  /* 0xffff00002d2d7812 */ /* 0x000fe200078ec0ff */
[C---:B------:R-:W-:Y:S01]  /*5300*/  IMAD.U32 R109, R63.reuse, 0x10000, RZ ;  /* 0x000100003f6d7824 */ /* 0x040fe200078e00ff */
[----:B------:R-:W-:Y:S01]  /*5310*/  LOP3.LUT R63, R63, 0xffff0000, RZ, 0xc0, !PT ;  /* 0xffff00003f3f7812 */ /* 0x000fe200078ec0ff */
[----:B------:R-:W-:Y:S01]  /*5320*/  FFMA.FTZ R59, R107, R108, R59 ;  /* 0x0000006c6b3b7223 */ /* 0x000fe2000001003b */
[----:B------:R-:W-:Y:S01]  /*5330*/  LOP3.LUT R107, R13, 0xffff0000, RZ, 0xc0, !PT ;  /* 0xffff00000d6b7812 */ /* 0x000fe200078ec0ff */
[----:B------:R-:W-:Y:S01]  /*5340*/  FMUL.FTZ R13, R61, R106 ;  /* 0x0000006a3d0d7220 */ /* 0x000fe20000410000 */
[C---:B------:R-:W-:Y:S01]  /*5350*/  IMAD.U32 R108, R58.reuse, 0x10000, RZ ;  /* 0x000100003a6c7824 */ /* 0x040fe200078e00ff */
[----:B------:R-:W-:-:S02]  /*5360*/  LOP3.LUT R58, R58, 0xffff0000, RZ, 0xc0, !PT ;  /* 0xffff00003a3a7812 */ /* 0x000fc400078ec0ff */
[-C--:B------:R-:W-:Y:S01]  /*5370*/  FFMA.FTZ R13, R107, R45.reuse, -R13 ;  /* 0x0000002d6b0d7223 */ /* 0x080fe2000001080d */
[----:B------:R-:W-:Y:S01]  /*5380*/  FMUL.FTZ R45, R61, R45 ;  /* 0x0000002d3d2d7220 */ /* 0x000fe20000410000 */
[----:B------:R-:W-:-:S03]  /*5390*/  FMUL.FTZ R61, R109, R108 ;  /* 0x0000006c6d3d7220 */ /* 0x000fc60000410000 */
[----:B------:R-:W-:Y:S01]  /*53a0*/  FFMA.FTZ R45, R107, R106, R45 ;  /* 0x0000006a6b2d7223 */ /* 0x000fe2000001002d */
[C---:B------:R-:W-:Y:S01]  /*53b0*/  IMAD.U32 R107, R15.reuse, 0x10000, RZ ;  /* 0x000100000f6b7824 */ /* 0x040fe200078e00ff */
[----:B------:R-:W-:Y:S01]  /*53c0*/  LOP3.LUT R15, R15, 0xffff0000, RZ, 0xc0, !PT ;  /* 0xffff00000f0f7812 */ /* 0x000fe200078ec0ff */
[C---:B------:R-:W-:Y:S01]  /*53d0*/  IMAD.U32 R106, R46.reuse, 0x10000, RZ ;  /* 0x000100002e6a7824 */ /* 0x040fe200078e00ff */
[----:B------:R-:W-:Y:S02]  /*53e0*/  LOP3.LUT R46, R46, 0xffff0000, RZ, 0xc0, !PT ;  /* 0xffff00002e2e7812 */ /* 0x000fe400078ec0ff */
[----:B------:R-:W-:Y:S01]  /*53f0*/  F2FP.BF16.F32.PACK_AB R45, R45, R59 ;  /* 0x0000003b2d2d723e */ /* 0x000fe200000010ff */
[-C--:B------:R-:W-:Y:S01]  /*5400*/  FFMA.FTZ R61, R107, R106.reuse, -R61 ;  /* 0x0000006a6b3d7223 */ /* 0x080fe2000001083d */
[----:B------:R-:W-:Y:S01]  /*5410*/  FMUL.FTZ R106, R109, R106 ;  /* 0x0000006a6d6a7220 */ /* 0x000fe20000410000 */
[----:B------:R-:W-:Y:S01]  /*5420*/  IMAD.U32 R59, R60, 0x10000, RZ ;  /* 0x000100003c3b7824 */ /* 0x000fe200078e00ff */
[----:B------:R-:W-:-:S02]  /*5430*/  F2FP.BF16.F32.PACK_AB R13, R13, R105 ;  /* 0x000000690d0d723e */ /* 0x000fc400000010ff */
[----:B------:R-:W-:Y:S01]  /*5440*/  FFMA.FTZ R106, R107, R108, R106 ;  /* 0x0000006c6b6a7223 */ /* 0x000fe2000001006a */
[----:B------:R-:W-:-:S04]  /*5450*/  FMUL.FTZ R107, R63, R58 ;  /* 0x0000003a3f6b7220 */ /* 0x000fc80000410000 */
[-C--:B------:R-:W-:Y:S01]  /*5460*/  FFMA.FTZ R107, R15, R46.reuse, -R107 ;  /* 0x0000002e0f6b7223 */ /* 0x080fe2000001086b */
[----:B------:R-:W-:-:S04]  /*5470*/  FMUL.FTZ R46, R63, R46 ;  /* 0x0000002e3f2e7220 */ /* 0x000fc80000410000 */
[----:B------:R-:W-:Y:S01]  /*5480*/  FFMA.FTZ R46, R15, R58, R46 ;  /* 0x0000003a0f2e7223 */ /* 0x000fe2000001002e */
[----:B------:R-:W-:Y:S01]  /*5490*/  F2FP.BF16.F32.PACK_AB R107, R107, R61 ;  /* 0x0000003d6b6b723e */ /* 0x000fe200000010ff */
        /* <DEDUP_REMOVED lines=22> */
[C---:B------:R-:W-:Y:S02]  /*5600*/  IMAD.U32 R44, R14.reuse, 0x10000, RZ ;  /* 0x000100000e2c7824 */ /* 0x040fe400078e00ff */
        /* <DEDUP_REMOVED lines=12> */
[----:B------:R-:W-:Y:S01]  /*56d0*/  F2FP.BF16.F32.PACK_AB R47, R47, R60 ;  /* 0x0000003c2f2f723e */ /* 0x000fe200000010ff */
[----:B------:R-:W-:Y:S01]  /*56e0*/  IMAD.MOV.U32 R60, RZ, RZ, R15 ;  /* 0x000000ffff3c7224 */ /* 0x000fe200078e000f */
[----:B------:R-:W-:Y:S01]  /*56f0*/  F2FP.BF16.F32.PACK_AB R44, R44, R61 ;  /* 0x0000003d2c2c723e */ /* 0x000fe200000010ff */
[----:B------:R-:W-:Y:S02]  /*5700*/  IMAD.MOV.U32 R61, RZ, RZ, R45 ;  /* 0x000000ffff3d7224 */ /* 0x000fe400078e002d */
[----:B------:R-:W-:Y:S02]  /*5710*/  IMAD.MOV.U32 R14, RZ, RZ, R47 ;  /* 0x000000ffff0e7224 */ /* 0x000fe400078e002f */
[----:B------:R-:W-:Y:S02]  /*5720*/  IMAD.MOV.U32 R15, RZ, RZ, R107 ;  /* 0x000000ffff0f7224 */ /* 0x000fe400078e006b */
[----:B------:R-:W-:-:S07]  /*5730*/  IMAD.MOV.U32 R62, RZ, RZ, R44 ;  /* 0x000000ffff3e7224 */ /* 0x000fce00078e002c */
.L_x_2354:
[----:B------:R-:W-:Y:S05]  /*5740*/  BSYNC B2 ;  /* 0x0000000000027941 */ /* 0x000fea0003800000 */
.L_x_2353:
[----:B---3--:R-:W-:-:S04]  /*5750*/  LEA R44, P3, R20, R88, 0x1 ;  /* 0x00000058142c7211 */ /* 0x008fc800078608ff */
[----:B--2---:R-:W-:Y:S02]  /*5760*/  LEA.HI.X R45, R20, R89, R93, 0x1, P3 ;  /* 0x00000059142d7211 */ /* 0x004fe400018f0c5d */
[----:B------:R-:W-:-:S03]  /*5770*/  ISETP.GE.AND P3, PT, R104, R11, PT ;  /* 0x0000000b6800720c */ /* 0x000fc60003f66270 */
[----:B-1----:R1:W-:Y:S10]  /*5780*/  ST.E.128 desc[UR38][R44.64], R12 ;  /* 0x0000000c2c007985 */ /* 0x0023f4000c101d26 */
[----:B-1----:R-:W-:-:S05]  /*5790*/  @!P3 IMAD.WIDE R12, R104, 0x2, R88 ;  /* 0x00000002680cb825 */ /* 0x002fca00078e0258 */
[----:B----4-:R4:W-:Y:S02]  /*57a0*/  @!P3 ST.E.128 desc[UR38][R12.64], R60 ;  /* 0x0000003c0c00b985 */ /* 0x0109e4000c101d26 */
.L_x_2352:
[----:B------:R-:W-:Y:S05]  /*57b0*/  BSYNC B1 ;  /* 0x0000000000017941 */ /* 0x000fea0003800000 */
.L_x_2351:
[----:B------:R-:W-:Y:S01]  /*57c0*/  ISETP.NE.AND P3, PT, R31, RZ, PT ;  /* 0x000000ff1f00720c */ /* 0x000fe20003f65270 */
[----:B------:R-:W-:-:S12]  /*57d0*/  BSSY B1, `(.L_x_2355) ;  /* 0x000007d000017945 */ /* 0x000fd80003800000 */
[----:B------:R-:W-:Y:S05]  /*57e0*/  @!P3 BRA `(.L_x_2356) ;  /* 0x0000000400ecb947 */ /* 0x000fea0003800000 */
[----:B------:R-:W5:Y:S01]  /*57f0*/  LDL R14, [R1+0xc] ;  /* 0x00000c00010e7983 */ /* 0x000f620000100800 */
[----:B------:R-:W-:Y:S01]  /*5800*/  LOP3.LUT P4, RZ, R23, 0x1, RZ, 0xc0, !PT ;  /* 0x0000000117ff7812 */ /* 0x000fe2000788c0ff */
[----:B------:R-:W-:Y:S01]  /*5810*/  BSSY B2, `(.L_x_2357) ;  /* 0x0000072000027945 */ /* 0x000fe20003800000 */
[----:B------:R-:W-:Y:S02]  /*5820*/  SHF.R.U32.HI R15, RZ, 0x3, R157 ;  /* 0x00000003ff0f7819 */ /* 0x000fe4000001169d */
[----:B----4-:R-:W-:Y:S02]  /*5830*/  SEL R12, R99, R103, !P4 ;  /* 0x00000067630c7207 */ /* 0x010fe40006000000 */
[----:B------:R-:W-:Y:S02]  /*5840*/  ISETP.GE.AND P3, PT, R0, R98, PT ;  /* 0x000000620000720c */ /* 0x000fe40003f66270 */
[----:B------:R-:W-:-:S04]  /*5850*/  SHF.R.S32.HI R13, RZ, 0x1f, R12 ;  /* 0x0000001fff0d7819 */ /* 0x000fc8000001140c */
        /* <DEDUP_REMOVED lines=10> */
[----:B-----5:R-:W-:Y:S01]  /*5900*/  IADD3 R15, R12, R13, R14 ;  /* 0x0000000d0c0f7210 */ /* 0x020fe20007ffe00e */
[----:B------:R-:W-:-:S04]  /*5910*/  IMAD R13, R18, 0x3000, R95 ;  /* 0x00003000120d7824 */ /* 0x000fc800078e025f */
[----:B------:R-:W-:Y:S02]  /*5920*/  IMAD R15, R18, 0x3000, R15 ;  /* 0x00003000120f7824 */ /* 0x000fe400078e020f */
[--C-:B------:R-:W-:Y:S02]  /*5930*/  IMAD R13, R13, 0x2, R2.reuse ;  /* 0x000000020d0d7824 */ /* 0x100fe400078e0202 */
[----:B------:R-:W-:-:S04]  /*5940*/  IMAD R44, R15, 0x2, R2 ;  /* 0x000000020f2c7824 */ /* 0x000fc800078e0202 */
[----:B------:R-:W4:Y:S04]  /*5950*/  LDS.128 R12, [R13+0x15400] ;  /* 0x015400000d0c7984 */ /* 0x000f280000000c00 */
[----:B------:R-:W0:Y:S01]  /*5960*/  LDS.128 R44, [R44+0x15400] ;  /* 0x015400002c2c7984 */ /* 0x000e220000000c00 */
[----:B------:R-:W-:Y:S05]  /*5970*/  @P3 BRA `(.L_x_2358) ;  /* 0x00000004006c3947 */ /* 0x000fea0003800000 */
[----:B------:R-:W-:Y:S01]  /*5980*/  SHF.R.U64 R57, R40, 0x10, R41 ;  /* 0x0000001028397819 */ /* 0x000fe20000001229 */
[----:B01----:R-:W-:Y:S01]  /*5990*/  IMAD.U32 R60, R45, 0x10000, RZ ;  /* 0x000100002d3c7824 */ /* 0x003fe200078e00ff */
[--C-:B------:R-:W-:Y:S02]  /*59a0*/  SHF.R.U64 R40, R52, 0x10, R53.reuse ;  /* 0x0000001034287819 */ /* 0x100fe40000001235 */
[----:B------:R-:W-:Y:S02]  /*59b0*/  SHF.R.U32.HI R53, RZ, 0x10, R53 ;  /* 0x00000010ff357819 */ /* 0x000fe40000011635 */
[----:B------:R-:W-:Y:S02]  /*59c0*/  SHF.R.U32.HI R41, RZ, 0x10, R41 ;  /* 0x00000010ff297819 */ /* 0x000fe40000011629 */
[--C-:B------:R-:W-:Y:S02]  /*59d0*/  SHF.R.U64 R42, R42, 0x10, R43.reuse ;  /* 0x000000102a2a7819 */ /* 0x100fe4000000122b */
[----:B------:R-:W-:-:S02]  /*59e0*/  SHF.R.U32.HI R59, RZ, 0x10, R43 ;  /* 0x00000010ff3b7819 */ /* 0x000fc4000001162b */
[----:B------:R-:W-:Y:S02]  /*59f0*/  SHF.R.U64 R43, R54, 0x10, R55 ;  /* 0x00000010362b7819 */ /* 0x000fe40000001237 */
[C---:B------:R-:W-:Y:S01]  /*5a00*/  PRMT R54, R116.reuse, 0x5410, R53 ;  /* 0x0000541074367816 */ /* 0x040fe20000000035 */
[----:B----4-:R-:W-:Y:S01]  /*5a10*/  IMAD.U32 R53, R13, 0x10000, RZ ;  /* 0x000100000d357824 */ /* 0x010fe200078e00ff */
[----:B------:R-:W-:Y:S02]  /*5a20*/  PRMT R41, R117, 0x5410, R41 ;  /* 0x0000541075297816 */ /* 0x000fe40000000029 */
[----:B------:R-:W-:Y:S01]  /*5a30*/  PRMT R52, R116, 0x5432, R42 ;  /* 0x0000543274347816 */ /* 0x000fe2000000002a */
[C---:B------:R-:W-:Y:S01]  /*5a40*/  IMAD.U32 R42, R54.reuse, 0x10000, RZ ;  /* 0x00010000362a7824 */ /* 0x040fe200078e00ff */
[----:B------:R-:W-:Y:S01]  /*5a50*/  SHF.R.U32.HI R58, RZ, 0x10, R55 ;  /* 0x00000010ff3a7819 */ /* 0x000fe20000011637 */
[----:B------:R-:W-:Y:S01]  /*5a60*/  IMAD.U32 R55, R41, 0x10000, RZ ;  /* 0x0001000029377824 */ /* 0x000fe200078e00ff */
[----:B------:R-:W-:Y:S01]  /*5a70*/  LOP3.LUT R54, R54, 0xffff0000, RZ, 0xc0, !PT ;  /* 0xffff000036367812 */ /* 0x000fe200078ec0ff */
[-C--:B------:R-:W-:Y:S01]  /*5a80*/  FMUL.FTZ R61, R60, R42.reuse ;  /* 0x0000002a3c3d7220 */ /* 0x080fe20000410000 */
[----:B------:R-:W-:Y:S01]  /*5a90*/  PRMT R58, R114, 0x5432, R58 ;  /* 0x00005432723a7816 */ /* 0x000fe2000000003a */
[-C--:B------:R-:W-:Y:S01]  /*5aa0*/  FMUL.FTZ R60, R60, R55.reuse ;  /* 0x000000373c3c7220 */ /* 0x080fe20000410000 */
[----:B------:R-:W-:Y:S01]  /*5ab0*/  PRMT R59, R115, 0x5410, R59 ;  /* 0x00005410733b7816 */ /* 0x000fe2000000003b */
[----:B------:R-:W-:Y:S01]  /*5ac0*/  FFMA.FTZ R55, R53, R55, -R61 ;  /* 0x0000003735377223 */ /* 0x000fe2000001083d */
[----:B------:R-:W-:Y:S01]  /*5ad0*/  PRMT R40, R115, 0x5432, R40 ;  /* 0x0000543273287816 */ /* 0x000fe20000000028 */
[----:B------:R-:W-:Y:S01]  /*5ae0*/  FFMA.FTZ R53, R53, R42, R60 ;  /* 0x0000002a35357223 */ /* 0x000fe2000001003c */
[----:B------:R-:W-:-:S02]  /*5af0*/  LOP3.LUT R60, R45, 0xffff0000, RZ, 0xc0, !PT ;  /* 0xffff00002d3c7812 */ /* 0x000fc400078ec0ff */
[----:B------:R-:W-:Y:S02]  /*5b00*/  LOP3.LUT R42, R41, 0xffff0000, RZ, 0xc0, !PT ;  /* 0xffff0000292a7812 */ /* 0x000fe400078ec0ff */
[----:B------:R-:W-:Y:S01]  /*5b10*/  LOP3.LUT R41, R13, 0xffff0000, RZ, 0xc0, !PT ;  /* 0xffff00000d297812 */ /* 0x000fe200078ec0ff */
[----:B------:R-:W-:Y:S01]  /*5b20*/  FMUL.FTZ R45, R60, R54 ;  /* 0x000000363c2d7220 */ /* 0x000fe20000410000 */
[----:B------:R-:W-:Y:S01]  /*5b30*/  PRMT R57, R118, 0x5410, R57 ;  /* 0x0000541076397816 */ /* 0x000fe20000000039 */
[-C--:B------:R-:W-:Y:S01]  /*5b40*/  FMUL.FTZ R13, R60, R42.reuse ;  /* 0x0000002a3c0d7220 */ /* 0x080fe20000410000 */
[----:B------:R-:W-:Y:S02]  /*5b50*/  IMAD.U32 R60, R47, 0x10000, RZ ;  /* 0x000100002f3c7824 */ /* 0x000fe400078e00ff */
[----:B------:R-:W-:Y:S01]  /*5b60*/  FFMA.FTZ R42, R41, R42, -R45 ;  /* 0x0000002a292a7223 */ /* 0x000fe2000001082d */
[----:B------:R-:W-:Y:S02]  /*5b70*/  IMAD.U32 R45, R15, 0x10000, RZ ;  /* 0x000100000f2d7824 */ /* 0x000fe400078e00ff */
[----:B------:R-:W-:Y:S01]  /*5b80*/  FFMA.FTZ R41, R41, R54, R13 ;  /* 0x0000003629297223 */ /* 0x000fe2000001000d */
[C---:B------:R-:W-:Y:S01]  /*5b90*/  IMAD.U32 R13, R58.reuse, 0x10000, RZ ;  /* 0x000100003a0d7824 */ /* 0x040fe200078e00ff */
[----:B------:R-:W-:Y:S01]  /*5ba0*/  LOP3.LUT R58, R58, 0xffff0000, RZ, 0xc0, !PT ;  /* 0xffff00003a3a7812 */ /* 0x000fe200078ec0ff */
[----:B------:R-:W-:Y:S01]  /*5bb0*/  IMAD.U32 R54, R59, 0x10000, RZ ;  /* 0x000100003b367824 */ /* 0x000fe200078e00ff */
[----:B------:R-:W-:Y:S01]  /*5bc0*/  LOP3.LUT R47, R47, 0xffff0000, RZ, 0xc0, !PT ;  /* 0xffff00002f2f7812 */ /* 0x000fe200078ec0ff */
[C---:B------:R-:W-:Y:S01]  /*5bd0*/  FMUL.FTZ R61, R60.reuse, R13 ;  /* 0x0000000d3c3d7220 */ /* 0x040fe20000410000 */
[----:B------:R-:W-:Y:S01]  /*5be0*/  LOP3.LUT R59, R59, 0xffff0000, RZ, 0xc0, !PT ;  /* 0xffff00003b3b7812 */ /* 0x000fe200078ec0ff */
[-C--:B------:R-:W-:Y:S01]  /*5bf0*/  FMUL.FTZ R60, R60, R54.reuse ;  /* 0x000000363c3c7220 */ /* 0x080fe20000410000 */
[----:B------:R-:W-:Y:S01]  /*5c00*/  PRMT R43, R114, 0x5410, R43 ;  /* 0x00005410722b7816 */ /* 0x000fe2000000002b */
[----:B------:R-:W-:Y:S01]  /*5c10*/  FFMA.FTZ R54, R45, R54, -R61 ;  /* 0x000000362d367223 */ /* 0x000fe2000001083d */
[----:B------:R-:W-:Y:S01]  /*5c20*/  F2FP.BF16.F32.PACK_AB R53, R41, R53 ;  /* 0x000000352935723e */ /* 0x000fe200000010ff */
        /* <DEDUP_REMOVED lines=12> */
[----:B------:R-:W-:Y:S01]  /*5cf0*/  IMAD.U32 R47, R12, 0x10000, RZ ;  /* 0x000100000c2f7824 */ /* 0x000fe200078e00ff */
[----:B------:R-:W-:Y:S01]  /*5d00*/  F2FP.BF16.F32.PACK_AB R42, R42, R55 ;  /* 0x000000372a2a723e */ /* 0x000fe200000010ff */
[C---:B------:R-:W-:Y:S01]  /*5d10*/  FMUL.FTZ R61, R59.reuse, R58 ;  /* 0x0000003a3b3d7220 */ /* 0x040fe20000410000 */
[----:B------:R-:W-:Y:S01]  /*5d20*/  FMUL.FTZ R59, R59, R60 ;  /* 0x0000003c3b3b7220 */ /* 0x000fe20000410000 */
[----:B------:R-:W-:Y:S01]  /*5d30*/  F2FP.BF16.F32.PACK_AB R41, R13, R45 ;  /* 0x0000002d0d29723e */ /* 0x000fe200000010ff */
[----:B------:R-:W-:-:S02]  /*5d40*/  IMAD.MOV.U32 R45, RZ, RZ, R53 ;  /* 0x000000ffff2d7224 */ /* 0x000fc400078e0035 */
[C---:B------:R-:W-:Y:S01]  /*5d50*/  FFMA.FTZ R61, R47.reuse, R60, -R61 ;  /* 0x0000003c2f3d7223 */ /* 0x040fe2000001083d */
        /* <DEDUP_REMOVED lines=10> */
[----:B------:R-:W-:Y:S01]  /*5e00*/  IMAD.U32 R57, R52, 0x10000, RZ ;  /* 0x0001000034397824 */ /* 0x000fe200078e00ff */
[----:B------:R-:W-:Y:S01]  /*5e10*/  F2FP.BF16.F32.PACK_AB R15, R15, R54 ;  /* 0x000000360f0f723e */ /* 0x000fe200000010ff */
[----:B------:R-:W-:Y:S01]  /*5e20*/  FMUL.FTZ R58, R60, R47 ;  /* 0x0000002f3c3a7220 */ /* 0x000fe20000410000 */
[----:B------:R-:W-:-:S02]  /*5e30*/  IMAD.U32 R44, R14, 0x10000, RZ ;  /* 0x000100000e2c7824 */ /* 0x000fc400078e00ff */
[-C--:B------:R-:W-:Y:S01]  /*5e40*/  FMUL.FTZ R60, R60, R57.reuse ;  /* 0x000000393c3c7220 */ /* 0x080fe20000410000 */
[----:B------:R-:W-:Y:S01]  /*5e50*/  LOP3.LUT R14, R14, 0xffff0000, RZ, 0xc0, !PT ;  /* 0xffff00000e0e7812 */ /* 0x000fe200078ec0ff */
[----:B------:R-:W-:Y:S02]  /*5e60*/  IMAD.MOV.U32 R13, RZ, RZ, R42 ;  /* 0x000000ffff0d7224 */ /* 0x000fe400078e002a */
[C---:B------:R-:W-:Y:S01]  /*5e70*/  FFMA.FTZ R58, R44.reuse, R57, -R58 ;  /* 0x000000392c3a7223 */ /* 0x040fe2000001083a */
[----:B------:R-:W-:Y:S01]  /*5e80*/  FFMA.FTZ R60, R44, R47, R60 ;  /* 0x0000002f2c3c7223 */ /* 0x000fe2000001003c */
[----:B------:R-:W-:Y:S01]  /*5e90*/  LOP3.LUT R47, R52, 0xffff0000, RZ, 0xc0, !PT ;  /* 0xffff0000342f7812 */ /* 0x000fe200078ec0ff */
[----:B------:R-:W-:Y:S01]  /*5ea0*/  FMUL.FTZ R57, R46, R43 ;  /* 0x0000002b2e397220 */ /* 0x000fe20000410000 */
[----:B------:R-:W-:Y:S02]  /*5eb0*/  F2FP.BF16.F32.PACK_AB R12, R12, R61 ;  /* 0x0000003d0c0c723e */ /* 0x000fe400000010ff */
[----:B------:R-:W-:Y:S01]  /*5ec0*/  F2FP.BF16.F32.PACK_AB R44, R40, R59 ;  /* 0x0000003b282c723e */ /* 0x000fe200000010ff */
[-C--:B------:R-:W-:Y:S01]  /*5ed0*/  FMUL.FTZ R46, R46, R47.reuse ;  /* 0x0000002f2e2e7220 */ /* 0x080fe20000410000 */
[----:B------:R-:W-:-:S03]  /*5ee0*/  FFMA.FTZ R47, R14, R47, -R57 ;  /* 0x0000002f0e2f7223 */ /* 0x000fc60000010839 */
[----:B------:R-:W-:Y:S02]  /*5ef0*/  FFMA.FTZ R43, R14, R43, R46 ;  /* 0x0000002b0e2b7223 */ /* 0x000fe4000001002e */
[----:B------:R-:W-:Y:S01]  /*5f00*/  F2FP.BF16.F32.PACK_AB R14, R47, R58 ;  /* 0x0000003a2f0e723e */ /* 0x000fe200000010ff */
[----:B------:R-:W-:Y:S02]  /*5f10*/  IMAD.MOV.U32 R47, RZ, RZ, R41 ;  /* 0x000000ffff2f7224 */ /* 0x000fe400078e0029 */
[----:B------:R-:W-:-:S07]  /*5f20*/  F2FP.BF16.F32.PACK_AB R46, R43, R60 ;  /* 0x0000003c2b2e723e */ /* 0x000fce00000010ff */
.L_x_2358:
[----:B------:R-:W-:Y:S05]  /*5f30*/  BSYNC B2 ;  /* 0x0000000000027941 */ /* 0x000fea0003800000 */
.L_x_2357:
[----:B---3--:R-:W-:-:S04]  /*5f40*/  LEA R40, P3, R21, R88, 0x1 ;  /* 0x0000005815287211 */ /* 0x008fc800078608ff */
[----:B--2---:R-:W-:Y:S02]  /*5f50*/  LEA.HI.X R41, R21, R89, R92, 0x1, P3 ;  /* 0x0000005915297211 */ /* 0x004fe400018f0c5c */
[----:B------:R-:W-:-:S03]  /*5f60*/  ISETP.GE.AND P3, PT, R56, R11, PT ;  /* 0x0000000b3800720c */ /* 0x000fc60003f66270 */
[----:B----4-:R2:W-:Y:S10]  /*5f70*/  ST.E.128 desc[UR38][R40.64], R12 ;  /* 0x0000000c28007985 */ /* 0x0105f4000c101d26 */
[----:B------:R-:W-:-:S05]  /*5f80*/  @!P3 IMAD.WIDE R42, R56, 0x2, R88 ;  /* 0x00000002382ab825 */ /* 0x000fca00078e0258 */
[----:B0-----:R2:W-:Y:S02]  /*5f90*/  @!P3 ST.E.128 desc[UR38][R42.64], R44 ;  /* 0x0000002c2a00b985 */ /* 0x0015e4000c101d26 */
.L_x_2356:
[----:B------:R-:W-:Y:S05]  /*5fa0*/  BSYNC B1 ;  /* 0x0000000000017941 */ /* 0x000fea0003800000 */
.L_x_2355:
[----:B------:R-:W-:-:S13]  /*5fb0*/  ISETP.NE.AND P3, PT, R32, RZ, PT ;  /* 0x000000ff2000720c */ /* 0x000fda0003f65270 */
[----:B------:R-:W-:Y:S05]  /*5fc0*/  @!P3 BRA `(.L_x_2322) ;  /* 0x0000000c0034b947 */ /* 0x000fea0003800000 */
[----:B--2---:R-:W2:Y:S01]  /*5fd0*/  LDL R14, [R1+0xc] ;  /* 0x00000c00010e7983 */ /* 0x004ea20000100800 */
[----:B------:R-:W-:Y:S01]  /*5fe0*/  LOP3.LUT P4, RZ, R23, 0x2, RZ, 0xc0, !PT ;  /* 0x0000000217ff7812 */ /* 0x000fe2000788c0ff */
[----:B------:R-:W-:Y:S01]  /*5ff0*/  BSSY B1, `(.L_x_2359) ;  /* 0x0000076000017945 */ /* 0x000fe20003800000 */
[----:B------:R-:W-:Y:S02]  /*6000*/  SHF.R.U32.HI R15, RZ, 0x3, R157 ;  /* 0x00000003ff0f7819 */ /* 0x000fe4000001169d */
[----:B------:R-:W-:Y:S02]  /*6010*/  SEL R103, R99, R103, !P4 ;  /* 0x0000006763677207 */ /* 0x000fe40006000000 */
[C---:B---3--:R-:W-:Y:S02]  /*6020*/  LEA R44, P3, R28.reuse, R88, 0x1 ;  /* 0x000000581c2c7211 */ /* 0x048fe400078608ff */
[----:B----4-:R-:W-:Y:S02]  /*6030*/  SHF.R.S32.HI R12, RZ, 0x1f, R103 ;  /* 0x0000001fff0c7819 */ /* 0x010fe40000011467 */
[----:B------:R-:W-:-:S02]  /*6040*/  LEA.HI.X R45, R28, R89, R91, 0x1, P3 ;  /* 0x000000591c2d7211 */ /* 0x000fc400018f0c5b */
[----:B------:R-:W-:Y:S02]  /*6050*/  LEA.HI R12, R12, R103, RZ, 0x4 ;  /* 0x000000670c0c7211 */ /* 0x000fe400078f20ff */
[----:B------:R-:W-:Y:S02]  /*6060*/  ISETP.GE.AND P3, PT, R3, R98, PT ;  /* 0x000000620300720c */ /* 0x000fe40003f66270 */
        /* <DEDUP_REMOVED lines=9> */
[----:B--2---:R-:W-:Y:S01]  /*6100*/  IADD3 R15, R12, R13, R14 ;  /* 0x0000000d0c0f7210 */ /* 0x004fe20007ffe00e */
[----:B------:R-:W-:-:S04]  /*6110*/  IMAD R13, R18, 0x3000, R94 ;  /* 0x00003000120d7824 */ /* 0x000fc800078e025e */
[----:B------:R-:W-:Y:S02]  /*6120*/  IMAD R15, R18, 0x3000, R15 ;  /* 0x00003000120f7824 */ /* 0x000fe400078e020f */
[--C-:B------:R-:W-:Y:S02]  /*6130*/  IMAD R13, R13, 0x2, R2.reuse ;  /* 0x000000020d0d7824 */ /* 0x100fe400078e0202 */
[----:B------:R-:W-:-:S04]  /*6140*/  IMAD R40, R15, 0x2, R2 ;  /* 0x000000020f287824 */ /* 0x000fc800078e0202 */
[----:B------:R-:W2:Y:S04]  /*6150*/  LDS.128 R12, [R13+0x15400] ;  /* 0x015400000d0c7984 */ /* 0x000ea80000000c00 */
[----:B------:R-:W3:Y:S01]  /*6160*/  LDS.128 R40, [R40+0x15400] ;  /* 0x0154000028287984 */ /* 0x000ee20000000c00 */
[----:B------:R-:W-:Y:S05]  /*6170*/  @P3 BRA `(.L_x_2360) ;  /* 0x0000000400743947 */ /* 0x000fea0003800000 */
[--C-:B------:R-:W-:Y:S01]  /*6180*/  SHF.R.U64 R36, R36, 0x10, R37.reuse ;  /* 0x0000001024247819 */ /* 0x100fe20000001225 */
[----:B---3--:R-:W-:Y:S01]  /*6190*/  IMAD.U32 R53, R41, 0x10000, RZ ;  /* 0x0001000029357824 */ /* 0x008fe200078e00ff */
[----:B------:R-:W-:Y:S01]  /*61a0*/  SHF.R.U32.HI R52, RZ, 0x10, R37 ;  /* 0x00000010ff347819 */ /* 0x000fe20000011625 */
[----:B------:R-:W-:Y:S01]  /*61b0*/  IMAD.U32 R58, R43, 0x10000, RZ ;  /* 0x000100002b3a7824 */ /* 0x000fe200078e00ff */
[----:B------:R-:W-:Y:S01]  /*61c0*/  SHF.R.U64 R37, R38, 0x10, R39 ;  /* 0x0000001026257819 */ /* 0x000fe20000001227 */
[----:B--2---:R-:W-:Y:S01]  /*61d0*/  IMAD.U32 R56, R15, 0x10000, RZ ;  /* 0x000100000f387824 */ /* 0x004fe200078e00ff */
[--C-:B------:R-:W-:Y:S01]  /*61e0*/  SHF.R.U64 R38, R48, 0x10, R49.reuse ;  /* 0x0000001030267819 */ /* 0x100fe20000001231 */
[----:B------:R-:W-:Y:S01]  /*61f0*/  IMAD.U32 R55, R14, 0x10000, RZ ;  /* 0x000100000e377824 */ /* 0x000fe200078e00ff */
[----:B------:R-:W-:Y:S01]  /*6200*/  SHF.R.U32.HI R48, RZ, 0x10, R49 ;  /* 0x00000010ff307819 */ /* 0x000fe20000011631 */
[----:B------:R-:W-:Y:S01]  /*6210*/  IMAD.U32 R49, R12, 0x10000, RZ ;  /* 0x000100000c317824 */ /* 0x000fe200078e00ff */
[----:B------:R-:W-:-:S02]  /*6220*/  PRMT R52, R111, 0x5432, R52 ;  /* 0x000054326f347816 */ /* 0x000fc40000000034 */
[C---:B------:R-:W-:Y:S02]  /*6230*/  PRMT R48, R113.reuse, 0x5432, R48 ;  /* 0x0000543271307816 */ /* 0x040fe40000000030 */
[----:B------:R-:W-:Y:S01]  /*6240*/  PRMT R113, R113, 0x5410, R38 ;  /* 0x0000541071717816 */ /* 0x000fe20000000026 */
[----:B------:R-:W-:Y:S01]  /*6250*/  IMAD.U32 R38, R52, 0x10000, RZ ;  /* 0x0001000034267824 */ /* 0x000fe200078e00ff */
[--C-:B------:R-:W-:Y:S01]  /*6260*/  SHF.R.U64 R47, R50, 0x10, R51.reuse ;  /* 0x00000010322f7819 */ /* 0x100fe20000001233 */
[----:B------:R-:W-:Y:S01]  /*6270*/  IMAD.U32 R59, R48, 0x10000, RZ ;  /* 0x00010000303b7824 */ /* 0x000fe200078e00ff */
[----:B------:R-:W-:Y:S01]  /*6280*/  SHF.R.U32.HI R51, RZ, 0x10, R51 ;  /* 0x00000010ff337819 */ /* 0x000fe20000011633 */
[----:B------:R-:W-:Y:S01]  /*6290*/  IMAD.U32 R50, R13, 0x10000, RZ ;  /* 0x000100000d327824 */ /* 0x000fe200078e00ff */
[----:B------:R-:W-:Y:S01]  /*62a0*/  SHF.R.U32.HI R39, RZ, 0x10, R39 ;  /* 0x00000010ff277819 */ /* 0x000fe20000011627 */
[CC--:B-1----:R-:W-:Y:S01]  /*62b0*/  FMUL.FTZ R61, R53.reuse, R59.reuse ;  /* 0x0000003b353d7220 */ /* 0x0c2fe20000410000 */
[-C--:B------:R-:W-:Y:S01]  /*62c0*/  FMUL.FTZ R60, R53, R38.reuse ;  /* 0x00000026353c7220 */ /* 0x080fe20000410000 */
[----:B------:R-:W-:Y:S01]  /*62d0*/  LOP3.LUT R54, R41, 0xffff0000, RZ, 0xc0, !PT ;  /* 0xffff000029367812 */ /* 0x000fe200078ec0ff */
[----:B------:R-:W-:Y:S01]  /*62e0*/  IMAD.U32 R41, R40, 0x10000, RZ ;  /* 0x0001000028297824 */ /* 0x000fe200078e00ff */
[----:B------:R-:W-:Y:S01]  /*62f0*/  LOP3.LUT R48, R48, 0xffff0000, RZ, 0xc0, !PT ;  /* 0xffff000030307812 */ /* 0x000fe200078ec0ff */
[----:B------:R-:W-:Y:S01]  /*6300*/  FFMA.FTZ R38, R50, R38, -R61 ;  /* 0x0000002632267223 */ /* 0x000fe2000001083d */
[----:B------:R-:W-:Y:S01]  /*6310*/  PRMT R53, R112, 0x5432, R51 ;  /* 0x0000543270357816 */ /* 0x000fe20000000033 */
[----:B------:R-:W-:Y:S01]  /*6320*/  FFMA.FTZ R50, R50, R59, R60 ;  /* 0x0000003b32327223 */ /* 0x000fe2000001003c */
[----:B------:R-:W-:Y:S01]  /*6330*/  PRMT R39, R110, 0x5432, R39 ;  /* 0x000054326e277816 */ /* 0x000fe20000000027 */
[----:B------:R-:W-:Y:S01]  /*6340*/  FMUL.FTZ R60, R54, R48 ;  /* 0x00000030363c7220 */ /* 0x000fe20000410000 */
[----:B------:R-:W-:Y:S01]  /*6350*/  LOP3.LUT R52, R52, 0xffff0000, RZ, 0xc0, !PT ;  /* 0xffff000034347812 */ /* 0x000fe200078ec0ff */
[----:B------:R-:W-:Y:S01]  /*6360*/  IMAD.U32 R59, R53, 0x10000, RZ ;  /* 0x00010000353b7824 */ /* 0x000fe200078e00ff */
[----:B------:R-:W-:Y:S01]  /*6370*/  LOP3.LUT R13, R13, 0xffff0000, RZ, 0xc0, !PT ;  /* 0xffff00000d0d7812 */ /* 0x000fe200078ec0ff */
[----:B------:R-:W-:Y:S01]  /*6380*/  IMAD.U32 R51, R39, 0x10000, RZ ;  /* 0x0001000027337824 */ /* 0x000fe200078e00ff */
[----:B------:R-:W-:Y:S01]  /*6390*/  PRMT R112, R112, 0x5410, R47 ;  /* 0x0000541070707816 */ /* 0x000fe2000000002f */
[-C--:B------:R-:W-:Y:S01]  /*63a0*/  FMUL.FTZ R54, R54, R52.reuse ;  /* 0x0000003436367220 */ /* 0x080fe20000410000 */
[C---:B------:R-:W-:Y:S01]  /*63b0*/  FMUL.FTZ R61, R58.reuse, R59 ;  /* 0x0000003b3a3d7220 */ /* 0x040fe20000410000 */
[----:B------:R-:W-:Y:S01]  /*63c0*/  FFMA.FTZ R47, R13, R52, -R60 ;  /* 0x000000340d2f7223 */ /* 0x000fe2000001083c */
[-C--:B------:R-:W-:Y:S01]  /*63d0*/  FMUL.FTZ R60, R58, R51.reuse ;  /* 0x000000333a3c7220 */ /* 0x080fe20000410000 */
[----:B------:R-:W-:Y:S01]  /*63e0*/  PRMT R36, R111, 0x5410, R36 ;  /* 0x000054106f247816 */ /* 0x000fe20000000024 */
[----:B------:R-:W-:Y:S01]  /*63f0*/  FFMA.FTZ R13, R13, R48, R54 ;  /* 0x000000300d0d7223 */ /* 0x000fe20000010036 */
[----:B------:R-:W-:Y:S01]  /*6400*/  LOP3.LUT R43, R43, 0xffff0000, RZ, 0xc0, !PT ;  /* 0xffff00002b2b7812 */ /* 0x000fe200078ec0ff */
[C---:B------:R-:W-:Y:S01]  /*6410*/  FFMA.FTZ R48, R56.reuse, R51, -R61 ;  /* 0x0000003338307223 */ /* 0x040fe2000001083d */
[----:B------:R-:W-:Y:S01]  /*6420*/  LOP3.LUT R52, R53, 0xffff0000, RZ, 0xc0, !PT ;  /* 0xffff000035347812 */ /* 0x000fe200078ec0ff */
[----:B------:R-:W-:Y:S01]  /*6430*/  FFMA.FTZ R56, R56, R59, R60 ;  /* 0x0000003b38387223 */ /* 0x000fe2000001003c */
[----:B------:R-:W-:Y:S01]  /*6440*/  LOP3.LUT R58, R39, 0xffff0000, RZ, 0xc0, !PT ;  /* 0xffff0000273a7812 */ /* 0x000fe200078ec0ff */
[----:B------:R-:W-:Y:S01]  /*6450*/  IMAD.U32 R60, R113, 0x10000, RZ ;  /* 0x00010000713c7824 */ /* 0x000fe200078e00ff */
[----:B------:R-:W-:Y:S01]  /*6460*/  LOP3.LUT R40, R40, 0xffff0000, RZ, 0xc0, !PT ;  /* 0xffff000028287812 */ /* 0x000fe200078ec0ff */
[----:B------:R-:W-:-:S02]  /*6470*/  IMAD.U32 R54, R36, 0x10000, RZ ;  /* 0x0001000024367824 */ /* 0x000fc400078e00ff */
[C---:B------:R-:W-:Y:S01]  /*6480*/  FMUL.FTZ R62, R43.reuse, R52 ;  /* 0x000000342b3e7220 */ /* 0x040fe20000410000 */
[----:B------:R-:W-:Y:S01]  /*6490*/  FMUL.FTZ R98, R43, R58 ;  /* 0x0000003a2b627220 */ /* 0x000fe20000410000 */
[----:B------:R-:W-:Y:S01]  /*64a0*/  LOP3.LUT R43, R36, 0xffff0000, RZ, 0xc0, !PT ;  /* 0xffff0000242b7812 */ /* 0x000fe200078ec0ff */
[C---:B------:R-:W-:Y:S01]  /*64b0*/  FMUL.FTZ R36, R41.reuse, R60 ;  /* 0x0000003c29247220 */ /* 0x040fe20000410000 */
[-C--:B------:R-:W-:Y:S01]  /*64c0*/  FMUL.FTZ R41, R41, R54.reuse ;  /* 0x0000003629297220 */ /* 0x080fe20000410000 */
[----:B------:R-:W-:Y:S02]  /*64d0*/  LOP3.LUT R113, R113, 0xffff0000, RZ, 0xc0, !PT ;  /* 0xffff000071717812 */ /* 0x000fe400078ec0ff */
[----:B------:R-:W-:Y:S01]  /*64e0*/  PRMT R37, R110, 0x5410, R37 ;  /* 0x000054106e257816 */ /* 0x000fe20000000025 */
[----:B------:R-:W-:Y:S01]  /*64f0*/  FFMA.FTZ R36, R49, R54, -R36 ;  /* 0x0000003631247223 */ /* 0x000fe20000010824 */
[----:B------:R-:W-:Y:S01]  /*6500*/  LOP3.LUT R15, R15, 0xffff0000, RZ, 0xc0, !PT ;  /* 0xffff00000f0f7812 */ /* 0x000fe200078ec0ff */
[----:B------:R-:W-:Y:S01]  /*6510*/  FFMA.FTZ R49, R49, R60, R41 ;  /* 0x0000003c31317223 */ /* 0x000fe20000010029 */
[----:B------:R-:W-:Y:S01]  /*6520*/  LOP3.LUT R57, R14, 0xffff0000, RZ, 0xc0, !PT ;  /* 0xffff00000e397812 */ /* 0x000fe200078ec0ff */
[C---:B------:R-:W-:Y:S01]  /*6530*/  IMAD.U32 R14, R42.reuse, 0x10000, RZ ;  /* 0x000100002a0e7824 */ /* 0x040fe200078e00ff */
[----:B------:R-:W-:Y:S01]  /*6540*/  LOP3.LUT R42, R42, 0xffff0000, RZ, 0xc0, !PT ;  /* 0xffff00002a2a7812 */ /* 0x000fe200078ec0ff */
[C---:B------:R-:W-:Y:S01]  /*6550*/  IMAD.U32 R41, R112.reuse, 0x10000, RZ ;  /* 0x0001000070297824 */ /* 0x040fe200078e00ff */
[----:B------:R-:W-:Y:S01]  /*6560*/  LOP3.LUT R112, R112, 0xffff0000, RZ, 0xc0, !PT ;  /* 0xffff000070707812 */ /* 0x000fe200078ec0ff */
[C---:B------:R-:W-:Y:S01]  /*6570*/  FMUL.FTZ R51, R40.reuse, R113 ;  /* 0x0000007128337220 */ /* 0x040fe20000410000 */
[----:B------:R-:W-:Y:S01]  /*6580*/  FMUL.FTZ R53, R40, R43 ;  /* 0x0000002b28357220 */ /* 0x000fe20000410000 */
[----:B------:R-:W-:Y:S01]  /*6590*/  LOP3.LUT R12, R12, 0xffff0000, RZ, 0xc0, !PT ;  /* 0xffff00000c0c7812 */ /* 0x000fe200078ec0ff */
[----:B------:R-:W-:-:S02]  /*65a0*/  IMAD.U32 R40, R37, 0x10000, RZ ;  /* 0x0001000025287824 */ /* 0x000fc400078e00ff */
[----:B------:R-:W-:Y:S01]  /*65b0*/  FFMA.FTZ R39, R15, R58, -R62 ;  /* 0x0000003a0f277223 */ /* 0x000fe2000001083e */
[----:B------:R-:W-:Y:S01]  /*65c0*/  LOP3.LUT R37, R37, 0xffff0000, RZ, 0xc0, !PT ;  /* 0xffff000025257812 */ /* 0x000fe200078ec0ff */
[----:B------:R-:W-:Y:S01]  /*65d0*/  FFMA.FTZ R15, R15, R52, R98 ;  /* 0x000000340f0f7223 */ /* 0x000fe20000010062 */
[----:B------:R-:W-:Y:S01]  /*65e0*/  FMUL.FTZ R52, R14, R41 ;  /* 0x000000290e347220 */ /* 0x000fe20000410000 */
[----:B------:R-:W-:Y:S01]  /*65f0*/  FMUL.FTZ R54, R42, R112 ;  /* 0x000000702a367220 */ /* 0x000fe20000410000 */
[----:B------:R-:W-:Y:S01]  /*6600*/  FFMA.FTZ R51, R12, R43, -R51 ;  /* 0x0000002b0c337223 */ /* 0x000fe20000010833 */
[-C--:B------:R-:W-:Y:S01]  /*6610*/  FMUL.FTZ R43, R42, R37.reuse ;  /* 0x000000252a2b7220 */ /* 0x080fe20000410000 */
[-C--:B------:R-:W-:Y:S01]  /*6620*/  FMUL.FTZ R14, R14, R40.reuse ;  /* 0x000000280e0e7220 */ /* 0x080fe20000410000 */
[----:B------:R-:W-:Y:S01]  /*6630*/  FFMA.FTZ R52, R55, R40, -R52 ;  /* 0x0000002837347223 */ /* 0x000fe20000010834 */
[----:B------:R-:W-:Y:S01]  /*6640*/  FFMA.FTZ R37, R57, R37, -R54 ;  /* 0x0000002539257223 */ /* 0x000fe20000010836 */
[----:B------:R-:W-:Y:S01]  /*6650*/  FFMA.FTZ R12, R12, R113, R53 ;  /* 0x000000710c0c7223 */ /* 0x000fe20000010035 */
[----:B------:R-:W-:Y:S01]  /*6660*/  FFMA.FTZ R14, R55, R41, R14 ;  /* 0x00000029370e7223 */ /* 0x000fe2000001000e */
[----:B------:R-:W-:Y:S01]  /*6670*/  FFMA.FTZ R43, R57, R112, R43 ;  /* 0x00000070392b7223 */ /* 0x000fe2000001002b */
[----:B------:R-:W-:-:S02]  /*6680*/  F2FP.BF16.F32.PACK_AB R38, R47, R38 ;  /* 0x000000262f26723e */ /* 0x000fc400000010ff */
[----:B------:R-:W-:Y:S02]  /*6690*/  F2FP.BF16.F32.PACK_AB R39, R39, R48 ;  /* 0x000000302727723e */ /* 0x000fe400000010ff */
[----:B------:R-:W-:Y:S02]  /*66a0*/  F2FP.BF16.F32.PACK_AB R56, R15, R56 ;  /* 0x000000380f38723e */ /* 0x000fe400000010ff */
        /* <DEDUP_REMOVED lines=9> */
[----:B------:R-:W-:-:S07]  /*6740*/  IMAD.MOV.U32 R43, RZ, RZ, R56 ;  /* 0x000000ffff2b7224 */ /* 0x000fce00078e0038 */
.L_x_2360:
[----:B------:R-:W-:Y:S05]  /*6750*/  BSYNC B1 ;  /* 0x0000000000017941 */ /* 0x000fea0003800000 */
.L_x_2359:
[----:B--2---:R2:W-:Y:S01]  /*6760*/  ST.E.128 desc[UR38][R44.64], R12 ;  /* 0x0000000c2c007985 */ /* 0x0045e2000c101d26 */
[----:B------:R-:W-:-:S13]  /*6770*/  ISETP.GE.AND P3, PT, R46, R11, PT ;  /* 0x0000000b2e00720c */ /* 0x000fda0003f66270 */
[----:B------:R-:W-:Y:S05]  /*6780*/  @P3 BRA `(.L_x_2322) ;  /* 0x0000000400443947 */ /* 0x000fea0003800000 */
[----:B------:R-:W-:-:S05]  /*6790*/  IMAD.WIDE R88, R46, 0x2, R88 ;  /* 0x000000022e587825 */ /* 0x000fca00078e0258 */
[----:B---3--:R3:W-:Y:S01]  /*67a0*/  ST.E.128 desc[UR38][R88.64], R40 ;  /* 0x0000002858007985 */ /* 0x0087e2000c101d26 */
[----:B------:R-:W-:Y:S05]  /*67b0*/  BRA `(.L_x_2322) ;  /* 0x0000000400387947 */ /* 0x000fea0003800000 */
.L_x_2314:
[----:B------:R-:W-:-:S06]  /*67c0*/  UISETP.NE.AND UP0, UPT, UR41, 0x3, UPT ;  /* 0x000000032900788c */ /* 0x000fcc000bf05270 */
[----:B------:R-:W-:-:S13]  /*67d0*/  PLOP3.LUT P2, PT, PT, PT, UP0, 0x80, 0x0 ;  /* 0x000000000000781c */ /* 0x000fda0003f4f008 */
[----:B------:R-:W-:Y:S05]  /*67e0*/  @!P2 BRA `(.L_x_2361) ;  /* 0x000000000004a947 */ /* 0x000fea0003800000 */
[----:B------:R-:W-:Y:S01]  /*67f0*/  BPT.TRAP 0x1 ;  /* 0x000000040000795c */ /* 0x000fe20000300000 */
.L_x_2361:
[----:B------:R-:W-:Y:S01]  /*6800*/  IMAD R35, R18, 0x8, R2 ;  /* 0x0000000812237824 */ /* 0x000fe200078e0202 */
[----:B------:R-:W-:Y:S01]  /*6810*/  SHF.L.U32 R85, R140, 0x1f, RZ ;  /* 0x0000001f8c557819 */ /* 0x000fe200000006ff */
[----:B------:R-:W-:Y:S01]  /*6820*/  BSSY B1, `(.L_x_2362) ;  /* 0x0000004000017945 */ /* 0x000fe20003800000 */
[----:B------:R-:W-:Y:S02]  /*6830*/  SHF.R.S32.HI R82, RZ, 0x1f, R81 ;  /* 0x0000001fff527819 */ /* 0x000fe40000011451 */
[----:B------:R-:W0:Y:S02]  /*6840*/  SYNCS.PHASECHK.TRANS64.TRYWAIT P3, [R35+URZ+0x2d890], R85 ;  /* 0x02d89055230075a7 */ /* 0x000e24000806017f */
[----:B0-----:R-:W-:Y:S05]  /*6850*/  @!P3 BRA `(.L_x_2363) ;  /* 0x000001640088b947 */ /* 0x001fea0003800000 */
.L_x_2592:
[----:B------:R-:W-:Y:S05]  /*6860*/  BSYNC B1 ;  /* 0x0000000000017941 */ /* 0x000fea0003800000 */
.L_x_2362:
        /* <DEDUP_REMOVED lines=26> */
.L_x_2596:
[----:B------:R-:W-:Y:S05]  /*6a10*/  @!P3 BRA `(.L_x_2322) ;  /* 0x0000000000a0b947 */ /* 0x000fea0003800000 */
[----:B-1----:R-:W4:Y:S01]  /*6a20*/  LDL R13, [R1+0x20] ;  /* 0x00002000010d7983 */ /* 0x002f220000100800 */
[----:B------:R-:W-:-:S03]  /*6a30*/  ULDC UR4, c[0x0][0x2f4] ;  /* 0x0000bd0000047ab9 */ /* 0x000fc60000000800 */
[----:B------:R-:W5:Y:S04]  /*6a40*/  LDL R12, [R1+0x1c] ;  /* 0x00001c00010c7983 */ /* 0x000f680000100800 */
[----:B------:R-:W5:Y:S04]  /*6a50*/  LDL R11, [R1+0x10] ;  /* 0x00001000010b7983 */ /* 0x000f680000100800 */
[----:B------:R-:W5:Y:S01]  /*6a60*/  LDL R45, [R1+0x14] ;  /* 0x00001400012d7983 */ /* 0x000f620000100800 */
[----:B------:R-:W-:Y:S02]  /*6a70*/  ISETP.GE.AND P5, PT, R16, UR4, PT ;  /* 0x0000000410007c0c */ /* 0x000fe4000bfa6270 */
        /* <DEDUP_REMOVED lines=34> */
.L_x_2322:
[----:B------:R-:W-:Y:S05]  /*6ca0*/  BSYNC B0 ;  /* 0x0000000000007941 */ /* 0x000fea0003800000 */
.L_x_2313:
        /* <DEDUP_REMOVED lines=16> */
.L_x_2366:
[----:B------:R-:W-:Y:S05]  /*6db0*/  BSYNC B0 ;  /* 0x0000000000007941 */ /* 0x000fea0003800000 */
.L_x_2365:
[----:B------:R-:W5:Y:S01]  /*6dc0*/  SYNCS.PHASECHK.TRANS64.TRYWAIT P2, [R35+URZ+0x2d8b0], R85 ;  /* 0x02d8b055230075a7 */ /* 0x000f62000804017f */
[----:B------:R-:W-:Y:S04]  /*6dd0*/  BSSY B0, `(.L_x_2367) ;  /* 0x0000002000007945 */ /* 0x000fe80003800000 */
[----:B-----5:R-:W-:Y:S05]  /*6de0*/  @!P2 BRA `(.L_x_2368) ;  /* 0x000001600080a947 */ /* 0x020fea0003800000 */
.L_x_2597:
[----:B------:R-:W-:Y:S05]  /*6df0*/  BSYNC B0 ;  /* 0x0000000000007941 */ /* 0x000fea0003800000 */
.L_x_2367:
[----:B------:R-:W-:Y:S01]  /*6e00*/  ULDC.64 UR4, c[0x0][0x328] ;  /* 0x0000ca0000047ab9 */ /* 0x000fe20000000a00 */
[----:B------:R-:W-:Y:S01]  /*6e10*/  BSSY B0, `(.L_x_2369) ;  /* 0x000003c000007945 */ /* 0x000fe20003800000 */
[----:B------:R-:W-:Y:S02]  /*6e20*/  IMAD R82, R82, UR4, RZ ;  /* 0x0000000452527c24 */ /* 0x000fe4000f8e02ff */
[----:B-1234-:R-:W-:-:S04]  /*6e30*/  IMAD.WIDE.U32 R12, R81, UR4, RZ ;  /* 0x00000004510c7c25 */ /* 0x01efc8000f8e00ff */
        /* <DEDUP_REMOVED lines=12> */
[----:B------:R-:W-:Y:S01]  /*6f00*/  IMAD.IADD R13, R13, 0x1, R11 ;  /* 0x000000010d0d7824 */ /* 0x000fe200078e020b */
[----:B------:R-:W-:-:S04]  /*6f10*/  LEA R11, P2, R12, UR4, 0x1 ;  /* 0x000000040c0b7c11 */ /* 0x000fc8000f8408ff */
[----:B------:R-:W-:Y:S01]  /*6f20*/  LEA.HI.X R12, R12, UR5, R13, 0x1, P2 ;  /* 0x000000050c0c7c11 */ /* 0x000fe200090f0c0d */
[----:B------:R0:W1:Y:S01]  /*6f30*/  SHFL.IDX PT, R40, R11, RZ, 0x1e1f ;  /* 0x001e1fff0b287589 */ /* 0x00006200000e0000 */
[----:B------:R-:W-:-:S03]  /*6f40*/  ISETP.GT.AND P2, PT, R84, R141, PT ;  /* 0x0000008d5400720c */ /* 0x000fc60003f44270 */
[----:B------:R0:W2:Y:S10]  /*6f50*/  SHFL.IDX PT, R41, R12, RZ, 0x1e1f ;  /* 0x001e1fff0c297589 */ /* 0x0000b400000e0000 */
[----:B0-----:R-:W-:Y:S05]  /*6f60*/  @!P2 BRA `(.L_x_2370) ;  /* 0x000000000098a947 */ /* 0x001fea0003800000 */
[----:B------:R-:W3:Y:S01]  /*6f70*/  LDL R15, [R1+0x20] ;  /* 0x00002000010f7983 */ /* 0x000ee20000100800 */
[----:B------:R-:W-:-:S03]  /*6f80*/  ULDC UR4, c[0x0][0x2f4] ;  /* 0x0000bd0000047ab9 */ /* 0x000fc60000000800 */
[----:B------:R-:W4:Y:S04]  /*6f90*/  LDL R14, [R1+0x1c] ;  /* 0x00001c00010e7983 */ /* 0x000f280000100800 */
[----:B------:R-:W5:Y:S04]  /*6fa0*/  LDL R46, [R1+0x10] ;  /* 0x00001000012e7983 */ /* 0x000f680000100800 */
[----:B------:R-:W5:Y:S01]  /*6fb0*/  LDL R45, [R1+0x14] ;  /* 0x00001400012d7983 */ /* 0x000f620000100800 */
[----:B------:R-:W-:Y:S02]  /*6fc0*/  ISETP.GE.AND P5, PT, R16, UR4, PT ;  /* 0x0000000410007c0c */ /* 0x000fe4000bfa6270 */
[----:B------:R-:W-:Y:S01]  /*6fd0*/  ISETP.GE.AND P4, PT, R136, UR4, PT ;  /* 0x0000000488007c0c */ /* 0x000fe2000bf86270 */
[----:B------:R-:W5:Y:S10]  /*6fe0*/  LDL R44, [R1+0x18] ;  /* 0x00001800012c7983 */ /* 0x000f740000100800 */
[----:B-1----:R-:W-:-:S04]  /*6ff0*/  @!P5 LEA R42, P2, R16, R40, 0x1 ;  /* 0x00000028102ad211 */ /* 0x002fc800078408ff */
[----:B--2---:R-:W-:Y:S02]  /*7000*/  @!P5 LEA.HI.X R43, R16, R41, R17, 0x1, P2 ;  /* 0x00000029102bd211 */ /* 0x004fe400010f0c11 */
[----:B------:R-:W-:-:S04]  /*7010*/  @!P4 LEA R38, P2, R136, R40, 0x1 ;  /* 0x000000288826c211 */ /* 0x000fc800078408ff */
[----:B---3--:R-:W-:Y:S02]  /*7020*/  @!P4 LEA.HI.X R39, R136, R41, R15, 0x1, P2 ;  /* 0x000000298827c211 */ /* 0x008fe400010f0c0f */
[----:B------:R-:W-:-:S13]  /*7030*/  ISETP.GE.AND P2, PT, R22, UR4, PT ;  /* 0x0000000416007c0c */ /* 0x000fda000bf46270 */
[----:B------:R-:W-:-:S04]  /*7040*/  @!P2 LEA R36, P6, R22, R40, 0x1 ;  /* 0x000000281624a211 */ /* 0x000fc800078c08ff */
[----:B----4-:R-:W-:Y:S02]  /*7050*/  @!P2 LEA.HI.X R37, R22, R41, R14, 0x1, P6 ;  /* 0x000000291625a211 */ /* 0x010fe400030f0c0e */
[----:B------:R-:W0:Y:S04]  /*7060*/  @!P5 LDS.128 R12, [R65] ;  /* 0x00000000410cd984 */ /* 0x000e280000000c00 */
[----:B0-----:R0:W-:Y:S01]  /*7070*/  @!P5 ST.E.128 desc[UR38][R42.64], R12 ;  /* 0x0000000c2a00d985 */ /* 0x0011e2000c101d26 */
[----:B------:R-:W-:-:S13]  /*7080*/  ISETP.GE.AND P5, PT, R0, UR4, PT ;  /* 0x0000000400007c0c */ /* 0x000fda000bfa6270 */
[----:B------:R-:W1:Y:S01]  /*7090*/  @!P5 LDS.128 R12, [R64] ;  /* 0x00000000400cd984 */ /* 0x000e620000000c00 */
[----:B-----5:R-:W-:-:S04]  /*70a0*/  @!P5 IMAD.SHL.U32 R11, R46, 0x8, RZ ;  /* 0x000000082e0bd824 */ /* 0x020fc800078e00ff */
        /* <DEDUP_REMOVED lines=18> */
.L_x_2370:
[----:B------:R-:W-:Y:S05]  /*71d0*/  BSYNC B0 ;  /* 0x0000000000007941 */ /* 0x000fea0003800000 */
.L_x_2369:
        /* <DEDUP_REMOVED lines=11> */
[----:B------:R-:W-:Y:S02]  /*7290*/  SEL R11, RZ, 0x1, P2 ;  /* 0x00000001ff0b7807 */ /* 0x000fe40001000000 */
[----:B------:R-:W-:Y:S02]  /*72a0*/  SEL R18, R18, RZ, P2 ;  /* 0x000000ff12127207 */ /* 0x000fe40001000000 */
[----:B------:R-:W-:Y:S01]  /*72b0*/  LOP3.LUT R140, R140, R11, RZ, 0x3c, !PT ;  /* 0x0000000b8c8c7212 */ /* 0x000fe200078e3cff */
[----:B------:R3:W-:Y:S01]  /*72c0*/  @!P3 SYNCS.ARRIVE.TRANS64.RED.A1T0 RZ, [R35+URZ], RZ ;  /* 0x000000ff23ffb9a7 */ /* 0x0007e2000810043f */
[----:B------:R-:W-:Y:S05]  /*72d0*/  @P1 BRA `(.L_x_2371) ;  /* 0xffffffb000f41947 */ /* 0x000fea000383ffff */
[----:B0-----:R-:W0:Y:S01]  /*72e0*/  S2R R12, SR_TID.X ;  /* 0x00000000000c7919 */ /* 0x001e220000002100 */
[----:B------:R-:W-:Y:S02]  /*72f0*/  PLOP3.LUT P0, PT, PT, PT, PT, 0x8, 0x0 ;  /* 0x000000000000781c */ /* 0x000fe40003f0e170 */
[----:B0-----:R-:W-:-:S04]  /*7300*/  SHF.R.U32.HI R12, RZ, 0x7, R12 ;  /* 0x00000007ff0c7819 */ /* 0x001fc8000001160c */
[----:B------:R-:W-:-:S13]  /*7310*/  ISETP.NE.AND P4, PT, R12, 0x1, PT ;  /* 0x000000010c00780c */ /* 0x000fda0003f85270 */
[----:B------:R-:W-:Y:S06]  /*7320*/  @!P4 BAR.ARV 0x9, 0x100 ;  /* 0x024400000000cb1d */ /* 0x000fec0000002000 */
.L_x_2308:
[----:B------:R-:W4:Y:S01]  /*7330*/  LDL R5, [R1+0x54] ;  /* 0x0000540001057983 */ /* 0x000f220000100800 */
[----:B------:R-:W0:Y:S01]  /*7340*/  LDC R0, c[0x0][0x448] ;  /* 0x00011200ff007b82 */ /* 0x000e220000000800 */
[----:B-1----:R-:W-:Y:S01]  /*7350*/  IMAD.MOV.U32 R40, RZ, RZ, RZ ;  /* 0x000000ffff287224 */ /* 0x002fe200078e00ff */
        /* <DEDUP_REMOVED lines=15> */
[----:B------:R-:W-:Y:S02]  /*7450*/  CS2R R106, SRZ ;  /* 0x00000000006a7805 */ /* 0x000fe4000001ff00 */
[----:B------:R-:W-:Y:S02]  /*7460*/  CS2R R104, SRZ ;  /* 0x0000000000687805 */ /* 0x000fe4000001ff00 */
[----:B------:R-:W-:Y:S01]  /*7470*/  CS2R R98, SRZ ;  /* 0x0000000000627805 */ /* 0x000fe2000001ff00 */
[----:B------:R-:W-:Y:S01]  /*7480*/  IMAD.MOV.U32 R96, RZ, RZ, RZ ;  /* 0x000000ffff607224 */ /* 0x000fe200078e00ff */
[----:B------:R-:W-:Y:S01]  /*7490*/  CS2R R6, SRZ ;  /* 0x0000000000067805 */ /* 0x000fe2000001ff00 */
[----:B------:R-:W-:Y:S01]  /*74a0*/  IMAD.MOV.U32 R30, RZ, RZ, RZ ;  /* 0x000000ffff1e7224 */ /* 0x000fe200078e00ff */
[----:B------:R-:W-:-:S02]  /*74b0*/  CS2R R90, SRZ ;  /* 0x00000000005a7805 */ /* 0x000fc4000001ff00 */
[----:B0-----:R-:W-:Y:S01]  /*74c0*/  ISETP.NE.AND P1, PT, R0, 0x1, PT ;  /* 0x000000010000780c */ /* 0x001fe20003f25270 */
[----:B------:R-:W-:-:S12]  /*74d0*/  IMAD.MOV.U32 R93, RZ, RZ, RZ ;  /* 0x000000ffff5d7224 */ /* 0x000fd800078e00ff */
[----:B------:R-:W0:Y:S08]  /*74e0*/  @P1 LDC R3, c[0x0][0x44c] ;  /* 0x00011300ff031b82 */ /* 0x000e300000000800 */
[----:B------:R-:W1:Y:S01]  /*74f0*/  @P1 LDC R4, c[0x0][0x450] ;  /* 0x00011400ff041b82 */ /* 0x000e620000000800 */
[----:B----4-:R-:W-:-:S04]  /*7500*/  VIADD R0, R5, 0xbf ;  /* 0x000000bf05007836 */ /* 0x010fc80000000000 */
[----:B0-----:R-:W-:-:S05]  /*7510*/  @P1 IMAD.HI.U32 R3, R0, R3, RZ ;  /* 0x0000000300031227 */ /* 0x001fca00078e00ff */
[----:B-1----:R-:W-:Y:S02]  /*7520*/  @P1 SHF.R.U32.HI R0, RZ, R4, R3 ;  /* 0x00000004ff001219 */ /* 0x002fe40000011603 */
[----:B------:R-:W-:-:S03]  /*7530*/  PLOP3.LUT P1, PT, PT, PT, PT, 0x80, 0x0 ;  /* 0x000000000000781c */ /* 0x000fc60003f2f070 */
[----:B------:R-:W-:Y:S01]  /*7540*/  IMAD.IADD R0, R101, 0x1, R0 ;  /* 0x0000000165007824 */ /* 0x000fe200078e0200 */
[----:B---3--:R-:W-:-:S04]  /*7550*/  CS2R R100, SRZ ;  /* 0x0000000000647805 */ /* 0x008fc8000001ff00 */
[----:B------:R-:W-:-:S04]  /*7560*/  SHF.R.S32.HI R3, RZ, 0x1f, R0 ;  /* 0x0000001fff037819 */ /* 0x000fc80000011400 */
[----:B------:R-:W-:Y:S01]  /*7570*/  LEA.HI R3, R3, R0, RZ, 0x7 ;  /* 0x0000000003037211 */ /* 0x000fe200078f38ff */
[----:B------:R-:W-:-:S03]  /*7580*/  IMAD.MOV.U32 R0, RZ, RZ, RZ ;  /* 0x000000ffff007224 */ /* 0x000fc600078e00ff */
[----:B------:R-:W-:-:S04]  /*7590*/  SHF.R.S32.HI R3, RZ, 0x7, R3 ;  /* 0x00000007ff037819 */ /* 0x000fc80000011403 */
[----:B------:R-:W-:Y:S02]  /*75a0*/  VIMNMX R88, R102, R3, PT ;  /* 0x0000000366587248 */ /* 0x000fe40003fe0100 */
[----:B------:R-:W-:Y:S02]  /*75b0*/  CS2R R102, SRZ ;  /* 0x0000000000667805 */ /* 0x000fe4000001ff00 */
[----:B------:R-:W-:Y:S01]  /*75c0*/  ISETP.GE.AND P2, PT, R88, 0x1, PT ;  /* 0x000000015800780c */ /* 0x000fe20003f46270 */
[----:B------:R-:W-:-:S12]  /*75d0*/  @P0 BRA `(.L_x_2372) ;  /* 0x00000000000c0947 */ /* 0x000fd80003800000 */
[----:B------:R-:W0:Y:S01]  /*75e0*/  FENCE.VIEW.ASYNC.G ;  /* 0x00000000000073c6 */ /* 0x000e220000000100 */
[----:B------:R-:W-:Y:S05]  /*75f0*/  WARPSYNC.ALL ;  /* 0x0000000000007948 */ /* 0x000fea0003800000 */
[----:B0-----:R-:W-:Y:S06]  /*7600*/  BAR.ARV 0xc, 0x200 ;  /* 0x0308000000007b1d */ /* 0x001fec0000002000 */
.L_x_2372:
        /* <DEDUP_REMOVED lines=12> */
.L_x_2600:
[----:B------:R-:W1:Y:S01]  /*76d0*/  LDL R3, [R1+0x24] ;  /* 0x0000240001037983 */ /* 0x000e620000100800 */
[----:B------:R-:W-:Y:S01]  /*76e0*/  VIADD R4, R2, 0x21800 ;  /* 0x0002180002047836 */ /* 0x000fe20000000000 */
[----:B------:R-:W-:Y:S04]  /*76f0*/  BSSY B6, `(.L_x_2375) ;  /* 0x000001e000067945 */ /* 0x000fe80003800000 */
[----:B------:R-:W-:Y:S01]  /*7700*/  LOP3.LUT P0, RZ, R4, 0x3ff, RZ, 0xc0, !PT ;  /* 0x000003ff04ff7812 */ /* 0x000fe2000780c0ff */
[----:B-1----:R-:W-:-:S05]  /*7710*/  IMAD.HI R0, R3, 0x55555556, RZ ;  /* 0x5555555603007827 */ /* 0x002fca00078e02ff */
[----:B------:R-:W-:-:S05]  /*7720*/  LEA.HI R0, R0, R0, RZ, 0x1 ;  /* 0x0000000000007211 */ /* 0x000fca00078f08ff */
[----:B------:R-:W-:-:S04]  /*7730*/  IMAD R3, R0, -0x3, R3 ;  /* 0xfffffffd00037824 */ /* 0x000fc800078e0203 */
[C---:B------:R-:W-:Y:S02]  /*7740*/  IMAD R0, R3.reuse, 0x1000, R2 ;  /* 0x0000100003007824 */ /* 0x040fe400078e0202 */
[----:B------:R-:W-:Y:S02]  /*7750*/  IMAD R3, R3, 0x2000, R4 ;  /* 0x0000200003037824 */ /* 0x000fe400078e0204 */
[----:B------:R-:W-:-:S03]  /*7760*/  VIADD R0, R0, 0xc400 ;  /* 0x0000c40000007836 */ /* 0x000fc60000000000 */
[----:B------:R-:W-:Y:S02]  /*7770*/  SHF.R.U32.HI R3, RZ, 0x4, R3 ;  /* 0x00000004ff037819 */ /* 0x000fe40000011603 */
[----:B------:R-:W-:Y:S02]  /*7780*/  SHF.R.U32.HI R0, RZ, 0x4, R0 ;  /* 0x00000004ff007819 */ /* 0x000fe40000011600 */
[----:B------:R-:W-:Y:S02]  /*7790*/  LOP3.LUT R3, R3, 0x3fff, RZ, 0xc0, !PT ;  /* 0x00003fff03037812 */ /* 0x000fe400078ec0ff */
[----:B------:R-:W-:-:S03]  /*77a0*/  LOP3.LUT R142, R0, 0x3fff, RZ, 0xc0, !PT ;  /* 0x00003fff008e7812 */ /* 0x000fc600078ec0ff */
[----:B------:R1:W-:Y:S01]  /*77b0*/  STL [R1+0x2c], R3 ;  /* 0x00002c0301007387 */ /* 0x0003e20000100800 */
[----:B------:R-:W-:Y:S05]  /*77c0*/  @!P0 BRA `(.L_x_2376) ;  /* 0x0000000000408947 */ /* 0x000fea0003800000 */
        /* <DEDUP_REMOVED lines=15> */
[----:B-123-5:R-:W-:Y:S05]  /*78c0*/  CALL.ABS.NOINC R14 ;  /* 0x000000000e007343 */ /* 0x02efea0003c00000 */
.L_x_2376:
[----:B------:R-:W-:Y:S05]  /*78d0*/  BSYNC B6 ;  /* 0x0000000000067941 */ /* 0x000fea0003800000 */
.L_x_2375:
[----:B------:R-:W-:Y:S02]  /*78e0*/  ULDC UR4, c[0x0][0x3f4] ;  /* 0x0000fd0000047ab9 */ /* 0x000fe40000000800 */
[----:B------:R-:W-:-:S13]  /*78f0*/  ISETP.LT.AND P0, PT, RZ, UR4, PT ;  /* 0x00000004ff007c0c */ /* 0x000fda000bf01270 */
[----:B------:R-:W-:Y:S05]  /*7900*/  @P0 BRA `(.L_x_2377) ;  /* 0x0000000000400947 */ /* 0x000fea0003800000 */
[----:B------:R-:W-:-:S04]  /*7910*/  ULEA.HI UR4, UR37, UR37, URZ, 0x1 ;  /* 0x0000002525047291 */ /* 0x000fc8000f8f083f */
[----:B------:R-:W-:-:S04]  /*7920*/  ULOP3.LUT UR4, UR4, 0xfffffffe, URZ, 0xc0, !UPT ;  /* 0xfffffffe04047892 */ /* 0x000fc8000f8ec03f */
[----:B------:R-:W-:-:S06]  /*7930*/  UIADD3 UR4, UR37, -UR4, URZ ;  /* 0x8000000425047290 */ /* 0x000fcc000fffe03f */
[----:B-1----:R-:W-:-:S05]  /*7940*/  IMAD.U32 R3, RZ, RZ, UR4 ;  /* 0x00000004ff037e24 */ /* 0x002fca000f8e00ff */
[----:B------:R-:W-:-:S04]  /*7950*/  SHF.L.U32 R3, R3, 0x1f, RZ ;  /* 0x0000001f03037819 */ /* 0x000fc800000006ff */
[----:B------:R1:W3:Y:S03]  /*7960*/  SYNCS.PHASECHK.TRANS64.TRYWAIT P0, [R2+URZ+0x2d800], R3 ;  /* 0x02d80003020075a7 */ /* 0x0002e6000800017f */
[----:B---3--:R-:W-:Y:S05]  /*7970*/  @!P0 NANOSLEEP.SYNCS 0x989680 ;  /* 0x009896800000895d */ /* 0x008fea0003900000 */
[----:B------:R-:W3:Y:S01]  /*7980*/  @!P0 SYNCS.PHASECHK.TRANS64 P0, [R2+URZ+0x2d800], R3 ;  /* 0x02d80003020085a7 */ /* 0x000ee2000800007f */
[----:B------:R-:W-:Y:S04]  /*7990*/  BSSY B0, `(.L_x_2378) ;  /* 0x0000006000007945 */ /* 0x000fe80003800000 */
[----:B---3--:R-:W-:Y:S05]  /*79a0*/  @P0 BRA `(.L_x_2379) ;  /* 0x0000000000100947 */ /* 0x008fea0003800000 */
.L_x_2380:
[----:B---3--:R3:W4:Y:S02]  /*79b0*/  SYNCS.PHASECHK.TRANS64.TRYWAIT P0, [R2+URZ+0x2d800], R3 ;  /* 0x02d80003020075a7 */ /* 0x008724000800017f */
[----:B----4-:R-:W-:Y:S05]  /*79c0*/  @!P0 NANOSLEEP.SYNCS 0x989680 ;  /* 0x009896800000895d */ /* 0x010fea0003900000 */
[----:B------:R-:W4:Y:S02]  /*79d0*/  @!P0 SYNCS.PHASECHK.TRANS64 P0, [R2+URZ+0x2d800], R3 ;  /* 0x02d80003020085a7 */ /* 0x000f24000800007f */
[----:B----4-:R-:W-:Y:S05]  /*79e0*/  @!P0 BRA `(.L_x_2380) ;  /* 0xfffffffc00f08947 */ /* 0x010fea000383ffff */
.L_x_2379:
[----:B------:R-:W-:Y:S05]  /*79f0*/  BSYNC B0 ;  /* 0x0000000000007941 */ /* 0x000fea0003800000 */
.L_x_2378:
[----:B------:R-:W-:Y:S05]  /*7a00*/  BRA `(.L_x_2381) ;  /* 0x0000004000187947 */ /* 0x000fea0003800000 */
.L_x_2377:
[----:B------:R-:W-:Y:S01]  /*7a10*/  ULOP3.LUT UP0, URZ, UR42, 0x1bf, URZ, 0xc0, !UPT ;  /* 0x000001bf2a3f7892 */ /* 0x000fe2000f80c03f */
[----:B-----5:R-:W-:Y:S01]  /*7a20*/  SHF.R.S32.HI R0, RZ, 0x1f, R97 ;  /* 0x0000001fff007819 */ /* 0x020fe20000011461 */
[----:B------:R-:W-:Y:S01]  /*7a30*/  ULDC.64 UR4, c[0x0][0x3f8] ;  /* 0x0000fe0000047ab9 */ /* 0x000fe20000000a00 */
[----:B------:R-:W-:Y:S01]  /*7a40*/  ULDC.64 UR6, c[0x0][0x408] ;  /* 0x0001020000067ab9 */ /* 0x000fe20000000a00 */
[----:B------:R-:W-:Y:S02]  /*7a50*/  IMAD.WIDE.U32 R24, R97, UR4, RZ ;  /* 0x0000000461187c25 */ /* 0x000fe4000f8e00ff */
[----:B------:R-:W-:Y:S02]  /*7a60*/  PLOP3.LUT P0, PT, PT, PT, UP0, 0x80, 0x0 ;  /* 0x000000000000781c */ /* 0x000fe40003f0f008 */
[C---:B------:R-:W-:Y:S02]  /*7a70*/  IMAD R4, R0.reuse, UR4, RZ ;  /* 0x0000000400047c24 */ /* 0x040fe4000f8e02ff */
        /* <DEDUP_REMOVED lines=23> */
.L_x_2382:
[----:B------:R-:W3:Y:S01]  /*7bf0*/  LDL R20, [R1+0x54] ;  /* 0x0000540001147983 */ /* 0x000ee20000100800 */
[----:B------:R-:W-:Y:S01]  /*7c00*/  ULDC.U8 UR4, c[0x0][0x410] ;  /* 0x0001040000047ab9 */ /* 0x000fe20000000000 */
[----:B------:R-:W-:Y:S01]  /*7c10*/  BSSY B0, `(.L_x_2383) ;  /* 0x00003dd000007945 */ /* 0x000fe20003800000 */
[----:B------:R-:W-:Y:S01]  /*7c20*/  ISETP.NE.AND P0, PT, RZ, UR4, PT ;  /* 0x00000004ff007c0c */ /* 0x000fe2000bf05270 */
[----:B---3--:R-:W-:-:S12]  /*7c30*/  IMAD.IADD R10, R141, 0x1, R20 ;  /* 0x000000018d0a7824 */ /* 0x008fd800078e0214 */
        /* <DEDUP_REMOVED lines=9> */
[----:B-1----:R-:W1:Y:S08]  /*7cd0*/  @P0 LDC R3, c[0x0][0x44c] ;  /* 0x00011300ff030b82 */ /* 0x002e700000000800 */
[----:B------:R-:W3:Y:S01]  /*7ce0*/  @P0 LDC R5, c[0x0][0x450] ;  /* 0x00011400ff050b82 */ /* 0x000ee20000000800 */
[----:B-1----:R-:W-:-:S04]  /*7cf0*/  @P0 IMAD.HI.U32 R0, R10, R3, RZ ;  /* 0x000000030a000227 */ /* 0x002fc800078e00ff */
[----:B------:R-:W-:Y:S01]  /*7d00*/  IMAD.MOV.U32 R3, RZ, RZ, R10 ;  /* 0x000000ffff037224 */ /* 0x000fe200078e000a */
[----:B---3--:R-:W-:-:S04]  /*7d10*/  @P0 SHF.R.U32.HI R3, RZ, R5, R0 ;  /* 0x00000005ff030219 */ /* 0x008fc80000011600 */
        /* <DEDUP_REMOVED lines=17> */
[----:B------:R1:W3:Y:S04]  /*7e30*/  SHFL.IDX PT, R3, R13, RZ, 0x1e1f ;  /* 0x001e1fff0d037589 */ /* 0x0002e800000e0000 */
[----:B------:R-:W4:Y:S04]  /*7e40*/  SHFL.IDX PT, R0, R0, RZ, 0x1e1f ;  /* 0x001e1fff00007589 */ /* 0x000f2800000e0000 */
[----:B------:R-:W0:Y:S04]  /*7e50*/  SHFL.IDX PT, R5, R5, RZ, 0x1e1f ;  /* 0x001e1fff05057589 */ /* 0x000e2800000e0000 */
[----:B-1----:R-:W0:Y:S02]  /*7e60*/  SHFL.IDX PT, R4, R4, RZ, 0x1e1f ;  /* 0x001e1fff04047589 */ /* 0x002e2400000e0000 */
.L_x_2606:
[----:B------:R-:W5:Y:S01]  /*7e70*/  LDL R6, [R1+0x48] ;  /* 0x0000480001067983 */ /* 0x000f620000100800 */
        /* <DEDUP_REMOVED lines=10> */
[----:B0-----:R-:W-:Y:S01]  /*7f20*/  CS2R R14, SRZ ;  /* 0x00000000000e7805 */ /* 0x001fe2000001ff00 */
[----:B-----5:R-:W-:-:S05]  /*7f30*/  IMAD R50, R6, R50, RZ ;  /* 0x0000003206327224 */ /* 0x020fca00078e02ff */
[----:B------:R-:W-:Y:S01]  /*7f40*/  ISETP.GE.AND P0, PT, R10, R50, PT ;  /* 0x000000320a00720c */ /* 0x000fe20003f06270 */
[----:B------:R-:W-:Y:S01]  /*7f50*/  IMAD R50, R33, -0xc0, R50 ;  /* 0xffffff4021327824 */ /* 0x000fe200078e0232 */
[----:B------:R-:W-:Y:S02]  /*7f60*/  CS2R R32, SRZ ;  /* 0x0000000000207805 */ /* 0x000fe4000001ff00 */
[----:B------:R-:W-:-:S09]  /*7f70*/  CS2R R10, SRZ ;  /* 0x00000000000a7805 */ /* 0x000fd2000001ff00 */
[----:B------:R-:W-:Y:S05]  /*7f80*/  @P0 BRA `(.L_x_2387) ;  /* 0x0000000400300947 */ /* 0x000fea0003800000 */
[----:B------:R-:W3:Y:S01]  /*7f90*/  LDL R42, [R1+0x40] ;  /* 0x00004000012a7983 */ /* 0x000ee20000100800 */
[----:B------:R-:W-:-:S03]  /*7fa0*/  ULDC UR4, c[0x0][0x3f4] ;  /* 0x0000fd0000047ab9 */ /* 0x000fc60000000800 */
[----:B--2---:R-:W2:Y:S04]  /*7fb0*/  LDL R41, [R1+0x38] ;  /* 0x0000380001297983 */ /* 0x004ea80000100800 */
[----:B------:R-:W4:Y:S04]  /*7fc0*/  LDL R40, [R1+0x3c] ;  /* 0x00003c0001287983 */ /* 0x000f280000100800 */
[----:B------:R-:W4:Y:S04]  /*7fd0*/  LDL R39, [R1+0x34] ;  /* 0x0000340001277983 */ /* 0x000f280000100800 */
[----:B------:R-:W4:Y:S04]  /*7fe0*/  LDL.64 R52, [R1] ;  /* 0x0000000001347983 */ /* 0x000f280000100a00 */
        /* <DEDUP_REMOVED lines=8> */
[C---:B---3--:R-:W-:Y:S01]  /*8070*/  ISETP.GE.AND P3, PT, R42.reuse, UR4, PT ;  /* 0x000000042a007c0c */ /* 0x048fe2000bf66270 */
[C---:B------:R-:W-:Y:S01]  /*8080*/  IMAD.SHL.U32 R9, R42.reuse, 0x2, RZ ;  /* 0x000000022a097824 */ /* 0x040fe200078e00ff */
[----:B------:R-:W-:Y:S02]  /*8090*/  SHF.R.S32.HI R8, RZ, 0x1f, R42 ;  /* 0x0000001fff087819 */ /* 0x000fe4000001142a */
[C---:B--2---:R-:W-:Y:S01]  /*80a0*/  ISETP.GE.AND P2, PT, R41.reuse, UR4, PT ;  /* 0x0000000429007c0c */ /* 0x044fe2000bf46270 */
[----:B------:R-:W-:Y:S01]  /*80b0*/  IMAD.SHL.U32 R47, R41, 0x2, RZ ;  /* 0x00000002292f7824 */ /* 0x000fe200078e00ff */
[----:B------:R-:W-:Y:S02]  /*80c0*/  SHF.L.U64.HI R14, R42, 0x1, R8 ;  /* 0x000000012a0e7819 */ /* 0x000fe40000010208 */
[C---:B----4-:R-:W-:Y:S01]  /*80d0*/  ISETP.GE.AND P1, PT, R40.reuse, UR4, PT ;  /* 0x0000000428007c0c */ /* 0x050fe2000bf26270 */
[----:B------:R-:W-:Y:S01]  /*80e0*/  IMAD.SHL.U32 R43, R40, 0x2, RZ ;  /* 0x00000002282b7824 */ /* 0x000fe200078e00ff */
[----:B------:R-:W-:-:S02]  /*80f0*/  SHF.R.S32.HI R6, RZ, 0x1f, R41 ;  /* 0x0000001fff067819 */ /* 0x000fc40000011429 */
[C---:B------:R-:W-:Y:S01]  /*8100*/  ISETP.GE.AND P0, PT, R39.reuse, UR4, PT ;  /* 0x0000000427007c0c */ /* 0x040fe2000bf06270 */
[----:B------:R-:W-:Y:S01]  /*8110*/  IMAD.SHL.U32 R7, R39, 0x2, RZ ;  /* 0x0000000227077824 */ /* 0x000fe200078e00ff */
[-C--:B------:R-:W-:Y:S02]  /*8120*/  @!P3 IADD3 R8, P5, R4, R9.reuse, RZ ;  /* 0x000000090408b210 */ /* 0x080fe40007fbe0ff */
[----:B------:R-:W-:Y:S02]  /*8130*/  @!P3 IADD3 R10, P4, R0, R9, RZ ;  /* 0x00000009000ab210 */ /* 0x000fe40007f9e0ff */
[----:B------:R-:W-:Y:S01]  /*8140*/  SHF.L.U64.HI R6, R41, 0x1, R6 ;  /* 0x0000000129067819 */ /* 0x000fe20000010206 */
[--C-:B------:R-:W-:Y:S01]  /*8150*/  @!P3 IMAD.X R9, R5, 0x1, R14.reuse, P5 ;  /* 0x000000010509b824 */ /* 0x100fe200028e060e */
[-C--:B------:R-:W-:Y:S01]  /*8160*/  @!P2 IADD3 R46, P5, R4, R47.reuse, RZ ;  /* 0x0000002f042ea210 */ /* 0x080fe20007fbe0ff */
[----:B------:R-:W-:Y:S01]  /*8170*/  @!P3 IMAD.X R11, R3, 0x1, R14, P4 ;  /* 0x00000001030bb824 */ /* 0x000fe200020e060e */
[----:B------:R-:W-:Y:S01]  /*8180*/  SHF.R.S32.HI R12, RZ, 0x1f, R40 ;  /* 0x0000001fff0c7819 */ /* 0x000fe20000011428 */
[----:B------:R-:W-:Y:S01]  /*8190*/  IMAD.SHL.U32 R21, R38, 0x2, RZ ;  /* 0x0000000226157824 */ /* 0x000fe200078e00ff */
        /* <DEDUP_REMOVED lines=8> */
[C---:B------:R-:W-:Y:S01]  /*8220*/  @!P1 IADD3 R44, P4, R0.reuse, R43, RZ ;  /* 0x0000002b002c9210 */ /* 0x040fe20007f9e0ff */
[--C-:B------:R-:W-:Y:S01]  /*8230*/  @!P1 IMAD.X R43, R5, 0x1, R12.reuse, P5 ;  /* 0x00000001052b9824 */ /* 0x100fe200028e060c */
[----:B------:R-:W-:Y:S01]  /*8240*/  SHF.L.U64.HI R14, R39, 0x1, R13 ;  /* 0x00000001270e7819 */ /* 0x000fe2000001020d */
[----:B------:R-:W5:Y:S01]  /*8250*/  @!P2 LD.E.64 R28, desc[UR38][R48.64] ;  /* 0x00000026301ca980 */ /* 0x000f62000c101b00 */
[-C--:B------:R-:W-:Y:S01]  /*8260*/  @!P0 IADD3 R40, P5, R0, R7.reuse, RZ ;  /* 0x0000000700288210 */ /* 0x080fe20007fbe0ff */
[C---:B------:R-:W-:Y:S01]  /*8270*/  @!P1 IMAD.X R45, R3.reuse, 0x1, R12, P4 ;  /* 0x00000001032d9824 */ /* 0x040fe200020e060c */
[----:B------:R-:W-:Y:S01]  /*8280*/  ISETP.GE.AND P4, PT, R52, UR4, PT ;  /* 0x0000000434007c0c */ /* 0x000fe2000bf86270 */
[----:B------:R-:W5:Y:S01]  /*8290*/  @!P2 LD.E.64 R26, desc[UR38][R46.64] ;  /* 0x000000262e1aa980 */ /* 0x000f62000c101b00 */
[----:B------:R-:W-:Y:S01]  /*82a0*/  SHF.R.S32.HI R20, RZ, 0x1f, R38 ;  /* 0x0000001fff147819 */ /* 0x000fe20000011426 */
[----:B------:R-:W-:Y:S01]  /*82b0*/  @!P0 IMAD.X R41, R3, 0x1, R14, P5 ;  /* 0x0000000103298824 */ /* 0x000fe200028e060e */
[----:B------:R-:W-:-:S02]  /*82c0*/  @!P0 IADD3 R6, P5, R4, R7, RZ ;  /* 0x0000000704068210 */ /* 0x000fc40007fbe0ff */
[----:B0-----:R-:W-:Y:S02]  /*82d0*/  CS2R R10, SRZ ;  /* 0x00000000000a7805 */ /* 0x001fe4000001ff00 */
[----:B-1----:R-:W-:Y:S01]  /*82e0*/  CS2R R8, SRZ ;  /* 0x0000000000087805 */ /* 0x002fe2000001ff00 */
[----:B------:R-:W5:Y:S01]  /*82f0*/  @!P1 LD.E.64 R24, desc[UR38][R44.64] ;  /* 0x000000262c189980 */ /* 0x000f62000c101b00 */
[----:B------:R-:W-:Y:S01]  /*8300*/  @!P0 IMAD.X R7, R5, 0x1, R14, P5 ;  /* 0x0000000105078824 */ /* 0x000fe200028e060e */
[----:B------:R-:W-:Y:S02]  /*8310*/  ISETP.GE.AND P5, PT, R38, UR4, PT ;  /* 0x0000000426007c0c */ /* 0x000fe4000bfa6270 */
[----:B------:R-:W-:Y:S02]  /*8320*/  @!P4 IMAD.MOV.U32 R12, RZ, RZ, R0 ;  /* 0x000000ffff0cc224 */ /* 0x000fe400078e0000 */
[----:B------:R-:W-:Y:S02]  /*8330*/  @!P4 IMAD.MOV.U32 R13, RZ, RZ, R3 ;  /* 0x000000ffff0dc224 */ /* 0x000fe400078e0003 */
[----:B------:R-:W-:-:S04]  /*8340*/  @!P4 IMAD.WIDE R14, R52, 0x2, R4 ;  /* 0x00000002340ec825 */ /* 0x000fc800078e0204 */
[----:B------:R-:W-:Y:S01]  /*8350*/  @!P4 IMAD.WIDE R12, R52, 0x2, R12 ;  /* 0x00000002340cc825 */ /* 0x000fe200078e020c */
[----:B------:R0:W5:Y:S01]  /*8360*/  @!P4 LD.E.64 R34, desc[UR38][R14.64] ;  /* 0x000000260e22c980 */ /* 0x000162000c101b00 */
[----:B------:R-:W-:-:S03]  /*8370*/  SHF.L.U64.HI R20, R38, 0x1, R20 ;  /* 0x0000000126147819 */ /* 0x000fc60000010214 */
[----:B------:R1:W5:Y:S01]  /*8380*/  @!P4 LD.E.64 R36, desc[UR38][R12.64] ;  /* 0x000000260c24c980 */ /* 0x000362000c101b00 */
[----:B------:R-:W-:-:S05]  /*8390*/  @!P5 IADD3 R38, P4, R0, R21, RZ ;  /* 0x000000150026d210 */ /* 0x000fca0007f9e0ff */
[--C-:B------:R-:W-:Y:S01]  /*83a0*/  @!P5 IMAD.X R39, R3, 0x1, R20.reuse, P4 ;  /* 0x000000010327d824 */ /* 0x100fe200020e0614 */
[----:B------:R-:W-:Y:S02]  /*83b0*/  @!P5 IADD3 R4, P4, R4, R21, RZ ;  /* 0x000000150404d210 */ /* 0x000fe40007f9e0ff */
[----:B0-----:R-:W-:Y:S02]  /*83c0*/  CS2R R14, SRZ ;  /* 0x00000000000e7805 */ /* 0x001fe4000001ff00 */
[----:B-1----:R-:W-:Y:S01]  /*83d0*/  CS2R R12, SRZ ;  /* 0x00000000000c7805 */ /* 0x002fe2000001ff00 */
[----:B------:R0:W5:Y:S01]  /*83e0*/  @!P5 LD.E.64 R10, desc[UR38][R38.64] ;  /* 0x00000026260ad980 */ /* 0x000162000c101b00 */
[----:B------:R-:W-:Y:S01]  /*83f0*/  @!P5 IMAD.X R5, R5, 0x1, R20, P4 ;  /* 0x000000010505d824 */ /* 0x000fe200020e0614 */
[----:B------:R-:W-:Y:S02]  /*8400*/  CS2R R20, SRZ ;  /* 0x0000000000147805 */ /* 0x000fe4000001ff00 */
[----:B------:R0:W5:Y:S04]  /*8410*/  @!P0 LD.E.64 R14, desc[UR38][R40.64] ;  /* 0x00000026280e8980 */ /* 0x000168000c101b00 */
[----:B------:R0:W5:Y:S04]  /*8420*/  @!P1 LD.E.64 R20, desc[UR38][R42.64] ;  /* 0x000000262a149980 */ /* 0x000168000c101b00 */
[----:B------:R0:W5:Y:S04]  /*8430*/  @!P0 LD.E.64 R12, desc[UR38][R6.64] ;  /* 0x00000026060c8980 */ /* 0x000168000c101b00 */
[----:B------:R0:W5:Y:S02]  /*8440*/  @!P5 LD.E.64 R8, desc[UR38][R4.64] ;  /* 0x000000260408d980 */ /* 0x000164000c101b00 */
.L_x_2387:
[----:B------:R-:W-:Y:S05]  /*8450*/  BSYNC B1 ;  /* 0x0000000000017941 */ /* 0x000fea0003800000 */
.L_x_2386:
[----:B------:R-:W-:Y:S01]  /*8460*/  ULEA.HI UR4, UR37, UR37, URZ, 0x1 ;  /* 0x0000002525047291 */ /* 0x000fe2000f8f083f */
[----:B---3-5:R-:W-:Y:S01]  /*8470*/  IMAD.MOV.U32 R3, RZ, RZ, R35 ;  /* 0x000000ffff037224 */ /* 0x028fe200078e0023 */
[----:B------:R-:W-:Y:S01]  /*8480*/  VIMNMX R50, R50, 0xc0, PT ;  /* 0x000000c032327848 */ /* 0x000fe20003fe0100 */
[----:B----4-:R-:W-:Y:S01]  /*8490*/  IMAD.MOV.U32 R0, RZ, RZ, R34 ;  /* 0x000000ffff007224 */ /* 0x010fe200078e0022 */
[----:B------:R-:W-:Y:S01]  /*84a0*/  ULOP3.LUT UR4, UR4, 0xfffffffe, URZ, 0xc0, !UPT ;  /* 0xfffffffe04047892 */ /* 0x000fe2000f8ec03f */
[----:B0-----:R-:W-:Y:S01]  /*84b0*/  IMAD.MOV.U32 R4, RZ, RZ, R30 ;  /* 0x000000ffff047224 */ /* 0x001fe200078e001e */
[----:B------:R-:W-:Y:S01]  /*84c0*/  PRMT R38, R38, 0x5410, R3 ;  /* 0x0000541026267816 */ /* 0x000fe20000000003 */
[----:B------:R-:W-:Y:S01]  /*84d0*/  IMAD.MOV.U32 R5, RZ, RZ, R27 ;  /* 0x000000ffff057224 */ /* 0x000fe200078e001b */
[----:B------:R-:W-:Y:S01]  /*84e0*/  UIADD3 UR4, UR37, -UR4, URZ ;  /* 0x8000000425047290 */ /* 0x000fe2000fffe03f */
[----:B------:R-:W-:Y:S01]  /*84f0*/  PRMT R56, R0, 0x7610, R56 ;  /* 0x0000761000387816 */ /* 0x000fe20000000038 */
[----:B------:R-:W-:Y:S01]  /*8500*/  IMAD.MOV.U32 R0, RZ, RZ, R31 ;  /* 0x000000ffff007224 */ /* 0x000fe200078e001f */
[----:B------:R-:W-:Y:S01]  /*8510*/  PRMT R62, R4, 0x7610, R62 ;  /* 0x00007610043e7816 */ /* 0x000fe2000000003e */
[----:B------:R-:W-:Y:S01]  /*8520*/  IMAD.MOV.U32 R4, RZ, RZ, R26 ;  /* 0x000000ffff047224 */ /* 0x000fe200078e001a */
[----:B------:R-:W-:Y:S01]  /*8530*/  ISETP.GE.AND P1, PT, R141, R50, PT ;  /* 0x000000328d00720c */ /* 0x000fe20003f26270 */
        /* <DEDUP_REMOVED lines=42> */
.L_x_2607:
[----:B------:R-:W-:Y:S05]  /*87e0*/  BSYNC B1 ;  /* 0x0000000000017941 */ /* 0x000fea0003800000 */
.L_x_2388:
[----:B------:R-:W-:Y:S02]  /*87f0*/  PRMT R40, R0, 0x7610, R40 ;  /* 0x0000761000287816 */ /* 0x000fe40000000028 */
[----:B------:R-:W-:Y:S01]  /*8800*/  PRMT R41, R4, 0x7610, R41 ;  /* 0x0000761004297816 */ /* 0x000fe20000000029 */
[----:B------:R-:W-:Y:S06]  /*8810*/  @P1 BRA `(.L_x_2390) ;  /* 0x0000003000701947 */ /* 0x000fec0003800000 */
[----:B------:R-:W2:Y:S01]  /*8820*/  LDL.64 R60, [R1] ;  /* 0x00000000013c7983 */ /* 0x000ea20000100a00 */
[----:B------:R-:W2:Y:S03]  /*8830*/  LDC R0, c[0x0][0x3f4] ;  /* 0x0000fd00ff007b82 */ /* 0x000ea60000000800 */
[----:B------:R-:W0:Y:S04]  /*8840*/  LDL R58, [R1+0x5c] ;  /* 0x00005c00013a7983 */ /* 0x000e280000100800 */
[----:B------:R-:W3:Y:S04]  /*8850*/  LDL R57, [R1+0x40] ;  /* 0x0000400001397983 */ /* 0x000ee80000100800 */
[----:B------:R-:W4:Y:S04]  /*8860*/  LDL R55, [R1+0x38] ;  /* 0x0000380001377983 */ /* 0x000f280000100800 */
[----:B------:R-:W5:Y:S04]  /*8870*/  LDL R54, [R1+0x3c] ;  /* 0x00003c0001367983 */ /* 0x000f680000100800 */
[----:B------:R-:W5:Y:S04]  /*8880*/  LDL R7, [R1+0x34] ;  /* 0x0000340001077983 */ /* 0x000f680000100800 */
[----:B------:R-:W5:Y:S04]  /*8890*/  LDL R6, [R1+0x44] ;  /* 0x0000440001067983 */ /* 0x000f680000100800 */
[----:B------:R-:W5:Y:S01]  /*88a0*/  LDL R5, [R1+0x60] ;  /* 0x0000600001057983 */ /* 0x000f620000100800 */
[----:B------:R-:W-:Y:S01]  /*88b0*/  BSSY B1, `(.L_x_2391) ;  /* 0x0000039000017945 */ /* 0x000fe20003800000 */
[-C--:B--2---:R-:W-:Y:S01]  /*88c0*/  ISETP.GE.AND P6, PT, R60, R0.reuse, PT ;  /* 0x000000003c00720c */ /* 0x084fe20003fc6270 */
[----:B0-----:R-:W-:Y:S01]  /*88d0*/  IMAD R3, R58, 0x2, R2 ;  /* 0x000000023a037824 */ /* 0x001fe200078e0202 */
[----:B---3--:R-:W-:-:S02]  /*88e0*/  ISETP.GE.AND P0, PT, R57, R0, PT ;  /* 0x000000003900720c */ /* 0x008fc40003f06270 */
[-C--:B----4-:R-:W-:Y:S02]  /*88f0*/  ISETP.GE.AND P1, PT, R55, R0.reuse, PT ;  /* 0x000000003700720c */ /* 0x090fe40003f26270 */
[-C--:B-----5:R-:W-:Y:S02]  /*8900*/  ISETP.GE.AND P2, PT, R54, R0.reuse, PT ;  /* 0x000000003600720c */ /* 0x0a0fe40003f46270 */
[-C--:B------:R-:W-:Y:S02]  /*8910*/  ISETP.GE.AND P3, PT, R7, R0.reuse, PT ;  /* 0x000000000700720c */ /* 0x080fe40003f66270 */
[----:B------:R-:W-:Y:S01]  /*8920*/  ISETP.GE.AND P4, PT, R6, R0, PT ;  /* 0x000000000600720c */ /* 0x000fe20003f86270 */
[----:B------:R-:W-:Y:S01]  /*8930*/  VIADD R0, R3, 0x20 ;  /* 0x0000002003007836 */ /* 0x000fe20000000000 */
[----:B------:R-:W-:Y:S01]  /*8940*/  LOP3.LUT P5, RZ, R5, 0x2, RZ, 0xc0, !PT ;  /* 0x0000000205ff7812 */ /* 0x000fe200078ac0ff */
        /* <DEDUP_REMOVED lines=47> */
.L_x_2392:
[----:B------:R-:W-:Y:S05]  /*8c40*/  BSYNC B1 ;  /* 0x0000000000017941 */ /* 0x000fea0003800000 */
.L_x_2391:
        /* <DEDUP_REMOVED lines=49> */
.L_x_2394:
[----:B------:R-:W-:Y:S05]  /*8f60*/  BSYNC B1 ;  /* 0x0000000000017941 */ /* 0x000fea0003800000 */
.L_x_2393:
        /* <DEDUP_REMOVED lines=48> */
.L_x_2396:
[----:B------:R-:W-:Y:S05]  /*9270*/  BSYNC B1 ;  /* 0x0000000000017941 */ /* 0x000fea0003800000 */
.L_x_2395:
        /* <DEDUP_REMOVED lines=48> */
.L_x_2398:
[----:B------:R-:W-:Y:S05]  /*9580*/  BSYNC B1 ;  /* 0x0000000000017941 */ /* 0x000fea0003800000 */
.L_x_2397:
        /* <DEDUP_REMOVED lines=48> */
.L_x_2400:
[----:B------:R-:W-:Y:S05]  /*9890*/  BSYNC B1 ;  /* 0x0000000000017941 */ /* 0x000fea0003800000 */
.L_x_2399:
        /* <DEDUP_REMOVED lines=48> */
.L_x_2384:
[----:B------:R-:W3:Y:S01]  /*9ba0*/  LDC R9, c[0x0][0x448] ;  /* 0x00011200ff097b82 */ /* 0x000ee20000000800 */
[----:B------:R-:W-:Y:S01]  /*9bb0*/  ULDC.64 UR4, c[0x0][0x3f8] ;  /* 0x0000fe0000047ab9 */ /* 0x000fe20000000a00 */
[----:B------:R-:W-:Y:S01]  /*9bc0*/  ULDC.64 UR6, c[0x0][0x408] ;  /* 0x0001020000067ab9 */ /* 0x000fe20000000a00 */
        /* <DEDUP_REMOVED lines=8> */
[----:B---3--:R-:W-:Y:S01]  /*9c50*/  @P0 SHF.R.U32.HI R3, RZ, R5, R0 ;  /* 0x00000005ff030219 */ /* 0x008fe20000011600 */
        /* <DEDUP_REMOVED lines=22> */
.L_x_2613:
[----:B------:R-:W5:Y:S01]  /*9dc0*/  LDL R4, [R1+0x48] ;  /* 0x0000480001047983 */ /* 0x000f620000100800 */
[----:B------:R-:W-:Y:S01]  /*9dd0*/  BSSY B1, `(.L_x_2402) ;  /* 0x0000039000017945 */ /* 0x000fe20003800000 */
[----:B------:R-:W-:Y:S02]  /*9de0*/  CS2R R6, SRZ ;  /* 0x0000000000067805 */ /* 0x000fe4000001ff00 */
[----:B------:R-:W-:Y:S02]  /*9df0*/  CS2R R12, SRZ ;  /* 0x00000000000c7805 */ /* 0x000fe4000001ff00 */
[----:B0-----:R-:W-:Y:S02]  /*9e00*/  CS2R R14, SRZ ;  /* 0x00000000000e7805 */ /* 0x001fe4000001ff00 */
[----:B------:R-:W-:Y:S02]  /*9e10*/  CS2R R24, SRZ ;  /* 0x0000000000187805 */ /* 0x000fe4000001ff00 */
[----:B------:R-:W-:-:S02]  /*9e20*/  CS2R R26, SRZ ;  /* 0x00000000001a7805 */ /* 0x000fc4000001ff00 */
[----:B------:R-:W-:Y:S02]  /*9e30*/  CS2R R28, SRZ ;  /* 0x00000000001c7805 */ /* 0x000fe4000001ff00 */
[----:B------:R-:W-:Y:S02]  /*9e40*/  CS2R R30, SRZ ;  /* 0x00000000001e7805 */ /* 0x000fe4000001ff00 */
[----:B------:R-:W-:Y:S01]  /*9e50*/  CS2R R34, SRZ ;  /* 0x0000000000227805 */ /* 0x000fe2000001ff00 */
[----:B-----5:R-:W-:Y:S01]  /*9e60*/  IMAD R9, R4, R9, RZ ;  /* 0x0000000904097224 */ /* 0x020fe200078e02ff */
[----:B------:R-:W-:-:S03]  /*9e70*/  CS2R R4, SRZ ;  /* 0x0000000000047805 */ /* 0x000fc6000001ff00 */
[----:B------:R-:W-:Y:S01]  /*9e80*/  IMAD R48, R33, -0xc0, R9 ;  /* 0xffffff4021307824 */ /* 0x000fe200078e0209 */
[----:B------:R-:W-:Y:S02]  /*9e90*/  ISETP.GE.AND P0, PT, R10, R9, PT ;  /* 0x000000090a00720c */ /* 0x000fe40003f06270 */
[----:B------:R-:W-:Y:S02]  /*9ea0*/  CS2R R8, SRZ ;  /* 0x0000000000087805 */ /* 0x000fe4000001ff00 */
[----:B------:R-:W-:Y:S02]  /*9eb0*/  CS2R R10, SRZ ;  /* 0x00000000000a7805 */ /* 0x000fe4000001ff00 */
[----:B------:R-:W-:-:S07]  /*9ec0*/  CS2R R32, SRZ ;  /* 0x0000000000207805 */ /* 0x000fce000001ff00 */
[----:B------:R-:W-:Y:S05]  /*9ed0*/  @P0 BRA `(.L_x_2403) ;  /* 0x0000000000a00947 */ /* 0x000fea0003800000 */
[----:B------:R-:W2:Y:S01]  /*9ee0*/  LDL R36, [R1+0x14] ;  /* 0x0000140001247983 */ /* 0x000ea20000100800 */
[----:B------:R-:W-:-:S03]  /*9ef0*/  ULDC UR4, c[0x0][0x3f4] ;  /* 0x0000fd0000047ab9 */ /* 0x000fc60000000800 */
[----:B------:R-:W2:Y:S01]  /*9f00*/  LDL R37, [R1+0x10] ;  /* 0x0000100001257983 */ /* 0x000ea20000100800 */
[C---:B------:R-:W-:Y:S01]  /*9f10*/  VIADD R5, R16.reuse, 0x20 ;  /* 0x0000002010057836 */ /* 0x040fe20000000000 */
[C---:B------:R-:W-:Y:S01]  /*9f20*/  ISETP.GE.AND P2, PT, R16.reuse, UR4, PT ;  /* 0x0000000410007c0c */ /* 0x040fe2000bf46270 */
[----:B------:R-:W-:-:S03]  /*9f30*/  VIADD R4, R16, 0x10 ;  /* 0x0000001010047836 */ /* 0x000fc60000000000 */
[----:B------:R-:W-:Y:S02]  /*9f40*/  ISETP.GE.AND P4, PT, R5, UR4, PT ;  /* 0x0000000405007c0c */ /* 0x000fe4000bf86270 */
[----:B------:R-:W-:Y:S01]  /*9f50*/  ISETP.GE.AND P3, PT, R4, UR4, PT ;  /* 0x0000000404007c0c */ /* 0x000fe2000bf66270 */
[----:B----4-:R-:W-:-:S06]  /*9f60*/  IMAD.MOV.U32 R4, RZ, RZ, R0 ;  /* 0x000000ffff047224 */ /* 0x010fcc00078e0000 */
[----:B------:R-:W-:Y:S02]  /*9f70*/  @!P2 IMAD.SHL.U32 R39, R16, 0x2, RZ ;  /* 0x000000021027a824 */ /* 0x000fe400078e00ff */
[----:B---3--:R-:W-:-:S03]  /*9f80*/  IMAD.MOV.U32 R5, RZ, RZ, R3 ;  /* 0x000000ffff057224 */ /* 0x008fc600078e0003 */
        /* <DEDUP_REMOVED lines=12> */
[----:B--2---:R-:W-:Y:S01]  /*a050*/  @!P4 IMAD.SHL.U32 R47, R36, 0x8, RZ ;  /* 0x00000008242fc824 */ /* 0x004fe200078e00ff */
[----:B------:R-:W-:-:S02]  /*a060*/  @!P2 IADD3 R36, P0, R0, R39, RZ ;  /* 0x000000270024a210 */ /* 0x000fc40007f1e0ff */
[----:B------:R-:W-:Y:S01]  /*a070*/  @!P2 SHF.L.U64.HI R0, R16, 0x1, R17 ;  /* 0x000000011000a819 */ /* 0x000fe20000010211 */
[----:B------:R-:W-:Y:S02]  /*a080*/  @!P3 IMAD.SHL.U32 R43, R37, 0x8, RZ ;  /* 0x00000008252bb824 */ /* 0x000fe400078e00ff */
[----:B------:R-:W-:-:S04]  /*a090*/  @!P4 IMAD.WIDE R44, R47, 0x2, R4 ;  /* 0x000000022f2cc825 */ /* 0x000fc800078e0204 */
[C---:B------:R-:W-:Y:S01]  /*a0a0*/  @!P3 IMAD.WIDE R40, R43.reuse, 0x2, R4 ;  /* 0x000000022b28b825 */ /* 0x040fe200078e0204 */
        /* <DEDUP_REMOVED lines=11> */
.L_x_2403:
[----:B------:R-:W-:Y:S05]  /*a160*/  BSYNC B1 ;  /* 0x0000000000017941 */ /* 0x000fea0003800000 */
.L_x_2402:
[----:B------:R-:W-:Y:S01]  /*a170*/  ULEA.HI UR4, UR37, UR37, URZ, 0x1 ;  /* 0x0000002525047291 */ /* 0x000fe2000f8f083f */
[----:B---3-5:R-:W-:Y:S01]  /*a180*/  IMAD.MOV.U32 R3, RZ, RZ, R5 ;  /* 0x000000ffff037224 */ /* 0x028fe200078e0005 */
[----:B------:R-:W-:Y:S01]  /*a190*/  VIMNMX R48, R48, 0xc0, PT ;  /* 0x000000c030307848 */ /* 0x000fe20003fe0100 */
[----:B----4-:R-:W-:Y:S01]  /*a1a0*/  IMAD.MOV.U32 R0, RZ, RZ, R4 ;  /* 0x000000ffff007224 */ /* 0x010fe200078e0004 */
[----:B------:R-:W-:Y:S01]  /*a1b0*/  ULOP3.LUT UR4, UR4, 0xfffffffe, URZ, 0xc0, !UPT ;  /* 0xfffffffe04047892 */ /* 0x000fe2000f8ec03f */
[----:B------:R-:W-:Y:S01]  /*a1c0*/  IMAD.MOV.U32 R20, RZ, RZ, R6 ;  /* 0x000000ffff147224 */ /* 0x000fe200078e0006 */
[----:B------:R-:W-:Y:S01]  /*a1d0*/  PRMT R21, R21, 0x5410, R3 ;  /* 0x0000541015157816 */ /* 0x000fe20000000003 */
[----:B0-----:R-:W-:Y:S01]  /*a1e0*/  IMAD.MOV.U32 R36, RZ, RZ, R8 ;  /* 0x000000ffff247224 */ /* 0x001fe200078e0008 */
[----:B------:R-:W-:Y:S01]  /*a1f0*/  UIADD3 UR4, UR37, -UR4, URZ ;  /* 0x8000000425047290 */ /* 0x000fe2000fffe03f */
[----:B------:R-:W-:Y:S01]  /*a200*/  IMAD.MOV.U32 R37, RZ, RZ, R9 ;  /* 0x000000ffff257224 */ /* 0x000fe200078e0009 */
        /* <DEDUP_REMOVED lines=42> */
[----:B------:R-:W-:-:S02]  /*a4b0*/  ISETP.GE.AND P1, PT, R141, R48, PT ;  /* 0x000000308d00720c */ /* 0x000fc40003f26270 */
[----:B------:R-:W-:Y:S02]  /*a4c0*/  PRMT R46, R37, 0x7610, R46 ;  /* 0x00007610252e7816 */ /* 0x000fe4000000002e */
[----:B------:R-:W-:Y:S01]  /*a4d0*/  PRMT R47, R38, 0x7610, R47 ;  /* 0x00007610262f7816 */ /* 0x000fe2000000002f */
[----:B0-----:R-:W-:Y:S08]  /*a4e0*/  @!P0 BRA `(.L_x_2405) ;  /* 0x0000013000088947 */ /* 0x001ff00003800000 */
.L_x_2614:
[----:B------:R-:W-:Y:S05]  /*a4f0*/  BSYNC B1 ;  /* 0x0000000000017941 */ /* 0x000fea0003800000 */
.L_x_2404:
[----:B------:R-:W-:Y:S02]  /*a500*/  PRMT R48, R0, 0x7610, R48 ;  /* 0x0000761000307816 */ /* 0x000fe40000000030 */
[----:B------:R-:W-:Y:S01]  /*a510*/  PRMT R49, R36, 0x7610, R49 ;  /* 0x0000761024317816 */ /* 0x000fe20000000031 */
[----:B------:R-:W-:Y:S06]  /*a520*/  @P1 BRA `(.L_x_2390) ;  /* 0x00000014002c1947 */ /* 0x000fec0003800000 */
[----:B------:R1:W5:Y:S01]  /*a530*/  LDL R74, [R1+0xc] ;  /* 0x00000c00014a7983 */ /* 0x0003620000100800 */
[----:B0-----:R-:W0:Y:S01]  /*a540*/  LDC R3, c[0x0][0x3f4] ;  /* 0x0000fd00ff037b82 */ /* 0x001e220000000800 */
[C---:B------:R-:W-:Y:S01]  /*a550*/  VIADD R0, R16.reuse, 0x10 ;  /* 0x0000001010007836 */ /* 0x040fe20000000000 */
[----:B------:R-:W-:Y:S01]  /*a560*/  BSSY B1, `(.L_x_2406) ;  /* 0x0000073000017945 */ /* 0x000fe20003800000 */
[C---:B------:R-:W-:Y:S01]  /*a570*/  VIADD R36, R16.reuse, 0x20 ;  /* 0x0000002010247836 */ /* 0x040fe20000000000 */
[----:B------:R-:W-:Y:S02]  /*a580*/  SHF.R.U32.HI R72, RZ, 0x3, R157 ;  /* 0x00000003ff487819 */ /* 0x000fe4000001169d */
[-C--:B0-----:R-:W-:Y:S02]  /*a590*/  ISETP.GE.AND P0, PT, R16, R3.reuse, PT ;  /* 0x000000031000720c */ /* 0x081fe40003f06270 */
[-C--:B------:R-:W-:Y:S02]  /*a5a0*/  ISETP.GE.AND P1, PT, R0, R3.reuse, PT ;  /* 0x000000030000720c */ /* 0x080fe40003f26270 */
[----:B------:R-:W-:-:S09]  /*a5b0*/  ISETP.GE.AND P2, PT, R36, R3, PT ;  /* 0x000000032400720c */ /* 0x000fd20003f46270 */
[----:B-1----:R-:W-:Y:S05]  /*a5c0*/  @P0 BRA `(.L_x_2407) ;  /* 0x0000000400b00947 */ /* 0x002fea0003800000 */
[----:B------:R-:W3:Y:S01]  /*a5d0*/  LDL R75, [R1+0x7c] ;  /* 0x00007c00014b7983 */ /* 0x000ee20000100800 */
        /* <DEDUP_REMOVED lines=11> */
[----:B-----5:R-:W-:Y:S01]  /*a690*/  IMAD R37, R37, 0x1800, R74 ;  /* 0x0000180025257824 */ /* 0x020fe200078e024a */
[----:B------:R-:W-:-:S05]  /*a6a0*/  LOP3.LUT R0, R0, R72, RZ, 0x3c, !PT ;  /* 0x0000004800007212 */ /* 0x000fca00078e3cff */
[----:B--2---:R-:W-:-:S04]  /*a6b0*/  IMAD.IADD R41, R37, 0x1, R0 ;  /* 0x0000000125297824 */ /* 0x004fc800078e0200 */
[----:B------:R-:W-:-:S05]  /*a6c0*/  IMAD R0, R41, 0x2, R2 ;  /* 0x0000000229007824 */ /* 0x000fca00078e0202 */
[----:B------:R-:W0:Y:S01]  /*a6d0*/  LDS.128 R40, [R0+0xc400] ;  /* 0x00c4000000287984 */ /* 0x000e220000000c00 */
[----:B------:R-:W-:Y:S02]  /*a6e0*/  SHF.R.U64 R66, R4, 0x10, R5 ;  /* 0x0000001004427819 */ /* 0x000fe40000001205 */
[----:B------:R-:W-:Y:S02]  /*a6f0*/  SHF.R.U64 R64, R24, 0x10, R25 ;  /* 0x0000001018407819 */ /* 0x000fe40000001219 */
[----:B------:R-:W-:Y:S02]  /*a700*/  SHF.R.U64 R24, R26, 0x10, R27 ;  /* 0x000000101a187819 */ /* 0x000fe4000000121b */
[----:B------:R-:W-:Y:S02]  /*a710*/  SHF.R.U32.HI R65, RZ, 0x10, R25 ;  /* 0x00000010ff417819 */ /* 0x000fe40000011619 */
[----:B------:R-:W-:Y:S02]  /*a720*/  SHF.R.U32.HI R27, RZ, 0x10, R27 ;  /* 0x00000010ff1b7819 */ /* 0x000fe4000001161b */
[----:B------:R-:W-:-:S02]  /*a730*/  PRMT R66, R20, 0x5432, R66 ;  /* 0x0000543214427816 */ /* 0x000fc40000000042 */
[----:B------:R-:W-:Y:S02]  /*a740*/  PRMT R64, R46, 0x5432, R64 ;  /* 0x000054322e407816 */ /* 0x000fe40000000040 */
[----:B------:R-:W-:Y:S02]  /*a750*/  SHF.R.U32.HI R68, RZ, 0x10, R5 ;  /* 0x00000010ff447819 */ /* 0x000fe40000011605 */
[--C-:B------:R-:W-:Y:S01]  /*a760*/  SHF.R.U64 R26, R6, 0x10, R7.reuse ;  /* 0x00000010061a7819 */ /* 0x100fe20000001207 */
[----:B------:R-:W-:Y:S01]  /*a770*/  IMAD.U32 R67, R66, 0x10000, RZ ;  /* 0x0001000042437824 */ /* 0x000fe200078e00ff */
[----:B------:R-:W-:Y:S02]  /*a780*/  SHF.R.U32.HI R6, RZ, 0x10, R7 ;  /* 0x00000010ff067819 */ /* 0x000fe40000011607 */
[----:B------:R-:W-:Y:S02]  /*a790*/  PRMT R65, R58, 0x5410, R65 ;  /* 0x000054103a417816 */ /* 0x000fe40000000041 */
[----:B------:R-:W-:-:S02]  /*a7a0*/  PRMT R4, R59, 0x5410, R27 ;  /* 0x000054103b047816 */ /* 0x000fc4000000001b */
[----:B------:R-:W-:Y:S02]  /*a7b0*/  PRMT R68, R21, 0x5432, R68 ;  /* 0x0000543215447816 */ /* 0x000fe40000000044 */
[----:B------:R-:W-:-:S03]  /*a7c0*/  PRMT R6, R45, 0x5432, R6 ;  /* 0x000054322d067816 */ /* 0x000fc60000000006 */
[----:B------:R-:W-:Y:S02]  /*a7d0*/  IMAD.U32 R69, R68, 0x10000, RZ ;  /* 0x0001000044457824 */ /* 0x000fe400078e00ff */
[----:B------:R-:W-:Y:S02]  /*a7e0*/  IMAD.U32 R70, R6, 0x10000, RZ ;  /* 0x0001000006467824 */ /* 0x000fe400078e00ff */
[----:B0-----:R-:W-:Y:S01]  /*a7f0*/  IMAD.U32 R27, R40, 0x10000, RZ ;  /* 0x00010000281b7824 */ /* 0x001fe200078e00ff */
[----:B------:R-:W-:Y:S01]  /*a800*/  LOP3.LUT R25, R42, 0xffff0000, RZ, 0xc0, !PT ;  /* 0xffff00002a197812 */ /* 0x000fe200078ec0ff */
[----:B------:R-:W-:Y:S02]  /*a810*/  IMAD.U32 R62, R41, 0x10000, RZ ;  /* 0x00010000293e7824 */ /* 0x000fe400078e00ff */
[----:B------:R-:W-:Y:S01]  /*a820*/  FMUL.FTZ R71, R27, R67 ;  /* 0x000000431b477220 */ /* 0x000fe20000410000 */
[----:B------:R-:W-:Y:S01]  /*a830*/  IMAD.U32 R63, R43, 0x10000, RZ ;  /* 0x000100002b3f7824 */ /* 0x000fe200078e00ff */
[----:B------:R-:W-:-:S02]  /*a840*/  LOP3.LUT R66, R66, 0xffff0000, RZ, 0xc0, !PT ;  /* 0xffff000042427812 */ /* 0x000fc400078ec0ff */
[----:B------:R-:W-:Y:S02]  /*a850*/  LOP3.LUT R68, R68, 0xffff0000, RZ, 0xc0, !PT ;  /* 0xffff000044447812 */ /* 0x000fe400078ec0ff */
[----:B------:R-:W-:Y:S02]  /*a860*/  PRMT R26, R44, 0x5432, R26 ;  /* 0x000054322c1a7816 */ /* 0x000fe4000000001a */
[----:B------:R-:W-:Y:S01]  /*a870*/  PRMT R24, R47, 0x5432, R24 ;  /* 0x000054322f187816 */ /* 0x000fe20000000018 */
[----:B---3--:R-:W0:Y:S02]  /*a880*/  LDS.128 R36, [R75] ;  /* 0x000000004b247984 */ /* 0x008e240000000c00 */
[C---:B0-----:R-:W-:Y:S01]  /*a890*/  IMAD.U32 R58, R36.reuse, 0x10000, RZ ;  /* 0x00010000243a7824 */ /* 0x041fe200078e00ff */
[----:B------:R-:W-:Y:S01]  /*a8a0*/  LOP3.LUT R59, R36, 0xffff0000, RZ, 0xc0, !PT ;  /* 0xffff0000243b7812 */ /* 0x000fe200078ec0ff */
[C---:B------:R-:W-:Y:S01]  /*a8b0*/  IMAD.U32 R7, R38.reuse, 0x10000, RZ ;  /* 0x0001000026077824 */ /* 0x040fe200078e00ff */
[----:B------:R-:W-:Y:S01]  /*a8c0*/  LOP3.LUT R5, R38, 0xffff0000, RZ, 0xc0, !PT ;  /* 0xffff000026057812 */ /* 0x000fe200078ec0ff */
[----:B------:R-:W-:Y:S01]  /*a8d0*/  IMAD.U32 R36, R64, 0x10000, RZ ;  /* 0x0001000040247824 */ /* 0x000fe200078e00ff */
[C---:B------:R-:W-:Y:S01]  /*a8e0*/  LOP3.LUT R38, R39.reuse, 0xffff0000, RZ, 0xc0, !PT ;  /* 0xffff000027267812 */ /* 0x040fe200078ec0ff */
[----:B------:R-:W-:Y:S01]  /*a8f0*/  IMAD.U32 R61, R39, 0x10000, RZ ;  /* 0x00010000273d7824 */ /* 0x000fe200078e00ff */
[----:B------:R-:W-:Y:S01]  /*a900*/  LOP3.LUT R39, R40, 0xffff0000, RZ, 0xc0, !PT ;  /* 0xffff000028277812 */ /* 0x000fe200078ec0ff */
[----:B------:R-:W-:Y:S01]  /*a910*/  FMUL.FTZ R73, R27, R36 ;  /* 0x000000241b497220 */ /* 0x000fe20000410000 */
[----:B------:R-:W-:Y:S01]  /*a920*/  LOP3.LUT R40, R41, 0xffff0000, RZ, 0xc0, !PT ;  /* 0xffff000029287812 */ /* 0x000fe200078ec0ff */
[----:B------:R-:W-:Y:S01]  /*a930*/  IMAD.U32 R41, R42, 0x10000, RZ ;  /* 0x000100002a297824 */ /* 0x000fe200078e00ff */
[----:B------:R-:W-:Y:S01]  /*a940*/  LOP3.LUT R42, R43, 0xffff0000, RZ, 0xc0, !PT ;  /* 0xffff00002b2a7812 */ /* 0x000fe200078ec0ff */
[----:B------:R-:W-:-:S02]  /*a950*/  IMAD.U32 R43, R65, 0x10000, RZ ;  /* 0x00010000412b7824 */ /* 0x000fc400078e00ff */
[C---:B------:R-:W-:Y:S01]  /*a960*/  FFMA.FTZ R27, R58.reuse, R36, -R71 ;  /* 0x000000243a1b7223 */ /* 0x040fe20000010847 */
[----:B------:R-:W-:Y:S01]  /*a970*/  FFMA.FTZ R36, R58, R67, R73 ;  /* 0x000000433a247223 */ /* 0x000fe20000010049 */
[----:B------:R-:W-:Y:S02]  /*a980*/  IMAD.U32 R58, R4, 0x10000, RZ ;  /* 0x00010000043a7824 */ /* 0x000fe400078e00ff */
[C---:B------:R-:W-:Y:S01]  /*a990*/  FMUL.FTZ R71, R62.reuse, R69 ;  /* 0x000000453e477220 */ /* 0x040fe20000410000 */
[----:B------:R-:W-:Y:S02]  /*a9a0*/  IMAD.U32 R60, R37, 0x10000, RZ ;  /* 0x00010000253c7824 */ /* 0x000fe400078e00ff */
[-C--:B------:R-:W-:Y:S01]  /*a9b0*/  FMUL.FTZ R67, R62, R43.reuse ;  /* 0x0000002b3e437220 */ /* 0x080fe20000410000 */
[C---:B------:R-:W-:Y:S01]  /*a9c0*/  FMUL.FTZ R62, R63.reuse, R70 ;  /* 0x000000463f3e7220 */ /* 0x040fe20000410000 */
[----:B------:R-:W-:Y:S01]  /*a9d0*/  LOP3.LUT R64, R64, 0xffff0000, RZ, 0xc0, !PT ;  /* 0xffff000040407812 */ /* 0x000fe200078ec0ff */
[-C--:B------:R-:W-:Y:S01]  /*a9e0*/  FMUL.FTZ R63, R63, R58.reuse ;  /* 0x0000003a3f3f7220 */ /* 0x080fe20000410000 */
[----:B------:R-:W-:Y:S01]  /*a9f0*/  LOP3.LUT R65, R65, 0xffff0000, RZ, 0xc0, !PT ;  /* 0xffff000041417812 */ /* 0x000fe200078ec0ff */
[----:B------:R-:W-:Y:S01]  /*aa00*/  FFMA.FTZ R71, R60, R43, -R71 ;  /* 0x0000002b3c477223 */ /* 0x000fe20000010847 */
[----:B------:R-:W-:Y:S01]  /*aa10*/  FFMA.FTZ R43, R61, R58, -R62 ;  /* 0x0000003a3d2b7223 */ /* 0x000fe2000001083e */
[----:B------:R-:W-:Y:S01]  /*aa20*/  LOP3.LUT R37, R37, 0xffff0000, RZ, 0xc0, !PT ;  /* 0xffff000025257812 */ /* 0x000fe200078ec0ff */
[C---:B------:R-:W-:Y:S01]  /*aa30*/  FMUL.FTZ R58, R39.reuse, R66 ;  /* 0x00000042273a7220 */ /* 0x040fe20000410000 */
[----:B------:R-:W-:Y:S01]  /*aa40*/  FMUL.FTZ R62, R39, R64 ;  /* 0x00000040273e7220 */ /* 0x000fe20000410000 */
[----:B------:R-:W-:Y:S01]  /*aa50*/  FFMA.FTZ R63, R61, R70, R63 ;  /* 0x000000463d3f7223 */ /* 0x000fe2000001003f */
[C---:B------:R-:W-:Y:S01]  /*aa60*/  FMUL.FTZ R39, R40.reuse, R65 ;  /* 0x0000004128277220 */ /* 0x040fe20000410000 */
[----:B------:R-:W-:Y:S01]  /*aa70*/  FMUL.FTZ R70, R40, R68 ;  /* 0x0000004428467220 */ /* 0x000fe20000410000 */
[----:B------:R-:W-:Y:S01]  /*aa80*/  FFMA.FTZ R67, R60, R69, R67 ;  /* 0x000000453c437223 */ /* 0x000fe20000010043 */
[----:B------:R-:W-:Y:S01]  /*aa90*/  FFMA.FTZ R64, R59, R64, -R58 ;  /* 0x000000403b407223 */ /* 0x000fe2000001083a */
[----:B------:R-:W-:-:S02]  /*aaa0*/  IMAD.U32 R60, R26, 0x10000, RZ ;  /* 0x000100001a3c7824 */ /* 0x000fc400078e00ff */
[C---:B------:R-:W-:Y:S01]  /*aab0*/  FFMA.FTZ R68, R37.reuse, R68, R39 ;  /* 0x0000004425447223 */ /* 0x040fe20000010027 */
[----:B------:R-:W-:Y:S01]  /*aac0*/  IMAD.U32 R58, R24, 0x10000, RZ ;  /* 0x00010000183a7824 */ /* 0x000fe200078e00ff */
[----:B------:R-:W-:Y:S01]  /*aad0*/  LOP3.LUT R26, R26, 0xffff0000, RZ, 0xc0, !PT ;  /* 0xffff00001a1a7812 */ /* 0x000fe200078ec0ff */
[----:B------:R-:W-:Y:S01]  /*aae0*/  FFMA.FTZ R70, R37, R65, -R70 ;  /* 0x0000004125467223 */ /* 0x000fe20000010846 */
[----:B------:R-:W-:Y:S01]  /*aaf0*/  LOP3.LUT R39, R6, 0xffff0000, RZ, 0xc0, !PT ;  /* 0xffff000006277812 */ /* 0x000fe200078ec0ff */
[----:B------:R-:W-:Y:S01]  /*ab00*/  FFMA.FTZ R59, R59, R66, R62 ;  /* 0x000000423b3b7223 */ /* 0x000fe2000001003e */
[----:B------:R-:W-:Y:S02]  /*ab10*/  LOP3.LUT R24, R24, 0xffff0000, RZ, 0xc0, !PT ;  /* 0xffff000018187812 */ /* 0x000fe400078ec0ff */
[----:B------:R-:W-:Y:S01]  /*ab20*/  LOP3.LUT R37, R4, 0xffff0000, RZ, 0xc0, !PT ;  /* 0xffff000004257812 */ /* 0x000fe200078ec0ff */
[C---:B------:R-:W-:Y:S01]  /*ab30*/  FMUL.FTZ R40, R41.reuse, R60 ;  /* 0x0000003c29287220 */ /* 0x040fe20000410000 */
[----:B------:R-:W-:Y:S01]  /*ab40*/  FMUL.FTZ R62, R41, R58 ;  /* 0x0000003a293e7220 */ /* 0x000fe20000410000 */
[C---:B------:R-:W-:Y:S01]  /*ab50*/  FMUL.FTZ R4, R25.reuse, R26 ;  /* 0x0000001a19047220 */ /* 0x040fe20000410000 */
[C---:B------:R-:W-:Y:S01]  /*ab60*/  FMUL.FTZ R61, R42.reuse, R39 ;  /* 0x000000272a3d7220 */ /* 0x040fe20000410000 */
[----:B------:R-:W-:Y:S01]  /*ab70*/  FMUL.FTZ R25, R25, R24 ;  /* 0x0000001819197220 */ /* 0x000fe20000410000 */
[-C--:B------:R-:W-:Y:S01]  /*ab80*/  FMUL.FTZ R6, R42, R37.reuse ;  /* 0x000000252a067220 */ /* 0x080fe20000410000 */
[C---:B------:R-:W-:Y:S01]  /*ab90*/  FFMA.FTZ R40, R7.reuse, R58, -R40 ;  /* 0x0000003a07287223 */ /* 0x040fe20000010828 */
        /* <DEDUP_REMOVED lines=15> */
.L_x_2407:
[----:B------:R-:W-:Y:S05]  /*ac90*/  BSYNC B1 ;  /* 0x0000000000017941 */ /* 0x000fea0003800000 */
.L_x_2406:
[----:B------:R-:W-:Y:S04]  /*aca0*/  BSSY B1, `(.L_x_2408) ;  /* 0x000006a000017945 */ /* 0x000fe80003800000 */
[----:B------:R-:W-:Y:S05]  /*acb0*/  @P1 BRA `(.L_x_2409) ;  /* 0x0000000400a01947 */ /* 0x000fea0003800000 */
[----:B0-----:R-:W3:Y:S04]  /*acc0*/  LDL R0, [R1+0x10] ;  /* 0x0000100001007983 */ /* 0x001ee80000100800 */
[----:B------:R-:W4:Y:S01]  /*acd0*/  LDL R58, [R1+0x78] ;  /* 0x00007800013a7983 */ /* 0x000f220000100800 */
[--C-:B------:R-:W-:Y:S02]  /*ace0*/  SHF.R.U64 R39, R28, 0x10, R29.reuse ;  /* 0x000000101c277819 */ /* 0x100fe4000000121d */
[----:B------:R-:W-:Y:S02]  /*acf0*/  SHF.R.U32.HI R28, RZ, 0x10, R29 ;  /* 0x00000010ff1c7819 */ /* 0x000fe4000001161d */
[--C-:B------:R-:W-:Y:S02]  /*ad00*/  SHF.R.U64 R29, R8, 0x10, R9.reuse ;  /* 0x00000010081d7819 */ /* 0x100fe40000001209 */
[----:B------:R-:W-:-:S02]  /*ad10*/  SHF.R.U32.HI R8, RZ, 0x10, R9 ;  /* 0x00000010ff087819 */ /* 0x000fc40000011609 */
[----:B------:R-:W-:Y:S02]  /*ad20*/  SHF.R.U64 R37, R30, 0x10, R31 ;  /* 0x000000101e257819 */ /* 0x000fe4000000121f */
[----:B------:R-:W-:Y:S02]  /*ad30*/  PRMT R54, R54, 0x5410, R39 ;  /* 0x0000541036367816 */ /* 0x000fe40000000027 */
[----:B------:R-:W-:Y:S02]  /*ad40*/  PRMT R50, R50, 0x5410, R29 ;  /* 0x0000541032327816 */ /* 0x000fe4000000001d */
[--C-:B------:R-:W-:Y:S02]  /*ad50*/  SHF.R.U64 R9, R10, 0x10, R11.reuse ;  /* 0x000000100a097819 */ /* 0x100fe4000000120b */
[----:B------:R-:W-:Y:S01]  /*ad60*/  PRMT R51, R51, 0x5410, R8 ;  /* 0x0000541033337816 */ /* 0x000fe20000000008 */
[----:B------:R-:W-:Y:S01]  /*ad70*/  IMAD.U32 R39, R50, 0x10000, RZ ;  /* 0x0001000032277824 */ /* 0x000fe200078e00ff */
[----:B------:R-:W-:-:S02]  /*ad80*/  SHF.R.U32.HI R10, RZ, 0x10, R11 ;  /* 0x00000010ff0a7819 */ /* 0x000fc4000001160b */
[----:B------:R-:W-:Y:S01]  /*ad90*/  PRMT R55, R55, 0x5410, R28 ;  /* 0x0000541037377816 */ /* 0x000fe2000000001c */
[----:B------:R-:W-:Y:S01]  /*ada0*/  IMAD.U32 R36, R51, 0x10000, RZ ;  /* 0x0001000033247824 */ /* 0x000fe200078e00ff */
[----:B------:R-:W-:Y:S01]  /*adb0*/  PRMT R56, R56, 0x5410, R37 ;  /* 0x0000541038387816 */ /* 0x000fe20000000025 */
[----:B------:R-:W-:Y:S01]  /*adc0*/  IMAD.U32 R37, R54, 0x10000, RZ ;  /* 0x0001000036257824 */ /* 0x000fe200078e00ff */
[----:B------:R-:W-:Y:S02]  /*add0*/  SHF.R.U32.HI R30, RZ, 0x10, R31 ;  /* 0x00000010ff1e7819 */ /* 0x000fe4000001161f */
[----:B------:R-:W-:Y:S02]  /*ade0*/  PRMT R53, R53, 0x5410, R10 ;  /* 0x0000541035357816 */ /* 0x000fe4000000000a */
[----:B------:R-:W-:Y:S02]  /*adf0*/  PRMT R57, R57, 0x5410, R30 ;  /* 0x0000541039397816 */ /* 0x000fe4000000001e */
[----:B------:R-:W-:Y:S01]  /*ae00*/  PRMT R52, R52, 0x5410, R9 ;  /* 0x0000541034347816 */ /* 0x000fe20000000009 */
[----:B------:R-:W-:Y:S01]  /*ae10*/  IMAD.U32 R38, R53, 0x10000, RZ ;  /* 0x0001000035267824 */ /* 0x000fe200078e00ff */
[----:B---3--:R-:W-:-:S04]  /*ae20*/  LEA.HI R0, R3, R0, RZ, 0x1d ;  /* 0x0000000003007211 */ /* 0x008fc800078fe8ff */
[----:B------:R-:W-:-:S04]  /*ae30*/  SHF.R.S32.HI R5, RZ, 0x1f, R0 ;  /* 0x0000001fff057819 */ /* 0x000fc80000011400 */
[----:B------:R-:W-:Y:S01]  /*ae40*/  LEA.HI R5, R5, R0, RZ, 0x2 ;  /* 0x0000000005057211 */ /* 0x000fe200078f10ff */
[----:B------:R-:W-:-:S03]  /*ae50*/  IMAD.SHL.U32 R0, R0, 0x8, RZ ;  /* 0x0000000800007824 */ /* 0x000fc600078e00ff */
[----:B------:R-:W-:Y:S02]  /*ae60*/  SHF.R.S32.HI R5, RZ, 0x2, R5 ;  /* 0x00000002ff057819 */ /* 0x000fe40000011405 */
[----:B------:R-:W-:-:S03]  /*ae70*/  LOP3.LUT R0, R157, 0x18, R0, 0xf8, !PT ;  /* 0x000000189d007812 */ /* 0x000fc600078ef800 */
[----:B-----5:R-:W-:Y:S01]  /*ae80*/  IMAD R5, R5, 0x1800, R74 ;  /* 0x0000180005057824 */ /* 0x020fe200078e024a */
[----:B------:R-:W-:-:S05]  /*ae90*/  LOP3.LUT R0, R0, R72, RZ, 0x3c, !PT ;  /* 0x0000004800007212 */ /* 0x000fca00078e3cff */
[----:B------:R-:W-:Y:S02]  /*aea0*/  IMAD.IADD R25, R5, 0x1, R0 ;  /* 0x0000000105197824 */ /* 0x000fe400078e0200 */
[----:B----4-:R-:W0:Y:S02]  /*aeb0*/  LDS.128 R4, [R58] ;  /* 0x000000003a047984 */ /* 0x010e240000000c00 */
[----:B------:R-:W-:-:S05]  /*aec0*/  IMAD R0, R25, 0x2, R2 ;  /* 0x0000000219007824 */ /* 0x000fca00078e0202 */
[----:B------:R-:W1:Y:S01]  /*aed0*/  LDS.128 R24, [R0+0xc400] ;  /* 0x00c4000000187984 */ /* 0x000e620000000c00 */
        /* <DEDUP_REMOVED lines=8> */
[C---:B-1----:R-:W-:Y:S01]  /*af60*/  IMAD.U32 R28, R24.reuse, 0x10000, RZ ;  /* 0x00010000181c7824 */ /* 0x042fe200078e00ff */
[----:B------:R-:W-:Y:S01]  /*af70*/  LOP3.LUT R24, R24, 0xffff0000, RZ, 0xc0, !PT ;  /* 0xffff000018187812 */ /* 0x000fe200078ec0ff */
[C---:B------:R-:W-:Y:S01]  /*af80*/  IMAD.U32 R29, R25.reuse, 0x10000, RZ ;  /* 0x00010000191d7824 */ /* 0x040fe200078e00ff */
[----:B------:R-:W-:Y:S01]  /*af90*/  LOP3.LUT R25, R25, 0xffff0000, RZ, 0xc0, !PT ;  /* 0xffff000019197812 */ /* 0x000fe200078ec0ff */
[C---:B--2---:R-:W-:Y:S01]  /*afa0*/  FMUL.FTZ R41, R28.reuse, R39 ;  /* 0x000000271c297220 */ /* 0x044fe20000410000 */
[----:B------:R-:W-:Y:S01]  /*afb0*/  FMUL.FTZ R43, R28, R37 ;  /* 0x000000251c2b7220 */ /* 0x000fe20000410000 */
[----:B------:R-:W-:-:S02]  /*afc0*/  IMAD.U32 R28, R55, 0x10000, RZ ;  /* 0x00010000371c7824 */ /* 0x000fc400078e00ff */
[----:B------:R-:W-:Y:S01]  /*afd0*/  FMUL.FTZ R40, R29, R36 ;  /* 0x000000241d287220 */ /* 0x000fe20000410000 */
[----:B------:R-:W-:Y:S02]  /*afe0*/  IMAD.U32 R31, R27, 0x10000, RZ ;  /* 0x000100001b1f7824 */ /* 0x000fe400078e00ff */
[C---:B------:R-:W-:Y:S01]  /*aff0*/  FFMA.FTZ R41, R8.reuse, R37, -R41 ;  /* 0x0000002508297223 */ /* 0x040fe20000010829 */
[----:B------:R-:W-:Y:S01]  /*b000*/  FFMA.FTZ R43, R8, R39, R43 ;  /* 0x00000027082b7223 */ /* 0x000fe2000001002b */
[----:B------:R-:W-:Y:S02]  /*b010*/  IMAD.U32 R8, R57, 0x10000, RZ ;  /* 0x0001000039087824 */ /* 0x000fe400078e00ff */
[-C--:B------:R-:W-:Y:S01]  /*b020*/  FMUL.FTZ R42, R29, R28.reuse ;  /* 0x0000001c1d2a7220 */ /* 0x080fe20000410000 */
[----:B------:R-:W-:Y:S01]  /*b030*/  FFMA.FTZ R40, R9, R28, -R40 ;  /* 0x0000001c09287223 */ /* 0x000fe20000010828 */
[C---:B------:R-:W-:Y:S01]  /*b040*/  FMUL.FTZ R28, R31.reuse, R38 ;  /* 0x000000261f1c7220 */ /* 0x040fe20000410000 */
[----:B------:R-:W-:Y:S01]  /*b050*/  LOP3.LUT R29, R50, 0xffff0000, RZ, 0xc0, !PT ;  /* 0xffff0000321d7812 */ /* 0x000fe200078ec0ff */
[----:B------:R-:W-:Y:S01]  /*b060*/  FMUL.FTZ R31, R31, R8 ;  /* 0x000000081f1f7220 */ /* 0x000fe20000410000 */
[----:B------:R-:W-:Y:S01]  /*b070*/  FFMA.FTZ R42, R9, R36, R42 ;  /* 0x00000024092a7223 */ /* 0x000fe2000001002a */
[----:B------:R-:W-:Y:S01]  /*b080*/  LOP3.LUT R9, R54, 0xffff0000, RZ, 0xc0, !PT ;  /* 0xffff000036097812 */ /* 0x000fe200078ec0ff */
[C---:B------:R-:W-:Y:S01]  /*b090*/  FFMA.FTZ R39, R11.reuse, R8, -R28 ;  /* 0x000000080b277223 */ /* 0x040fe2000001081c */
[----:B------:R-:W-:Y:S01]  /*b0a0*/  FFMA.FTZ R50, R11, R38, R31 ;  /* 0x000000260b327223 */ /* 0x000fe2000001001f */
[----:B------:R-:W-:Y:S01]  /*b0b0*/  FMUL.FTZ R11, R24, R29 ;  /* 0x0000001d180b7220 */ /* 0x000fe20000410000 */
[----:B------:R-:W-:-:S02]  /*b0c0*/  IMAD.U32 R30, R26, 0x10000, RZ ;  /* 0x000100001a1e7824 */ /* 0x000fc400078e00ff */
[-C--:B------:R-:W-:Y:S01]  /*b0d0*/  FMUL.FTZ R31, R24, R9.reuse ;  /* 0x00000009181f7220 */ /* 0x080fe20000410000 */
[----:B------:R-:W-:Y:S01]  /*b0e0*/  LOP3.LUT R8, R55, 0xffff0000, RZ, 0xc0, !PT ;  /* 0xffff000037087812 */ /* 0x000fe200078ec0ff */
[----:B------:R-:W-:Y:S01]  /*b0f0*/  FFMA.FTZ R24, R4, R9, -R11 ;  /* 0x0000000904187223 */ /* 0x000fe2000001080b */
[----:B------:R-:W-:Y:S01]  /*b100*/  LOP3.LUT R28, R51, 0xffff0000, RZ, 0xc0, !PT ;  /* 0xffff0000331c7812 */ /* 0x000fe200078ec0ff */
[----:B------:R-:W-:Y:S02]  /*b110*/  IMAD.U32 R11, R52, 0x10000, RZ ;  /* 0x00010000340b7824 */ /* 0x000fe400078e00ff */
[----:B------:R-:W-:Y:S01]  /*b120*/  FFMA.FTZ R36, R4, R29, R31 ;  /* 0x0000001d04247223 */ /* 0x000fe2000001001f */
[----:B------:R-:W-:Y:S02]  /*b130*/  IMAD.U32 R9, R56, 0x10000, RZ ;  /* 0x0001000038097824 */ /* 0x000fe400078e00ff */
[C---:B------:R-:W-:Y:S01]  /*b140*/  FMUL.FTZ R37, R25.reuse, R8 ;  /* 0x0000000819257220 */ /* 0x040fe20000410000 */
[C---:B------:R-:W-:Y:S01]  /*b150*/  FMUL.FTZ R29, R30.reuse, R11 ;  /* 0x0000000b1e1d7220 */ /* 0x040fe20000410000 */
[----:B------:R-:W-:Y:S01]  /*b160*/  FMUL.FTZ R38, R25, R28 ;  /* 0x0000001c19267220 */ /* 0x000fe20000410000 */
[-C--:B------:R-:W-:Y:S01]  /*b170*/  FMUL.FTZ R31, R30, R9.reuse ;  /* 0x000000091e1f7220 */ /* 0x080fe20000410000 */
[----:B------:R-:W-:Y:S01]  /*b180*/  LOP3.LUT R26, R26, 0xffff0000, RZ, 0xc0, !PT ;  /* 0xffff00001a1a7812 */ /* 0x000fe200078ec0ff */
[----:B------:R-:W-:Y:S01]  /*b190*/  FFMA.FTZ R29, R10, R9, -R29 ;  /* 0x000000090a1d7223 */ /* 0x000fe2000001081d */
[C---:B------:R-:W-:Y:S01]  /*b1a0*/  FFMA.FTZ R25, R5.reuse, R8, -R38 ;  /* 0x0000000805197223 */ /* 0x040fe20000010826 */
[----:B------:R-:W-:Y:S01]  /*b1b0*/  FFMA.FTZ R37, R5, R28, R37 ;  /* 0x0000001c05257223 */ /* 0x000fe20000010025 */
[----:B------:R-:W-:Y:S01]  /*b1c0*/  LOP3.LUT R9, R52, 0xffff0000, RZ, 0xc0, !PT ;  /* 0xffff000034097812 */ /* 0x000fe200078ec0ff */
[----:B------:R-:W-:Y:S01]  /*b1d0*/  FFMA.FTZ R10, R10, R11, R31 ;  /* 0x0000000b0a0a7223 */ /* 0x000fe2000001001f */
[----:B------:R-:W-:-:S02]  /*b1e0*/  LOP3.LUT R27, R27, 0xffff0000, RZ, 0xc0, !PT ;  /* 0xffff00001b1b7812 */ /* 0x000fc400078ec0ff */
[----:B------:R-:W-:Y:S01]  /*b1f0*/  LOP3.LUT R5, R56, 0xffff0000, RZ, 0xc0, !PT ;  /* 0xffff000038057812 */ /* 0x000fe200078ec0ff */
[C---:B------:R-:W-:Y:S01]  /*b200*/  FMUL.FTZ R11, R26.reuse, R9 ;  /* 0x000000091a0b7220 */ /* 0x040fe20000410000 */
[----:B------:R-:W-:Y:S02]  /*b210*/  LOP3.LUT R8, R53, 0xffff0000, RZ, 0xc0, !PT ;  /* 0xffff000035087812 */ /* 0x000fe400078ec0ff */
[----:B------:R-:W-:Y:S01]  /*b220*/  LOP3.LUT R4, R57, 0xffff0000, RZ, 0xc0, !PT ;  /* 0xffff000039047812 */ /* 0x000fe200078ec0ff */
[-C--:B------:R-:W-:Y:S01]  /*b230*/  FMUL.FTZ R28, R26, R5.reuse ;  /* 0x000000051a1c7220 */ /* 0x080fe20000410000 */
[C---:B------:R-:W-:Y:S01]  /*b240*/  FFMA.FTZ R26, R6.reuse, R5, -R11 ;  /* 0x00000005061a7223 */ /* 0x040fe2000001080b */
[----:B------:R-:W-:Y:S01]  /*b250*/  FMUL.FTZ R30, R27, R8 ;  /* 0x000000081b1e7220 */ /* 0x000fe20000410000 */
[----:B------:R-:W-:Y:S01]  /*b260*/  F2FP.BF16.F32.PACK_AB R5, R25, R40 ;  /* 0x000000281905723e */ /* 0x000fe200000010ff */
[-C--:B------:R-:W-:Y:S01]  /*b270*/  FMUL.FTZ R27, R27, R4.reuse ;  /* 0x000000041b1b7220 */ /* 0x080fe20000410000 */
[----:B------:R-:W-:Y:S01]  /*b280*/  FFMA.FTZ R11, R6, R9, R28 ;  /* 0x00000009060b7223 */ /* 0x000fe2000001001c */
[C---:B------:R-:W-:Y:S01]  /*b290*/  FFMA.FTZ R30, R7.reuse, R4, -R30 ;  /* 0x00000004071e7223 */ /* 0x040fe2000001081e */
[----:B------:R-:W-:Y:S01]  /*b2a0*/  F2FP.BF16.F32.PACK_AB R4, R24, R41 ;  /* 0x000000291804723e */ /* 0x000fe200000010ff */
[----:B------:R-:W-:Y:S01]  /*b2b0*/  FFMA.FTZ R27, R7, R8, R27 ;  /* 0x00000008071b7223 */ /* 0x000fe2000001001b */
[----:B------:R-:W-:-:S02]  /*b2c0*/  F2FP.BF16.F32.PACK_AB R6, R26, R29 ;  /* 0x0000001d1a06723e */ /* 0x000fc400000010ff */
[----:B------:R-:W-:Y:S02]  /*b2d0*/  F2FP.BF16.F32.PACK_AB R10, R11, R10 ;  /* 0x0000000a0b0a723e */ /* 0x000fe400000010ff */
[----:B------:R-:W-:Y:S02]  /*b2e0*/  F2FP.BF16.F32.PACK_AB R7, R30, R39 ;  /* 0x000000271e07723e */ /* 0x000fe400000010ff */
[----:B------:R-:W-:Y:S02]  /*b2f0*/  F2FP.BF16.F32.PACK_AB R8, R36, R43 ;  /* 0x0000002b2408723e */ /* 0x000fe400000010ff */
[----:B------:R-:W-:Y:S01]  /*b300*/  F2FP.BF16.F32.PACK_AB R9, R37, R42 ;  /* 0x0000002a2509723e */ /* 0x000fe200000010ff */
[----:B------:R1:W-:Y:S01]  /*b310*/  STS.128 [R58], R4 ;  /* 0x000000043a007388 */ /* 0x0003e20000000c00 */
[----:B------:R-:W-:-:S05]  /*b320*/  F2FP.BF16.F32.PACK_AB R11, R27, R50 ;  /* 0x000000321b0b723e */ /* 0x000fca00000010ff */
[----:B------:R1:W-:Y:S02]  /*b330*/  STS.128 [R0+0xc400], R8 ;  /* 0x00c4000800007388 */ /* 0x0003e40000000c00 */
.L_x_2409:
[----:B------:R-:W-:Y:S05]  /*b340*/  BSYNC B1 ;  /* 0x0000000000017941 */ /* 0x000fea0003800000 */
.L_x_2408:
[----:B------:R-:W-:Y:S05]  /*b350*/  @P2 BRA `(.L_x_2390) ;  /* 0x0000000400a02947 */ /* 0x000fea0003800000 */
[----:B01----:R-:W3:Y:S04]  /*b360*/  LDL R0, [R1+0x14] ;  /* 0x0000140001007983 */ /* 0x003ee80000100800 */
[----:B------:R-:W4:Y:S01]  /*b370*/  LDL R36, [R1+0x74] ;  /* 0x0000740001247983 */ /* 0x000f220000100800 */
[----:B------:R-:W-:Y:S02]  /*b380*/  SHF.R.U64 R29, R32, 0x10, R33 ;  /* 0x00000010201d7819 */ /* 0x000fe40000001221 */
[----:B------:R-:W-:Y:S02]  /*b390*/  SHF.R.U64 R27, R34, 0x10, R35 ;  /* 0x00000010221b7819 */ /* 0x000fe40000001223 */
[--C-:B------:R-:W-:Y:S02]  /*b3a0*/  SHF.R.U64 R25, R12, 0x10, R13.reuse ;  /* 0x000000100c197819 */ /* 0x100fe4000000120d */
[----:B------:R-:W-:-:S02]  /*b3b0*/  SHF.R.U32.HI R12, RZ, 0x10, R13 ;  /* 0x00000010ff0c7819 */ /* 0x000fc4000001160d */
[----:B------:R-:W-:Y:S02]  /*b3c0*/  PRMT R46, R46, 0x5410, R29 ;  /* 0x000054102e2e7816 */ /* 0x000fe4000000001d */
[----:B------:R-:W-:Y:S02]  /*b3d0*/  PRMT R48, R48, 0x5410, R27 ;  /* 0x0000541030307816 */ /* 0x000fe4000000001b */
[----:B------:R-:W-:Y:S01]  /*b3e0*/  PRMT R25, R20, 0x5410, R25 ;  /* 0x0000541014197816 */ /* 0x000fe20000000019 */
[----:B------:R-:W-:Y:S01]  /*b3f0*/  IMAD.U32 R26, R46, 0x10000, RZ ;  /* 0x000100002e1a7824 */ /* 0x000fe200078e00ff */
[----:B------:R-:W-:Y:S02]  /*b400*/  SHF.R.U32.HI R32, RZ, 0x10, R33 ;  /* 0x00000010ff207819 */ /* 0x000fe40000011621 */
[----:B------:R-:W-:Y:S01]  /*b410*/  PRMT R27, R21, 0x5410, R12 ;  /* 0x00005410151b7816 */ /* 0x000fe2000000000c */
[----:B------:R-:W-:Y:S01]  /*b420*/  IMAD.U32 R28, R25, 0x10000, RZ ;  /* 0x00010000191c7824 */ /* 0x000fe200078e00ff */
[----:B------:R-:W-:-:S02]  /*b430*/  SHF.R.U32.HI R34, RZ, 0x10, R35 ;  /* 0x00000010ff227819 */ /* 0x000fc40000011623 */
[----:B------:R-:W-:Y:S01]  /*b440*/  PRMT R47, R47, 0x5410, R32 ;  /* 0x000054102f2f7816 */ /* 0x000fe20000000020 */
[----:B------:R-:W-:Y:S01]  /*b450*/  IMAD.U32 R29, R27, 0x10000, RZ ;  /* 0x000100001b1d7824 */ /* 0x000fe200078e00ff */
[----:B------:R-:W-:Y:S02]  /*b460*/  PRMT R49, R49, 0x5410, R34 ;  /* 0x0000541031317816 */ /* 0x000fe40000000022 */
[----:B------:R-:W-:Y:S02]  /*b470*/  LOP3.LUT R25, R25, 0xffff0000, RZ, 0xc0, !PT ;  /* 0xffff000019197812 */ /* 0x000fe400078ec0ff */
        /* <DEDUP_REMOVED lines=10> */
[----:B------:R-:W-:Y:S01]  /*b520*/  IMAD R0, R3, 0x2, R2 ;  /* 0x0000000203007824 */ /* 0x000fe200078e0202 */
[--C-:B------:R-:W-:Y:S02]  /*b530*/  SHF.R.U64 R3, R14, 0x10, R15.reuse ;  /* 0x000000100e037819 */ /* 0x100fe4000000120f */
[----:B------:R-:W-:Y:S02]  /*b540*/  SHF.R.U32.HI R14, RZ, 0x10, R15 ;  /* 0x00000010ff0e7819 */ /* 0x000fe4000001160f */
[----:B------:R-:W1:Y:S01]  /*b550*/  LDS.128 R8, [R0+0xc400] ;  /* 0x00c4000000087984 */ /* 0x000e620000000c00 */
[----:B------:R-:W-:-:S02]  /*b560*/  PRMT R44, R44, 0x5410, R3 ;  /* 0x000054102c2c7816 */ /* 0x000fc40000000003 */
[----:B------:R-:W-:-:S05]  /*b570*/  PRMT R45, R45, 0x5410, R14 ;  /* 0x000054102d2d7816 */ /* 0x000fca000000000e */
[----:B------:R-:W-:Y:S02]  /*b580*/  IMAD.U32 R31, R45, 0x10000, RZ ;  /* 0x000100002d1f7824 */ /* 0x000fe400078e00ff */
        /* <DEDUP_REMOVED lines=12> */
[C---:B------:R-:W-:Y:S01]  /*b650*/  FMUL.FTZ R30, R15.reuse, R28 ;  /* 0x0000001c0f1e7220 */ /* 0x040fe20000410000 */
[----:B------:R-:W-:Y:S01]  /*b660*/  FMUL.FTZ R32, R15, R26 ;  /* 0x0000001a0f207220 */ /* 0x000fe20000410000 */
[----:B------:R-:W-:-:S02]  /*b670*/  IMAD.U32 R15, R47, 0x10000, RZ ;  /* 0x000100002f0f7824 */ /* 0x000fc400078e00ff */
[C---:B------:R-:W-:Y:S01]  /*b680*/  FMUL.FTZ R33, R20.reuse, R29 ;  /* 0x0000001d14217220 */ /* 0x040fe20000410000 */
        /* <DEDUP_REMOVED lines=10> */
[----:B------:R-:W-:Y:S01]  /*b730*/  FFMA.FTZ R28, R14, R3, -R15 ;  /* 0x000000030e1c7223 */ /* 0x000fe2000001080f */
[----:B------:R-:W-:Y:S01]  /*b740*/  LOP3.LUT R3, R46, 0xffff0000, RZ, 0xc0, !PT ;  /* 0xffff00002e037812 */ /* 0x000fe200078ec0ff */
[----:B------:R-:W-:Y:S01]  /*b750*/  FFMA.FTZ R31, R14, R31, R24 ;  /* 0x0000001f0e1f7223 */ /* 0x000fe20000010018 */
[----:B------:R-:W-:Y:S01]  /*b760*/  LOP3.LUT R14, R27, 0xffff0000, RZ, 0xc0, !PT ;  /* 0xffff00001b0e7812 */ /* 0x000fe200078ec0ff */
[----:B------:R-:W-:Y:S01]  /*b770*/  FMUL.FTZ R15, R8, R25 ;  /* 0x00000019080f7220 */ /* 0x000fe20000410000 */
[----:B------:R-:W-:-:S02]  /*b780*/  IMAD.U32 R21, R10, 0x10000, RZ ;  /* 0x000100000a157824 */ /* 0x000fc400078e00ff */
[-C--:B------:R-:W-:Y:S01]  /*b790*/  FMUL.FTZ R27, R8, R3.reuse ;  /* 0x00000003081b7220 */ /* 0x080fe20000410000 */
[----:B------:R-:W-:Y:S02]  /*b7a0*/  IMAD.U32 R20, R44, 0x10000, RZ ;  /* 0x000100002c147824 */ /* 0x000fe400078e00ff */
[C---:B------:R-:W-:Y:S01]  /*b7b0*/  FMUL.FTZ R24, R9.reuse, R14 ;  /* 0x0000000e09187220 */ /* 0x040fe20000410000 */
[C---:B------:R-:W-:Y:S01]  /*b7c0*/  FFMA.FTZ R15, R4.reuse, R3, -R15 ;  /* 0x00000003040f7223 */ /* 0x040fe2000001080f */
[----:B------:R-:W-:Y:S01]  /*b7d0*/  FMUL.FTZ R9, R9, R12 ;  /* 0x0000000c09097220 */ /* 0x000fe20000410000 */
[----:B------:R-:W-:Y:S01]  /*b7e0*/  FFMA.FTZ R27, R4, R25, R27 ;  /* 0x00000019041b7223 */ /* 0x000fe2000001001b */
[----:B------:R-:W-:Y:S02]  /*b7f0*/  IMAD.U32 R8, R48, 0x10000, RZ ;  /* 0x0001000030087824 */ /* 0x000fe400078e00ff */
[----:B------:R-:W-:Y:S01]  /*b800*/  FMUL.FTZ R4, R21, R20 ;  /* 0x0000001415047220 */ /* 0x000fe20000410000 */
[C---:B------:R-:W-:Y:S01]  /*b810*/  FFMA.FTZ R24, R5.reuse, R12, -R24 ;  /* 0x0000000c05187223 */ /* 0x040fe20000010818 */
[----:B------:R-:W-:Y:S01]  /*b820*/  FFMA.FTZ R14, R5, R14, R9 ;  /* 0x0000000e050e7223 */ /* 0x000fe20000010009 */
[----:B------:R-:W-:Y:S01]  /*b830*/  LOP3.LUT R10, R10, 0xffff0000, RZ, 0xc0, !PT ;  /* 0xffff00000a0a7812 */ /* 0x000fe200078ec0ff */
[-C--:B------:R-:W-:Y:S01]  /*b840*/  FMUL.FTZ R26, R21, R8.reuse ;  /* 0x00000008151a7220 */ /* 0x080fe20000410000 */
[----:B------:R-:W-:Y:S01]  /*b850*/  FFMA.FTZ R12, R13, R8, -R4 ;  /* 0x000000080d0c7223 */ /* 0x000fe20000010804 */
[----:B------:R-:W-:-:S02]  /*b860*/  LOP3.LUT R5, R44, 0xffff0000, RZ, 0xc0, !PT ;  /* 0xffff00002c057812 */ /* 0x000fc400078ec0ff */
[----:B------:R-:W-:Y:S01]  /*b870*/  LOP3.LUT R11, R11, 0xffff0000, RZ, 0xc0, !PT ;  /* 0xffff00000b0b7812 */ /* 0x000fe200078ec0ff */
[----:B------:R-:W-:Y:S01]  /*b880*/  FFMA.FTZ R26, R13, R20, R26 ;  /* 0x000000140d1a7223 */ /* 0x000fe2000001001a */
[----:B------:R-:W-:Y:S01]  /*b890*/  LOP3.LUT R3, R48, 0xffff0000, RZ, 0xc0, !PT ;  /* 0xffff000030037812 */ /* 0x000fe200078ec0ff */
[C---:B------:R-:W-:Y:S01]  /*b8a0*/  FMUL.FTZ R9, R10.reuse, R5 ;  /* 0x000000050a097220 */ /* 0x040fe20000410000 */
[----:B------:R-:W-:Y:S02]  /*b8b0*/  LOP3.LUT R8, R45, 0xffff0000, RZ, 0xc0, !PT ;  /* 0xffff00002d087812 */ /* 0x000fe400078ec0ff */
[----:B------:R-:W-:Y:S01]  /*b8c0*/  LOP3.LUT R4, R49, 0xffff0000, RZ, 0xc0, !PT ;  /* 0xffff000031047812 */ /* 0x000fe200078ec0ff */
[-C--:B------:R-:W-:Y:S01]  /*b8d0*/  FMUL.FTZ R10, R10, R3.reuse ;  /* 0x000000030a0a7220 */ /* 0x080fe20000410000 */
[----:B------:R-:W-:Y:S01]  /*b8e0*/  FFMA.FTZ R3, R6, R3, -R9 ;  /* 0x0000000306037223 */ /* 0x000fe20000010809 */
[C---:B------:R-:W-:Y:S01]  /*b8f0*/  FMUL.FTZ R20, R11.reuse, R8 ;  /* 0x000000080b147220 */ /* 0x040fe20000410000 */
[----:B------:R-:W-:Y:S01]  /*b900*/  F2FP.BF16.F32.PACK_AB R9, R14, R35 ;  /* 0x000000230e09723e */ /* 0x000fe200000010ff */
[-C--:B------:R-:W-:Y:S01]  /*b910*/  FMUL.FTZ R21, R11, R4.reuse ;  /* 0x000000040b157220 */ /* 0x080fe20000410000 */
[----:B------:R-:W-:Y:S01]  /*b920*/  FFMA.FTZ R11, R6, R5, R10 ;  /* 0x00000005060b7223 */ /* 0x000fe2000001000a */
[----:B------:R-:W-:Y:S01]  /*b930*/  FFMA.FTZ R13, R7, R4, -R20 ;  /* 0x00000004070d7223 */ /* 0x000fe20000010814 */
[----:B------:R-:W-:Y:S01]  /*b940*/  F2FP.BF16.F32.PACK_AB R4, R15, R30 ;  /* 0x0000001e0f04723e */ /* 0x000fe200000010ff */
[----:B------:R-:W-:Y:S01]  /*b950*/  FFMA.FTZ R20, R7, R8, R21 ;  /* 0x0000000807147223 */ /* 0x000fe20000010015 */
[----:B------:R-:W-:-:S02]  /*b960*/  F2FP.BF16.F32.PACK_AB R5, R24, R33 ;  /* 0x000000211805723e */ /* 0x000fc400000010ff */
[----:B------:R-:W-:Y:S02]  /*b970*/  F2FP.BF16.F32.PACK_AB R6, R3, R12 ;  /* 0x0000000c0306723e */ /* 0x000fe400000010ff */
[----:B------:R-:W-:Y:S02]  /*b980*/  F2FP.BF16.F32.PACK_AB R10, R11, R26 ;  /* 0x0000001a0b0a723e */ /* 0x000fe400000010ff */
[----:B------:R-:W-:Y:S02]  /*b990*/  F2FP.BF16.F32.PACK_AB R7, R13, R28 ;  /* 0x0000001c0d07723e */ /* 0x000fe400000010ff */
[----:B------:R-:W-:Y:S02]  /*b9a0*/  F2FP.BF16.F32.PACK_AB R8, R27, R32 ;  /* 0x000000201b08723e */ /* 0x000fe400000010ff */
[----:B------:R-:W-:Y:S01]  /*b9b0*/  F2FP.BF16.F32.PACK_AB R11, R20, R31 ;  /* 0x0000001f140b723e */ /* 0x000fe200000010ff */
[----:B------:R0:W-:Y:S04]  /*b9c0*/  STS.128 [R36], R4 ;  /* 0x0000000424007388 */ /* 0x0001e80000000c00 */
[----:B------:R0:W-:Y:S02]  /*b9d0*/  STS.128 [R0+0xc400], R8 ;  /* 0x00c4000800007388 */ /* 0x0001e40000000c00 */
.L_x_2390:
[----:B------:R-:W-:Y:S05]  /*b9e0*/  BSYNC B0 ;  /* 0x0000000000007941 */ /* 0x000fea0003800000 */
.L_x_2383:
        /* <DEDUP_REMOVED lines=8> */
.L_x_2381:
[----:B0--3--:R-:W-:-:S05]  /*ba70*/  IMAD.U32 R0, RZ, RZ, UR41 ;  /* 0x00000029ff007e24 */ /* 0x009fca000f8e00ff */
[----:B------:R-:W-:-:S13]  /*ba80*/  ISETP.NE.AND P0, PT, R0, 0x3, PT ;  /* 0x000000030000780c */ /* 0x000fda0003f05270 */
[----:B------:R-:W-:Y:S05]  /*ba90*/  @!P0 BRA `(.L_x_2410) ;  /* 0x0000000000048947 */ /* 0x000fea0003800000 */
[----:B------:R-:W-:Y:S01]  /*baa0*/  BPT.TRAP 0x1 ;  /* 0x000000040000795c */ /* 0x000fe20000300000 */
.L_x_2410:
[----:B------:R-:W-:Y:S01]  /*bab0*/  IMAD R0, R19, 0x8, R2 ;  /* 0x0000000813007824 */ /* 0x000fe200078e0202 */
[----:B--2-4-:R-:W-:-:S04]  /*bac0*/  SHF.L.U32 R5, R138, 0x1f, RZ ;  /* 0x0000001f8a057819 */ /* 0x014fc800000006ff */
[----:B------:R0:W2:Y:S01]  /*bad0*/  SYNCS.PHASECHK.TRANS64.TRYWAIT P1, [R0+URZ+0x2d830], R5 ;  /* 0x02d83005000075a7 */ /* 0x0000a2000802017f */
[----:B------:R-:W-:Y:S05]  /*bae0*/  @!P0 BRA `(.L_x_2411) ;  /* 0x0000000000048947 */ /* 0x000fea0003800000 */
[----:B------:R-:W-:Y:S01]  /*baf0*/  BPT.TRAP 0x1 ;  /* 0x000000040000795c */ /* 0x000fe20000300000 */
.L_x_2411:
[----:B-1----:R-:W-:Y:S01]  /*bb00*/  VIADD R3, R2, 0x15400 ;  /* 0x0001540002037836 */ /* 0x002fe20000000000 */
        /* <DEDUP_REMOVED lines=9> */
.L_x_2412:
[----:B-1----:R-:W3:Y:S01]  /*bba0*/  LDL R3, [R1+0x28] ;  /* 0x0000280001037983 */ /* 0x002ee20000100800 */
[----:B0-2---:R-:W-:Y:S01]  /*bbb0*/  IMAD.MOV.U32 R5, RZ, RZ, -0x7fffffe0 ;  /* 0x80000020ff057424 */ /* 0x005fe200078e00ff */
[----:B------:R-:W-:Y:S05]  /*bbc0*/  WARPSYNC.ALL ;  /* 0x0000000000007948 */ /* 0x000fea0003800000 */
[C---:B------:R-:W-:Y:S01]  /*bbd0*/  R2UR UR4, R142.reuse ;  /* 0x000000008e0472ca */ /* 0x040fe200000e0000 */
[----:B-----5:R-:W-:Y:S01]  /*bbe0*/  WARPGROUP.ARRIVE ;  /* 0x00000000000079c5 */ /* 0x020fe20000000000 */
        /* <DEDUP_REMOVED lines=63> */
.L_x_2414:
[----:B------:R-:W2:Y:S01]  /*bfe0*/  LDL R5, [R1+0x68] ;  /* 0x0000680001057983 */ /* 0x000ea20000100800 */
[----:B------:R-:W0:Y:S01]  /*bff0*/  LDC R3, c[0x0][0x448] ;  /* 0x00011200ff037b82 */ /* 0x000e220000000800 */
[----:B------:R-:W-:Y:S02]  /*c000*/  ULDC UR45, c[0x0][0x988] ;  /* 0x00026200002d7ab9 */ /* 0x000fe40000000800 */
[----:B------:R-:W2:Y:S04]  /*c010*/  LDL R91, [R1+0x54] ;  /* 0x00005400015b7983 */ /* 0x000ea80000100800 */
[----:B------:R-:W3:Y:S04]  /*c020*/  LDL R8, [R1+0x64] ;  /* 0x0000640001087983 */ /* 0x000ee80000100800 */
[----:B------:R-:W4:Y:S04]  /*c030*/  LDL R89, [R1+0x58] ;  /* 0x0000580001597983 */ /* 0x000f280000100800 */
[----:B------:R-:W5:Y:S04]  /*c040*/  LDL R90, [R1+0x48] ;  /* 0x00004800015a7983 */ /* 0x000f680000100800 */
[----:B------:R-:W5:Y:S01]  /*c050*/  LDL R92, [R1+0x4c] ;  /* 0x00004c00015c7983 */ /* 0x000f620000100800 */
[----:B------:R-:W-:Y:S01]  /*c060*/  VIADD R0, R0, 0x2d840 ;  /* 0x0002d84000007836 */ /* 0x000fe20000000000 */
[----:B------:R-:W-:Y:S01]  /*c070*/  LOP3.LUT R23, R23, 0xfffffff7, RZ, 0xc0, !PT ;  /* 0xfffffff717177812 */ /* 0x000fe200078ec0ff */
[----:B------:R-:W-:Y:S01]  /*c080*/  ULDC UR43, c[0x0][0x988] ;  /* 0x00026200002b7ab9 */ /* 0x000fe20000000800 */
[----:B------:R-:W-:Y:S01]  /*c090*/  ULDC UR44, c[0x0][0x988] ;  /* 0x00026200002c7ab9 */ /* 0x000fe20000000800 */
[----:B0-----:R-:W-:-:S13]  /*c0a0*/  ISETP.NE.AND P4, PT, R3, 0x1, PT ;  /* 0x000000010300780c */ /* 0x001fda0003f85270 */
[----:B------:R-:W0:Y:S08]  /*c0b0*/  @P4 LDC R3, c[0x0][0x44c] ;  /* 0x00011300ff034b82 */ /* 0x000e300000000800 */
[----:B------:R-:W1:Y:S01]  /*c0c0*/  @P4 LDC R4, c[0x0][0x450] ;  /* 0x00011400ff044b82 */ /* 0x000e620000000800 */
[----:B--2---:R-:W-:-:S04]  /*c0d0*/  IMAD.IADD R6, R5, 0x1, R91 ;  /* 0x0000000105067824 */ /* 0x004fc800078e025b */
[----:B0-----:R-:W-:-:S05]  /*c0e0*/  @P4 IMAD.HI.U32 R3, R6, R3, RZ ;  /* 0x0000000306034227 */ /* 0x001fca00078e00ff */
[----:B-1----:R-:W-:Y:S01]  /*c0f0*/  @P4 SHF.R.U32.HI R6, RZ, R4, R3 ;  /* 0x00000004ff064219 */ /* 0x002fe20000011603 */
[----:B------:R-:W-:-:S04]  /*c100*/  IMAD.MOV.U32 R3, RZ, RZ, -0x80 ;  /* 0xffffff80ff037424 */ /* 0x000fc800078e00ff */
[----:B------:R-:W0:Y:S01]  /*c110*/  SHFL.IDX PT, R7, R6, 0x1, 0x1c1f ;  /* 0x003c1f0006077f89 */ /* 0x000e2200000e0000 */
[----:B------:R-:W-:-:S04]  /*c120*/  IMAD R3, R88, R3, 0x80 ;  /* 0x0000008058037424 */ /* 0x000fc800078e0203 */
[----:B------:R-:W-:Y:S02]  /*c130*/  VIADD R4, R3, 0x1 ;  /* 0x0000000103047836 */ /* 0x000fe40000000000 */
[----:B----4-:R-:W-:Y:S02]  /*c140*/  IMAD.IADD R5, R89, 0x1, R3 ;  /* 0x0000000159057824 */ /* 0x010fe400078e0203 */
[C---:B---3--:R-:W-:Y:S02]  /*c150*/  IMAD R4, R8.reuse, -0x2, R4 ;  /* 0xfffffffe08047824 */ /* 0x048fe400078e0204 */
[----:B------:R-:W-:-:S03]  /*c160*/  IMAD R5, R8, -0x2, R5 ;  /* 0xfffffffe08057824 */ /* 0x000fc600078e0205 */
[----:B-----5:R-:W-:-:S04]  /*c170*/  IADD3 R4, -R90, R4, R89 ;  /* 0x000000045a047210 */ /* 0x020fc80007ffe159 */
        /* <DEDUP_REMOVED lines=94> */
[----:B------:R-:W-:-:S04]  /*c760*/  FMNMX.FTZ R8, R86, R3, !PT ;  /* 0x0000000356087209 */ /* 0x000fc80007810000 */
[----:B------:R-:W-:-:S05]  /*c770*/  FMNMX.FTZ R8, R87, R8, !PT ;  /* 0x0000000857087209 */ /* 0x000fca0007810000 */
[----:B------:R-:W0:Y:S04]  /*c780*/  SHFL.BFLY PT, R3, R8, 0x2, 0x1f ;  /* 0x0c401f0008037f89 */ /* 0x000e2800000e0000 */
[----:B------:R-:W1:Y:S01]  /*c790*/  SHFL.IDX PT, R6, R6, RZ, 0x1c1f ;  /* 0x001c1fff06067589 */ /* 0x000e6200000e0000 */
[----:B0-----:R-:W-:-:S05]  /*c7a0*/  FMNMX.FTZ R10, R8, R3, !PT ;  /* 0x00000003080a7209 */ /* 0x001fca0007810000 */
[----:B------:R-:W0:Y:S01]  /*c7b0*/  SHFL.BFLY PT, R3, R10, 0x1, 0x1f ;  /* 0x0c201f000a037f89 */ /* 0x000e2200000e0000 */
[----:B-1----:R-:W-:-:S04]  /*c7c0*/  VIADDMNMX R4, R6, R4, R5, PT ;  /* 0x0000000406047246 */ /* 0x002fc80003800105 */
[C---:B------:R-:W-:Y:S02]  /*c7d0*/  ISETP.GT.AND P2, PT, R4.reuse, 0x1, PT ;  /* 0x000000010400780c */ /* 0x040fe40003f44270 */
[----:B------:R-:W-:Y:S02]  /*c7e0*/  ISETP.GT.AND P3, PT, R4, 0x8, PT ;  /* 0x000000080400780c */ /* 0x000fe40003f64270 */
[----:B------:R-:W-:Y:S02]  /*c7f0*/  FSEL R25, R25, -INF , P2 ;  /* 0xff80000019197808 */ /* 0x000fe40001000000 */
[----:B0-----:R-:W-:-:S04]  /*c800*/  FMNMX.FTZ R3, R10, R3, !PT ;  /* 0x000000030a037209 */ /* 0x001fc80007810000 */
[C---:B------:R-:W-:Y:S01]  /*c810*/  FSETP.NEU.FTZ.AND P1, PT, R3.reuse, -INF , PT ;  /* 0xff8000000300780b */ /* 0x040fe20003f3d000 */
[----:B------:R-:W-:-:S05]  /*c820*/  FMUL.FTZ R7, R3, UR45 ;  /* 0x0000002d03077c20 */ /* 0x000fca0008410000 */
[----:B------:R-:W-:Y:S02]  /*c830*/  FSEL R7, R7, RZ, P1 ;  /* 0x000000ff07077208 */ /* 0x000fe40000800000 */
[----:B------:R-:W-:-:S04]  /*c840*/  ISETP.GT.AND P1, PT, R4, RZ, PT ;  /* 0x000000ff0400720c */ /* 0x000fc80003f24270 */
[----:B------:R-:W-:Y:S02]  /*c850*/  FSEL R24, R24, -INF , P1 ;  /* 0xff80000018187808 */ /* 0x000fe40000800000 */
        /* <DEDUP_REMOVED lines=47> */
[----:B------:R-:W-:Y:S01]  /*cb50*/  FMNMX.FTZ R12, R56, R21, !PT ;  /* 0x00000015380c7209 */ /* 0x000fe20007810000 */
[----:B------:R-:W-:Y:S01]  /*cb60*/  FFMA.FTZ R5, R27, UR45, -R7 ;  /* 0x0000002d1b057c23 */ /* 0x000fe20008010807 */
        /* <DEDUP_REMOVED lines=41> */
[----:B------:R-:W-:Y:S02]  /*ce00*/  FSEL R85, R85, -INF , P1 ;  /* 0xff80000055557808 */ /* 0x000fe40000800000 */
[----:B------:R-:W-:-:S04]  /*ce10*/  FMNMX.FTZ R4, R84, R35, !PT ;  /* 0x0000002354047209 */ /* 0x000fc80007810000 */
[----:B------:R-:W-:-:S05]  /*ce20*/  FMNMX.FTZ R4, R85, R4, !PT ;  /* 0x0000000455047209 */ /* 0x000fca0007810000 */
[----:B------:R-:W0:Y:S02]  /*ce30*/  SHFL.BFLY PT, R35, R4, 0x2, 0x1f ;  /* 0x0c401f0004237f89 */ /* 0x000e2400000e0000 */
[----:B0-----:R-:W-:-:S05]  /*ce40*/  FMNMX.FTZ R35, R4, R35, !PT ;  /* 0x0000002304237209 */ /* 0x001fca0007810000 */
[----:B------:R-:W0:Y:S01]  /*ce50*/  SHFL.BFLY PT, R4, R35, 0x1, 0x1f ;  /* 0x0c201f0023047f89 */ /* 0x000e2200000e0000 */
[--C-:B------:R-:W-:Y:S01]  /*ce60*/  FFMA.FTZ R34, R34, UR45, -R7.reuse ;  /* 0x0000002d22227c23 */ /* 0x100fe20008010807 */
[----:B------:R-:W-:-:S03]  /*ce70*/  FFMA.FTZ R9, R26, UR45, -R7 ;  /* 0x0000002d1a097c23 */ /* 0x000fc60008010807 */
[----:B------:R1:W-:Y:S01]  /*ce80*/  MUFU.EX2 R13, R34 ;  /* 0x00000022000d7308 */ /* 0x0003e20000000800 */
[--C-:B------:R-:W-:Y:S01]  /*ce90*/  FFMA.FTZ R30, R30, UR45, -R7.reuse ;  /* 0x0000002d1e1e7c23 */ /* 0x100fe20008010807 */
[--C-:B-1----:R-:W-:Y:S01]  /*cea0*/  FFMA.FTZ R34, R51, UR45, -R7.reuse ;  /* 0x0000002d33227c23 */ /* 0x102fe20008010807 */
[--C-:B------:R-:W-:Y:S01]  /*ceb0*/  FFMA.FTZ R51, R58, UR45, -R7.reuse ;  /* 0x0000002d3a337c23 */ /* 0x100fe20008010807 */
[----:B------:R-:W-:Y:S01]  /*cec0*/  FFMA.FTZ R58, R67, UR45, -R7 ;  /* 0x0000002d433a7c23 */ /* 0x000fe20008010807 */
[----:B0-----:R-:W-:-:S04]  /*ced0*/  FMNMX.FTZ R4, R35, R4, !PT ;  /* 0x0000000423047209 */ /* 0x001fc80007810000 */
[C---:B------:R-:W-:Y:S01]  /*cee0*/  FSETP.NEU.FTZ.AND P1, PT, R4.reuse, -INF , PT ;  /* 0xff8000000400780b */ /* 0x040fe20003f3d000 */
[----:B------:R-:W-:Y:S01]  /*cef0*/  FMUL.FTZ R67, R4, UR45 ;  /* 0x0000002d04437c20 */ /* 0x000fe20008410000 */
[----:B------:R-:W-:Y:S04]  /*cf00*/  MUFU.EX2 R9, R9 ;  /* 0x0000000900097308 */ /* 0x000fe80000000800 */
[----:B------:R-:W-:-:S04]  /*cf10*/  FSEL R67, R67, RZ, P1 ;  /* 0x000000ff43437208 */ /* 0x000fc80000800000 */
[----:B------:R-:W0:Y:S01]  /*cf20*/  MUFU.EX2 R5, R5 ;  /* 0x0000000500057308 */ /* 0x000e220000000800 */
[--C-:B------:R-:W-:Y:S01]  /*cf30*/  FFMA.FTZ R12, R24, UR45, -R67.reuse ;  /* 0x0000002d180c7c23 */ /* 0x100fe20008010843 */
[----:B------:R-:W-:Y:S01]  /*cf40*/  FFMA.FTZ R25, R25, UR45, -R67 ;  /* 0x0000002d19197c23 */ /* 0x000fe20008010843 */
[----:B------:R-:W-:-:S05]  /*cf50*/  FFMA.FTZ R54, R54, UR45, -R7 ;  /* 0x0000002d36367c23 */ /* 0x000fca0008010807 */
[----:B------:R-:W1:Y:S01]  /*cf60*/  MUFU.EX2 R11, R30 ;  /* 0x0000001e000b7308 */ /* 0x000e620000000800 */
[--C-:B------:R-:W-:Y:S01]  /*cf70*/  FFMA.FTZ R14, R28, UR45, -R67.reuse ;  /* 0x0000002d1c0e7c23 */ /* 0x100fe20008010843 */
[----:B------:R-:W-:-:S06]  /*cf80*/  FFMA.FTZ R29, R29, UR45, -R67 ;  /* 0x0000002d1d1d7c23 */ /* 0x000fcc0008010843 */
[----:B------:R-:W2:Y:S01]  /*cf90*/  MUFU.EX2 R6, R6 ;  /* 0x0000000600067308 */ /* 0x000ea20000000800 */
[----:B------:R-:W-:Y:S01]  /*cfa0*/  FFMA.FTZ R28, R32, UR45, -R67 ;  /* 0x0000002d201c7c23 */ /* 0x000fe20008010843 */
[----:B------:R-:W-:Y:S01]  /*cfb0*/  FFMA.FTZ R10, R39, UR45, -R7 ;  /* 0x0000002d270a7c23 */ /* 0x000fe20008010807 */
[----:B------:R-:W-:-:S05]  /*cfc0*/  FFMA.FTZ R32, R44, UR45, -R67 ;  /* 0x0000002d2c207c23 */ /* 0x000fca0008010843 */
[----:B------:R-:W-:Y:S01]  /*cfd0*/  MUFU.EX2 R12, R12 ;  /* 0x0000000c000c7308 */ /* 0x000fe20000000800 */
[--C-:B------:R-:W-:Y:S01]  /*cfe0*/  FFMA.FTZ R38, R38, UR45, -R7.reuse ;  /* 0x0000002d26267c23 */ /* 0x100fe20008010807 */
[----:B------:R-:W-:Y:S01]  /*cff0*/  FFMA.FTZ R39, R62, UR45, -R7 ;  /* 0x0000002d3e277c23 */ /* 0x000fe20008010807 */
[----:B------:R-:W-:-:S05]  /*d000*/  FFMA.FTZ R44, R52, UR45, -R67 ;  /* 0x0000002d342c7c23 */ /* 0x000fca0008010843 */
[----:B------:R-:W3:Y:S01]  /*d010*/  MUFU.EX2 R25, R25 ;  /* 0x0000001900197308 */ /* 0x000ee20000000800 */
[----:B------:R-:W-:Y:S01]  /*d020*/  FFMA.FTZ R62, R75, UR45, -R7 ;  /* 0x0000002d4b3e7c23 */ /* 0x000fe20008010807 */
[----:B0-----:R-:W-:Y:S01]  /*d030*/  FADD.FTZ R52, R9, R5 ;  /* 0x0000000509347221 */ /* 0x001fe20000010000 */
[----:B------:R-:W-:-:S05]  /*d040*/  FFMA.FTZ R75, R37, UR45, -R67 ;  /* 0x0000002d254b7c23 */ /* 0x000fca0008010843 */
[----:B------:R0:W-:Y:S01]  /*d050*/  MUFU.EX2 R31, R54 ;  /* 0x00000036001f7308 */ /* 0x0001e20000000800 */
[--C-:B------:R-:W-:Y:S01]  /*d060*/  FFMA.FTZ R37, R45, UR45, -R67.reuse ;  /* 0x0000002d2d257c23 */ /* 0x100fe20008010843 */
[----:B------:R-:W-:-:S06]  /*d070*/  FFMA.FTZ R45, R53, UR45, -R67 ;  /* 0x0000002d352d7c23 */ /* 0x000fcc0008010843 */
[----:B------:R-:W4:Y:S01]  /*d080*/  MUFU.EX2 R14, R14 ;  /* 0x0000000e000e7308 */ /* 0x000f220000000800 */
[--C-:B0-----:R-:W-:Y:S01]  /*d090*/  FFMA.FTZ R54, R59, UR45, -R7.reuse ;  /* 0x0000002d3b367c23 */ /* 0x101fe20008010807 */
[----:B------:R-:W-:Y:S01]  /*d0a0*/  FFMA.FTZ R59, R71, UR45, -R7 ;  /* 0x0000002d473b7c23 */ /* 0x000fe20008010807 */
[--C-:B------:R-:W-:Y:S01]  /*d0b0*/  FFMA.FTZ R71, R33, UR45, -R67.reuse ;  /* 0x0000002d21477c23 */ /* 0x100fe20008010843 */
[--C-:B------:R-:W-:Y:S01]  /*d0c0*/  FFMA.FTZ R33, R41, UR45, -R67.reuse ;  /* 0x0000002d29217c23 */ /* 0x100fe20008010843 */
[----:B------:R-:W-:-:S03]  /*d0d0*/  FFMA.FTZ R41, R49, UR45, -R67 ;  /* 0x0000002d31297c23 */ /* 0x000fc60008010843 */
[----:B------:R-:W0:Y:S01]  /*d0e0*/  MUFU.EX2 R8, R8 ;  /* 0x0000000800087308 */ /* 0x000e220000000800 */
[--C-:B------:R-:W-:Y:S01]  /*d0f0*/  FFMA.FTZ R49, R57, UR45, -R67.reuse ;  /* 0x0000002d39317c23 */ /* 0x100fe20008010843 */
[----:B------:R-:W-:Y:S01]  /*d100*/  FFMA.FTZ R57, R65, UR45, -R67 ;  /* 0x0000002d41397c23 */ /* 0x000fe20008010843 */
[----:B------:R-:W-:Y:S02]  /*d110*/  IMAD.U32 R53, RZ, RZ, UR40 ;  /* 0x00000028ff357e24 */ /* 0x000fe4000f8e00ff */
[----:B-1----:R-:W-:Y:S01]  /*d120*/  FADD.FTZ R65, R11, R52 ;  /* 0x000000340b417221 */ /* 0x002fe20000010000 */
[----:B------:R-:W-:Y:S02]  /*d130*/  FFMA.FTZ R20, R42, UR45, -R7 ;  /* 0x0000002d2a147c23 */ /* 0x000fe40008010807 */
[----:B------:R-:W1:Y:S01]  /*d140*/  MUFU.EX2 R29, R29 ;  /* 0x0000001d001d7308 */ /* 0x000e620000000800 */
[--C-:B------:R-:W-:Y:S01]  /*d150*/  FFMA.FTZ R24, R40, UR45, -R67.reuse ;  /* 0x0000002d28187c23 */ /* 0x100fe20008010843 */
[----:B------:R-:W-:Y:S01]  /*d160*/  FFMA.FTZ R40, R56, UR45, -R67 ;  /* 0x0000002d38287c23 */ /* 0x000fe20008010843 */
[----:B--2---:R-:W-:-:S05]  /*d170*/  FADD.FTZ R56, R6, R65 ;  /* 0x0000004106387221 */ /* 0x004fca0000010000 */
[----:B------:R-:W2:Y:S01]  /*d180*/  MUFU.EX2 R15, R38 ;  /* 0x00000026000f7308 */ /* 0x000ea20000000800 */
[----:B------:R-:W-:Y:S01]  /*d190*/  PRMT R0, R53, 0x654, R0 ;  /* 0x0000065435007816 */ /* 0x000fe20000000000 */
[----:B------:R-:W-:Y:S01]  /*d1a0*/  FFMA.FTZ R53, R61, UR45, -R67 ;  /* 0x0000002d3d357c23 */ /* 0x000fe20008010843 */
[----:B------:R-:W-:-:S05]  /*d1b0*/  FFMA.FTZ R43, R43, UR45, -R7 ;  /* 0x0000002d2b2b7c23 */ /* 0x000fca0008010807 */
[----:B------:R-:W5:Y:S01]  /*d1c0*/  MUFU.EX2 R28, R28 ;  /* 0x0000001c001c7308 */ /* 0x000f620000000800 */
[----:B---3--:R-:W-:Y:S01]  /*d1d0*/  FADD.FTZ R61, R12, R25 ;  /* 0x000000190c3d7221 */ /* 0x008fe20000010000 */
[----:B------:R-:W-:-:S06]  /*d1e0*/  FADD.FTZ R65, R13, R56 ;  /* 0x000000380d417221 */ /* 0x000fcc0000010000 */
[----:B------:R-:W3:Y:S01]  /*d1f0*/  MUFU.EX2 R10, R10 ;  /* 0x0000000a000a7308 */ /* 0x000ee20000000800 */
[----:B----4-:R-:W-:Y:S01]  /*d200*/  FADD.FTZ R52, R14, R61 ;  /* 0x0000003d0e347221 */ /* 0x010fe20000010000 */
[----:B------:R-:W-:-:S06]  /*d210*/  FFMA.FTZ R46, R46, UR45, -R7 ;  /* 0x0000002d2e2e7c23 */ /* 0x000fcc0008010807 */
[----:B------:R-:W4:Y:S01]  /*d220*/  MUFU.EX2 R71, R71 ;  /* 0x0000004700477308 */ /* 0x000f220000000800 */
[----:B0-----:R-:W-:-:S07]  /*d230*/  FADD.FTZ R56, R8, R65 ;  /* 0x0000004108387221 */ /* 0x001fce0000010000 */
[----:B------:R-:W0:Y:S01]  /*d240*/  MUFU.EX2 R20, R20 ;  /* 0x0000001400147308 */ /* 0x000e220000000800 */
[----:B-1----:R-:W-:Y:S01]  /*d250*/  FADD.FTZ R61, R29, R52 ;  /* 0x000000341d3d7221 */ /* 0x002fe20000010000 */
[----:B--2---:R-:W-:Y:S01]  /*d260*/  FADD.FTZ R65, R15, R56 ;  /* 0x000000380f417221 */ /* 0x004fe20000010000 */
[----:B------:R-:W-:-:S05]  /*d270*/  FFMA.FTZ R26, R47, UR45, -R7 ;  /* 0x0000002d2f1a7c23 */ /* 0x000fca0008010807 */
[----:B------:R-:W-:Y:S08]  /*d280*/  MUFU.EX2 R75, R75 ;  /* 0x0000004b004b7308 */ /* 0x000ff00000000800 */
[----:B------:R-:W-:Y:S01]  /*d290*/  MUFU.EX2 R24, R24 ;  /* 0x0000001800187308 */ /* 0x000fe20000000800 */
[----:B------:R-:W-:-:S07]  /*d2a0*/  F2FP.BF16.F32.PACK_AB R11, R6, R11 ;  /* 0x0000000b060b723e */ /* 0x000fce00000010ff */
[----:B------:R-:W-:Y:S01]  /*d2b0*/  MUFU.EX2 R33, R33 ;  /* 0x0000002100217308 */ /* 0x000fe20000000800 */
[----:B------:R-:W-:-:S07]  /*d2c0*/  FFMA.FTZ R30, R50, UR45, -R7 ;  /* 0x0000002d321e7c23 */ /* 0x000fce0008010807 */
[----:B------:R-:W-:Y:S08]  /*d2d0*/  MUFU.EX2 R32, R32 ;  /* 0x0000002000207308 */ /* 0x000ff00000000800 */
[----:B------:R-:W-:Y:S01]  /*d2e0*/  MUFU.EX2 R37, R37 ;  /* 0x0000002500257308 */ /* 0x000fe20000000800 */
[----:B------:R-:W-:-:S07]  /*d2f0*/  FFMA.FTZ R38, R55, UR45, -R7 ;  /* 0x0000002d37267c23 */ /* 0x000fce0008010807 */
[----:B------:R-:W-:Y:S08]  /*d300*/  MUFU.EX2 R34, R34 ;  /* 0x0000002200227308 */ /* 0x000ff00000000800 */
[----:B------:R-:W-:Y:S01]  /*d310*/  MUFU.EX2 R44, R44 ;  /* 0x0000002c002c7308 */ /* 0x000fe20000000800 */
[----:B------:R-:W-:Y:S01]  /*d320*/  F2FP.BF16.F32.PACK_AB R9, R5, R9 ;  /* 0x000000090509723e */ /* 0x000fe200000010ff */
[----:B------:R-:W-:Y:S01]  /*d330*/  FFMA.FTZ R60, R60, UR45, -R67 ;  /* 0x0000002d3c3c7c23 */ /* 0x000fe20008010843 */
[----:B------:R1:W-:Y:S05]  /*d340*/  SYNCS.ARRIVE.TRANS64.RED.A1T0 RZ, [R0+URZ], RZ ;  /* 0x000000ff00ff79a7 */ /* 0x0003ea000810043f */
[----:B------:R-:W2:Y:S01]  /*d350*/  MUFU.EX2 R21, R43 ;  /* 0x0000002b00157308 */ /* 0x000ea20000000800 */
[----:B-----5:R-:W-:Y:S01]  /*d360*/  FADD.FTZ R52, R28, R61 ;  /* 0x0000003d1c347221 */ /* 0x020fe20000010000 */
[----:B---3--:R-:W-:-:S06]  /*d370*/  FADD.FTZ R65, R10, R65 ;  /* 0x000000410a417221 */ /* 0x008fcc0000010000 */
[----:B------:R-:W3:Y:S01]  /*d380*/  MUFU.EX2 R27, R46 ;  /* 0x0000002e001b7308 */ /* 0x000ee20000000800 */
[----:B----4-:R-:W-:Y:S01]  /*d390*/  FADD.FTZ R61, R71, R52 ;  /* 0x00000034473d7221 */ /* 0x010fe20000010000 */
[----:B0-----:R-:W-:Y:S01]  /*d3a0*/  FADD.FTZ R52, R20, R65 ;  /* 0x0000004114347221 */ /* 0x001fe20000010000 */
[----:B------:R-:W-:Y:S02]  /*d3b0*/  F2FP.BF16.F32.PACK_AB R15, R10, R15 ;  /* 0x0000000f0a0f723e */ /* 0x000fe400000010ff */
[----:B------:R-:W-:Y:S01]  /*d3c0*/  F2FP.BF16.F32.PACK_AB R10, R29, R14 ;  /* 0x0000000e1d0a723e */ /* 0x000fe200000010ff */
[----:B--2---:R-:W-:-:S04]  /*d3d0*/  FADD.FTZ R52, R21, R52 ;  /* 0x0000003415347221 */ /* 0x004fc80000010000 */
[----:B---3--:R-:W-:Y:S02]  /*d3e0*/  FADD.FTZ R29, R27, R52 ;  /* 0x000000341b1d7221 */ /* 0x008fe40000010000 */
[----:B------:R-:W2:Y:S01]  /*d3f0*/  LDL R52, [R1+0x50] ;  /* 0x0000500001347983 */ /* 0x000ea20000100800 */
[----:B------:R-:W-:Y:S01]  /*d400*/  FFMA.FTZ R47, R70, UR45, -R7 ;  /* 0x0000002d462f7c23 */ /* 0x000fe20008010807 */
[----:B------:R-:W-:-:S06]  /*d410*/  FFMA.FTZ R70, R36, UR45, -R67 ;  /* 0x0000002d24467c23 */ /* 0x000fcc0008010843 */
[----:B------:R-:W0:Y:S01]  /*d420*/  MUFU.EX2 R70, R70 ;  /* 0x0000004600467308 */ /* 0x000e220000000800 */
[----:B------:R-:W-:Y:S01]  /*d430*/  FFMA.FTZ R36, R48, UR45, -R67 ;  /* 0x0000002d30247c23 */ /* 0x000fe20008010843 */
[----:B------:R-:W-:-:S06]  /*d440*/  F2FP.BF16.F32.PACK_AB R13, R8, R13 ;  /* 0x0000000d080d723e */ /* 0x000fcc00000010ff */
[----:B------:R-:W3:Y:S01]  /*d450*/  MUFU.EX2 R26, R26 ;  /* 0x0000001a001a7308 */ /* 0x000ee20000000800 */
[----:B------:R-:W-:Y:S01]  /*d460*/  F2FP.BF16.F32.PACK_AB R8, R25, R12 ;  /* 0x0000000c1908723e */ /* 0x000fe200000010ff */
[----:B0-----:R-:W-:-:S06]  /*d470*/  FADD.FTZ R6, R70, R61 ;  /* 0x0000003d46067221 */ /* 0x001fcc0000010000 */
[----:B------:R-:W0:Y:S01]  /*d480*/  MUFU.EX2 R36, R36 ;  /* 0x0000002400247308 */ /* 0x000e220000000800 */
[----:B------:R-:W-:-:S04]  /*d490*/  FADD.FTZ R61, R75, R6 ;  /* 0x000000064b3d7221 */ /* 0x000fc80000010000 */
[----:B------:R-:W-:-:S03]  /*d4a0*/  FADD.FTZ R12, R24, R61 ;  /* 0x0000003d180c7221 */ /* 0x000fc60000010000 */
[----:B------:R-:W4:Y:S01]  /*d4b0*/  MUFU.EX2 R30, R30 ;  /* 0x0000001e001e7308 */ /* 0x000f220000000800 */
[----:B------:R-:W-:Y:S01]  /*d4c0*/  FADD.FTZ R25, R33, R12 ;  /* 0x0000000c21197221 */ /* 0x000fe20000010000 */
[----:B------:R-:W-:-:S06]  /*d4d0*/  F2FP.BF16.F32.PACK_AB R12, R71, R28 ;  /* 0x0000001c470c723e */ /* 0x000fcc00000010ff */
[----:B------:R-:W5:Y:S01]  /*d4e0*/  MUFU.EX2 R41, R41 ;  /* 0x0000002900297308 */ /* 0x000f620000000800 */
[----:B------:R-:W-:Y:S01]  /*d4f0*/  FADD.FTZ R28, R32, R25 ;  /* 0x00000019201c7221 */ /* 0x000fe20000010000 */
[----:B---3--:R-:W-:-:S03]  /*d500*/  FADD.FTZ R61, R26, R29 ;  /* 0x0000001d1a3d7221 */ /* 0x008fc60000010000 */
[----:B------:R-:W-:-:S03]  /*d510*/  FADD.FTZ R29, R37, R28 ;  /* 0x0000001c251d7221 */ /* 0x000fc60000010000 */
[----:B------:R-:W3:Y:S01]  /*d520*/  MUFU.EX2 R45, R45 ;  /* 0x0000002d002d7308 */ /* 0x000ee20000000800 */
[----:B------:R-:W-:Y:S01]  /*d530*/  F2FP.BF16.F32.PACK_AB R25, R21, R20 ;  /* 0x000000141519723e */ /* 0x000fe200000010ff */
[----:B0-----:R-:W-:Y:S01]  /*d540*/  FADD.FTZ R20, R36, R29 ;  /* 0x0000001d24147221 */ /* 0x001fe20000010000 */
[----:B----4-:R-:W-:-:S05]  /*d550*/  FADD.FTZ R61, R30, R61 ;  /* 0x0000003d1e3d7221 */ /* 0x010fca0000010000 */
[----:B------:R-:W0:Y:S01]  /*d560*/  MUFU.EX2 R38, R38 ;  /* 0x0000002600267308 */ /* 0x000e220000000800 */
[----:B-----5:R-:W-:Y:S01]  /*d570*/  FADD.FTZ R21, R41, R20 ;  /* 0x0000001429157221 */ /* 0x020fe20000010000 */
[----:B------:R-:W-:-:S06]  /*d580*/  FADD.FTZ R28, R34, R61 ;  /* 0x0000003d221c7221 */ /* 0x000fcc0000010000 */
[----:B------:R-:W4:Y:S01]  /*d590*/  MUFU.EX2 R40, R40 ;  /* 0x0000002800287308 */ /* 0x000f220000000800 */
[----:B------:R-:W-:Y:S01]  /*d5a0*/  FFMA.FTZ R55, R63, UR45, -R7 ;  /* 0x0000002d3f377c23 */ /* 0x000fe20008010807 */
[----:B------:R-:W-:-:S06]  /*d5b0*/  F2FP.BF16.F32.PACK_AB R14, R75, R70 ;  /* 0x000000464b0e723e */ /* 0x000fcc00000010ff */
[----:B------:R-:W5:Y:S01]  /*d5c0*/  MUFU.EX2 R51, R51 ;  /* 0x0000003300337308 */ /* 0x000f620000000800 */
[----:B------:R1:W-:Y:S01]  /*d5d0*/  STSM.16.M88.4 [R154+0x21800], R8 ;  /* 0x021800089a007844 */ /* 0x0003e20000000200 */
[----:B------:R-:W-:-:S06]  /*d5e0*/  FFMA.FTZ R48, R64, UR45, -R67 ;  /* 0x0000002d40307c23 */ /* 0x000fcc0008010843 */
[----:B------:R-:W5:Y:S01]  /*d5f0*/  MUFU.EX2 R49, R49 ;  /* 0x0000003100317308 */ /* 0x000f620000000800 */
[----:B------:R-:W-:-:S07]  /*d600*/  FFMA.FTZ R50, R66, UR45, -R7 ;  /* 0x0000002d42327c23 */ /* 0x000fce0008010807 */
[----:B------:R-:W5:Y:S01]  /*d610*/  MUFU.EX2 R54, R54 ;  /* 0x0000003600367308 */ /* 0x000f620000000800 */
[----:B-1----:R-:W-:Y:S01]  /*d620*/  FADD.FTZ R10, R44, R21 ;  /* 0x000000152c0a7221 */ /* 0x002fe20000010000 */
[----:B------:R-:W-:Y:S01]  /*d630*/  FADD.FTZ R11, R31, R28 ;  /* 0x0000001c1f0b7221 */ /* 0x000fe20000010000 */
[----:B------:R3:W-:Y:S05]  /*d640*/  STSM.16.M88.4 [R92], R12 ;  /* 0x0000000c5c007844 */ /* 0x0007ea0000000200 */
[----:B------:R-:W1:Y:S08]  /*d650*/  MUFU.EX2 R0, R60 ;  /* 0x0000003c00007308 */ /* 0x000e700000000800 */
[----:B------:R-:W1:Y:S08]  /*d660*/  MUFU.EX2 R39, R39 ;  /* 0x0000002700277308 */ /* 0x000e700000000800 */
[----:B------:R-:W1:Y:S01]  /*d670*/  MUFU.EX2 R53, R53 ;  /* 0x0000003500357308 */ /* 0x000e620000000800 */
[----:B---3--:R-:W-:Y:S01]  /*d680*/  FADD.FTZ R13, R45, R10 ;  /* 0x0000000a2d0d7221 */ /* 0x008fe20000010000 */
[----:B0-----:R-:W-:Y:S01]  /*d690*/  FADD.FTZ R12, R38, R11 ;  /* 0x0000000b260c7221 */ /* 0x001fe20000010000 */
[--C-:B------:R-:W-:Y:S01]  /*d6a0*/  FFMA.FTZ R68, R68, UR45, -R67.reuse ;  /* 0x0000002d44447c23 */ /* 0x100fe20008010843 */
[----:B------:R-:W-:-:S04]  /*d6b0*/  FFMA.FTZ R69, R69, UR45, -R67 ;  /* 0x0000002d45457c23 */ /* 0x000fc80008010843 */
[----:B------:R-:W-:Y:S01]  /*d6c0*/  MUFU.EX2 R57, R57 ;  /* 0x0000003900397308 */ /* 0x000fe20000000800 */
[----:B----4-:R-:W-:Y:S01]  /*d6d0*/  FADD.FTZ R14, R40, R13 ;  /* 0x0000000d280e7221 */ /* 0x010fe20000010000 */
[----:B-----5:R-:W-:Y:S01]  /*d6e0*/  FADD.FTZ R13, R51, R12 ;  /* 0x0000000c330d7221 */ /* 0x020fe20000010000 */
[----:B------:R-:W-:-:S05]  /*d6f0*/  F2FP.BF16.F32.PACK_AB R27, R26, R27 ;  /* 0x0000001b1a1b723e */ /* 0x000fca00000010ff */
[----:B------:R-:W-:Y:S01]  /*d700*/  MUFU.EX2 R58, R58 ;  /* 0x0000003a003a7308 */ /* 0x000fe20000000800 */
[----:B------:R-:W-:Y:S01]  /*d710*/  F2FP.BF16.F32.PACK_AB R24, R33, R24 ;  /* 0x000000182118723e */ /* 0x000fe200000010ff */
[----:B------:R-:W-:Y:S01]  /*d720*/  FFMA.FTZ R72, R72, UR45, -R67 ;  /* 0x0000002d48487c23 */ /* 0x000fe20008010843 */
[----:B------:R-:W-:Y:S01]  /*d730*/  FFMA.FTZ R46, R74, UR45, -R7 ;  /* 0x0000002d4a2e7c23 */ /* 0x000fe20008010807 */
[----:B------:R-:W-:Y:S01]  /*d740*/  FFMA.FTZ R73, R73, UR45, -R67 ;  /* 0x0000002d49497c23 */ /* 0x000fe20008010843 */
[----:B------:R-:W0:Y:S03]  /*d750*/  @P4 LDC R20, c[0x0][0x44c] ;  /* 0x00011300ff144b82 */ /* 0x000e260000000800 */
[----:B------:R-:W3:Y:S01]  /*d760*/  MUFU.EX2 R55, R55 ;  /* 0x0000003700377308 */ /* 0x000ee20000000800 */
[----:B------:R-:W-:Y:S01]  /*d770*/  FADD.FTZ R15, R49, R14 ;  /* 0x0000000e310f7221 */ /* 0x000fe20000010000 */
[----:B------:R-:W-:-:S06]  /*d780*/  FADD.FTZ R12, R54, R13 ;  /* 0x0000000d360c7221 */ /* 0x000fcc0000010000 */
[----:B------:R-:W-:Y:S08]  /*d790*/  MUFU.EX2 R48, R48 ;  /* 0x0000003000307308 */ /* 0x000ff00000000800 */
[----:B------:R-:W4:Y:S01]  /*d7a0*/  MUFU.EX2 R50, R50 ;  /* 0x0000003200327308 */ /* 0x000f220000000800 */
[----:B------:R-:W-:Y:S01]  /*d7b0*/  F2FP.BF16.F32.PACK_AB R26, R37, R32 ;  /* 0x00000020251a723e */ /* 0x000fe200000010ff */
[----:B-1----:R-:W-:Y:S01]  /*d7c0*/  FADD.FTZ R14, R0, R15 ;  /* 0x0000000f000e7221 */ /* 0x002fe20000010000 */
[----:B------:R-:W-:Y:S01]  /*d7d0*/  F2FP.BF16.F32.PACK_AB R9, R34, R30 ;  /* 0x0000001e2209723e */ /* 0x000fe200000010ff */
[----:B------:R-:W-:Y:S01]  /*d7e0*/  FADD.FTZ R12, R39, R12 ;  /* 0x0000000c270c7221 */ /* 0x000fe20000010000 */
[----:B------:R-:W-:-:S03]  /*d7f0*/  F2FP.BF16.F32.PACK_AB R8, R41, R36 ;  /* 0x000000242908723e */ /* 0x000fc600000010ff */
[----:B------:R-:W1:Y:S01]  /*d800*/  MUFU.EX2 R5, R68 ;  /* 0x0000004400057308 */ /* 0x000e620000000800 */
[----:B------:R-:W-:Y:S02]  /*d810*/  F2FP.BF16.F32.PACK_AB R10, R45, R44 ;  /* 0x0000002c2d0a723e */ /* 0x000fe400000010ff */
[----:B------:R-:W-:Y:S01]  /*d820*/  F2FP.BF16.F32.PACK_AB R11, R38, R31 ;  /* 0x0000001f260b723e */ /* 0x000fe200000010ff */
[----:B------:R-:W-:-:S04]  /*d830*/  FADD.FTZ R13, R53, R14 ;  /* 0x0000000e350d7221 */ /* 0x000fc80000010000 */
[----:B------:R-:W5:Y:S01]  /*d840*/  MUFU.EX2 R47, R47 ;  /* 0x0000002f002f7308 */ /* 0x000f620000000800 */
[----:B------:R-:W-:Y:S01]  /*d850*/  STSM.16.M88.4 [R156], R24 ;  /* 0x000000189c007844 */ /* 0x000fe20000000200 */
[----:B---3--:R-:W-:-:S03]  /*d860*/  FADD.FTZ R15, R55, R12 ;  /* 0x0000000c370f7221 */ /* 0x008fc60000010000 */
[----:B------:R3:W-:Y:S03]  /*d870*/  STSM.16.M88.4 [R155], R8 ;  /* 0x000000089b007844 */ /* 0x0007e60000000200 */
[----:B------:R-:W0:Y:S01]  /*d880*/  MUFU.EX2 R6, R69 ;  /* 0x0000004500067308 */ /* 0x000e220000000800 */
[----:B------:R-:W-:Y:S01]  /*d890*/  FFMA.FTZ R76, R76, UR45, -R67 ;  /* 0x0000002d4c4c7c23 */ /* 0x000fe20008010843 */
[----:B----4-:R-:W-:-:S06]  /*d8a0*/  FADD.FTZ R15, R50, R15 ;  /* 0x0000000f320f7221 */ /* 0x010fcc0000010000 */
[----:B------:R-:W4:Y:S01]  /*d8b0*/  MUFU.EX2 R59, R59 ;  /* 0x0000003b003b7308 */ /* 0x000f220000000800 */
[----:B------:R-:W-:Y:S01]  /*d8c0*/  FFMA.FTZ R43, R78, UR45, -R7 ;  /* 0x0000002d4e2b7c23 */ /* 0x000fe20008010807 */
[----:B------:R-:W-:Y:S01]  /*d8d0*/  FFMA.FTZ R77, R77, UR45, -R67 ;  /* 0x0000002d4d4d7c23 */ /* 0x000fe20008010843 */
[----:B------:R-:W-:-:S05]  /*d8e0*/  FFMA.FTZ R63, R79, UR45, -R7 ;  /* 0x0000002d4f3f7c23 */ /* 0x000fca0008010807 */
[----:B------:R-:W-:Y:S01]  /*d8f0*/  MUFU.EX2 R62, R62 ;  /* 0x0000003e003e7308 */ /* 0x000fe20000000800 */
[----:B---3--:R-:W-:Y:S01]  /*d900*/  F2FP.BF16.F32.PACK_AB R10, R53, R0 ;  /* 0x00000000350a723e */ /* 0x008fe200000010ff */
[----:B------:R-:W-:-:S06]  /*d910*/  FADD.FTZ R0, R48, R13 ;  /* 0x0000000d30007221 */ /* 0x000fcc0000010000 */
[----:B------:R-:W3:Y:S01]  /*d920*/  MUFU.EX2 R72, R72 ;  /* 0x0000004800487308 */ /* 0x000ee20000000800 */
[----:B------:R-:W-:Y:S01]  /*d930*/  FADD.FTZ R0, R57, R0 ;  /* 0x0000000039007221 */ /* 0x000fe20000010000 */
[----:B------:R-:W-:Y:S01]  /*d940*/  FADD.FTZ R14, R58, R15 ;  /* 0x0000000f3a0e7221 */ /* 0x000fe20000010000 */
[----:B------:R-:W-:Y:S01]  /*d950*/  FFMA.FTZ R80, R80, UR45, -R67 ;  /* 0x0000002d50507c23 */ /* 0x000fe20008010843 */
[----:B------:R-:W-:-:S04]  /*d960*/  FFMA.FTZ R42, R82, UR45, -R7 ;  /* 0x0000002d522a7c23 */ /* 0x000fc80008010807 */
[----:B------:R-:W3:Y:S01]  /*d970*/  MUFU.EX2 R46, R46 ;  /* 0x0000002e002e7308 */ /* 0x000ee20000000800 */
[----:B-1----:R-:W-:Y:S01]  /*d980*/  FADD.FTZ R15, R5, R0 ;  /* 0x00000000050f7221 */ /* 0x002fe20000010000 */
[----:B-----5:R-:W-:Y:S01]  /*d990*/  FADD.FTZ R0, R47, R14 ;  /* 0x0000000e2f007221 */ /* 0x020fe20000010000 */
[----:B------:R-:W1:Y:S05]  /*d9a0*/  @P4 LDC R26, c[0x0][0x450] ;  /* 0x00011400ff1a4b82 */ /* 0x000e6a0000000800 */
[----:B------:R-:W5:Y:S01]  /*d9b0*/  MUFU.EX2 R73, R73 ;  /* 0x0000004900497308 */ /* 0x000f620000000800 */
[C---:B0-----:R-:W-:Y:S01]  /*d9c0*/  FADD.FTZ R21, R6.reuse, R15 ;  /* 0x0000000f06157221 */ /* 0x041fe20000010000 */
[----:B------:R-:W-:-:S06]  /*d9d0*/  F2FP.BF16.F32.PACK_AB R14, R6, R5 ;  /* 0x00000005060e723e */ /* 0x000fcc00000010ff */
[----:B------:R-:W0:Y:S01]  /*d9e0*/  MUFU.EX2 R76, R76 ;  /* 0x0000004c004c7308 */ /* 0x000e220000000800 */
[----:B------:R-:W-:Y:S01]  /*d9f0*/  FFMA.FTZ R81, R81, UR45, -R67 ;  /* 0x0000002d51517c23 */ /* 0x000fe20008010843 */
[----:B----4-:R-:W-:-:S06]  /*da00*/  FADD.FTZ R5, R59, R0 ;  /* 0x000000003b057221 */ /* 0x010fcc0000010000 */
[----:B------:R-:W4:Y:S01]  /*da10*/  MUFU.EX2 R43, R43 ;  /* 0x0000002b002b7308 */ /* 0x000f220000000800 */
[----:B------:R-:W-:Y:S01]  /*da20*/  FFMA.FTZ R66, R83, UR45, -R7 ;  /* 0x0000002d53427c23 */ /* 0x000fe20008010807 */
[----:B---3--:R-:W-:-:S06]  /*da30*/  FADD.FTZ R0, R72, R21 ;  /* 0x0000001548007221 */ /* 0x008fcc0000010000 */
[----:B------:R-:W3:Y:S01]  /*da40*/  MUFU.EX2 R77, R77 ;  /* 0x0000004d004d7308 */ /* 0x000ee20000000800 */
[----:B------:R-:W-:Y:S01]  /*da50*/  FFMA.FTZ R35, R86, UR45, -R7 ;  /* 0x0000002d56237c23 */ /* 0x000fe20008010807 */
[----:B------:R-:W-:-:S06]  /*da60*/  FADD.FTZ R5, R46, R5 ;  /* 0x000000052e057221 */ /* 0x000fcc0000010000 */
[----:B------:R-:W1:Y:S01]  /*da70*/  MUFU.EX2 R63, R63 ;  /* 0x0000003f003f7308 */ /* 0x000e620000000800 */
[----:B------:R-:W-:Y:S01]  /*da80*/  FFMA.FTZ R7, R87, UR45, -R7 ;  /* 0x0000002d57077c23 */ /* 0x000fe20008010807 */
[----:B-----5:R-:W-:-:S06]  /*da90*/  FADD.FTZ R21, R73, R0 ;  /* 0x0000000049157221 */ /* 0x020fcc0000010000 */
[----:B------:R-:W5:Y:S01]  /*daa0*/  MUFU.EX2 R80, R80 ;  /* 0x0000005000507308 */ /* 0x000f620000000800 */
[----:B------:R-:W-:Y:S01]  /*dab0*/  FADD.FTZ R6, R62, R5 ;  /* 0x000000053e067221 */ /* 0x000fe20000010000 */
[----:B------:R-:W-:-:S06]  /*dac0*/  FFMA.FTZ R84, R84, UR45, -R67 ;  /* 0x0000002d54547c23 */ /* 0x000fcc0008010843 */
[----:B------:R-:W5:Y:S01]  /*dad0*/  MUFU.EX2 R42, R42 ;  /* 0x0000002a002a7308 */ /* 0x000f620000000800 */
[----:B------:R-:W-:Y:S01]  /*dae0*/  FFMA.FTZ R67, R85, UR45, -R67 ;  /* 0x0000002d55437c23 */ /* 0x000fe20008010843 */
[----:B------:R-:W-:Y:S01]  /*daf0*/  F2FP.BF16.F32.PACK_AB R8, R49, R40 ;  /* 0x000000283108723e */ /* 0x000fe200000010ff */
[----:B------:R-:W-:Y:S01]  /*db00*/  @P4 IMAD.HI.U32 R25, R91, R20, RZ ;  /* 0x000000145b194227 */ /* 0x000fe200078e00ff */
[----:B------:R-:W-:-:S04]  /*db10*/  F2FP.BF16.F32.PACK_AB R9, R54, R51 ;  /* 0x000000333609723e */ /* 0x000fc800000010ff */
[----:B------:R-:W2:Y:S01]  /*db20*/  MUFU.EX2 R81, R81 ;  /* 0x0000005100517308 */ /* 0x000ea20000000800 */
[----:B------:R-:W-:Y:S01]  /*db30*/  F2FP.BF16.F32.PACK_AB R11, R55, R39 ;  /* 0x00000027370b723e */ /* 0x000fe200000010ff */
[----:B0-----:R-:W-:Y:S01]  /*db40*/  FADD.FTZ R20, R76, R21 ;  /* 0x000000154c147221 */ /* 0x001fe20000010000 */
[----:B----4-:R-:W-:-:S05]  /*db50*/  FADD.FTZ R6, R43, R6 ;  /* 0x000000062b067221 */ /* 0x010fca0000010000 */
[----:B------:R-:W0:Y:S01]  /*db60*/  MUFU.EX2 R66, R66 ;  /* 0x0000004200427308 */ /* 0x000e220000000800 */
[----:B------:R1:W-:Y:S01]  /*db70*/  STSM.16.M88.4 [R154+0x27800], R8 ;  /* 0x027800089a007844 */ /* 0x0003e20000000200 */
[----:B---3--:R-:W-:-:S06]  /*db80*/  FADD.FTZ R5, R77, R20 ;  /* 0x000000144d057221 */ /* 0x008fcc0000010000 */
[----:B------:R-:W-:Y:S08]  /*db90*/  MUFU.EX2 R35, R35 ;  /* 0x0000002300237308 */ /* 0x000ff00000000800 */
[----:B------:R2:W3:Y:S01]  /*dba0*/  MUFU.EX2 R0, R7 ;  /* 0x0000000700007308 */ /* 0x0004e20000000800 */
[----:B-1----:R-:W-:Y:S01]  /*dbb0*/  FADD.FTZ R11, R63, R6 ;  /* 0x000000063f0b7221 */ /* 0x002fe20000010000 */
[----:B-----5:R-:W-:Y:S01]  /*dbc0*/  FADD.FTZ R6, R80, R5 ;  /* 0x0000000550067221 */ /* 0x020fe20000010000 */
[----:B------:R-:W-:-:S05]  /*dbd0*/  IMAD.MOV.U32 R24, RZ, RZ, R91 ;  /* 0x000000ffff187224 */ /* 0x000fca00078e005b */
[----:B------:R-:W-:Y:S01]  /*dbe0*/  MUFU.EX2 R84, R84 ;  /* 0x0000005400547308 */ /* 0x000fe20000000800 */
[----:B------:R-:W-:Y:S01]  /*dbf0*/  FADD.FTZ R5, R42, R11 ;  /* 0x0000000b2a057221 */ /* 0x000fe20000010000 */
[----:B------:R-:W-:-:S06]  /*dc00*/  F2FP.BF16.F32.PACK_AB R12, R57, R48 ;  /* 0x00000030390c723e */ /* 0x000fcc00000010ff */
[----:B------:R-:W1:Y:S01]  /*dc10*/  MUFU.EX2 R67, R67 ;  /* 0x0000004300437308 */ /* 0x000e620000000800 */
[----:B------:R-:W-:Y:S02]  /*dc20*/  F2FP.BF16.F32.PACK_AB R13, R58, R50 ;  /* 0x000000323a0d723e */ /* 0x000fe400000010ff */
[----:B------:R-:W-:Y:S02]  /*dc30*/  F2FP.BF16.F32.PACK_AB R15, R59, R47 ;  /* 0x0000002f3b0f723e */ /* 0x000fe400000010ff */
[----:B------:R-:W-:Y:S01]  /*dc40*/  @P4 SHF.R.U32.HI R24, RZ, R26, R25 ;  /* 0x0000001aff184219 */ /* 0x000fe20000011619 */
[----:B--2---:R-:W-:Y:S01]  /*dc50*/  FADD.FTZ R7, R81, R6 ;  /* 0x0000000651077221 */ /* 0x004fe20000010000 */
[----:B0-----:R-:W-:Y:S01]  /*dc60*/  FADD.FTZ R6, R66, R5 ;  /* 0x0000000542067221 */ /* 0x001fe20000010000 */
[----:B------:R3:W-:Y:S01]  /*dc70*/  STSM.16.M88.4 [R52], R12 ;  /* 0x0000000c34007844 */ /* 0x0007e20000000200 */
[----:B------:R-:W-:Y:S02]  /*dc80*/  IADD3 R5, R24, R89, -R90 ;  /* 0x0000005918057210 */ /* 0x000fe40007ffe85a */
[----:B------:R-:W-:-:S02]  /*dc90*/  F2FP.BF16.F32.PACK_AB R8, R73, R72 ;  /* 0x000000484908723e */ /* 0x000fc400000010ff */
[----:B------:R-:W-:Y:S02]  /*dca0*/  F2FP.BF16.F32.PACK_AB R9, R62, R46 ;  /* 0x0000002e3e09723e */ /* 0x000fe400000010ff */
[----:B------:R-:W-:Y:S02]  /*dcb0*/  F2FP.BF16.F32.PACK_AB R10, R77, R76 ;  /* 0x0000004c4d0a723e */ /* 0x000fe400000010ff */
[----:B------:R-:W-:Y:S02]  /*dcc0*/  F2FP.BF16.F32.PACK_AB R11, R63, R43 ;  /* 0x0000002b3f0b723e */ /* 0x000fe400000010ff */
[----:B---3--:R-:W-:Y:S01]  /*dcd0*/  F2FP.BF16.F32.PACK_AB R15, R0, R35 ;  /* 0x00000023000f723e */ /* 0x008fe200000010ff */
[----:B------:R-:W-:Y:S01]  /*dce0*/  FADD.FTZ R35, R35, R6 ;  /* 0x0000000623237221 */ /* 0x000fe20000010000 */
[----:B------:R-:W-:Y:S02]  /*dcf0*/  SHF.R.S32.HI R6, RZ, 0x1f, R5 ;  /* 0x0000001fff067819 */ /* 0x000fe40000011405 */
[----:B------:R-:W-:-:S02]  /*dd00*/  F2FP.BF16.F32.PACK_AB R12, R81, R80 ;  /* 0x00000050510c723e */ /* 0x000fc400000010ff */
[----:B------:R-:W-:Y:S02]  /*dd10*/  F2FP.BF16.F32.PACK_AB R13, R66, R42 ;  /* 0x0000002a420d723e */ /* 0x000fe400000010ff */
[----:B-1----:R-:W-:Y:S02]  /*dd20*/  F2FP.BF16.F32.PACK_AB R14, R67, R84 ;  /* 0x00000054430e723e */ /* 0x002fe400000010ff */
[----:B------:R-:W-:Y:S01]  /*dd30*/  LEA.HI R5, R6, R5, RZ, 0x7 ;  /* 0x0000000506057211 */ /* 0x000fe200078f38ff */
[----:B------:R0:W-:Y:S03]  /*dd40*/  STSM.16.M88.4 [R156+0x6000], R8 ;  /* 0x006000089c007844 */ /* 0x0001e60000000200 */
[----:B------:R-:W-:Y:S01]  /*dd50*/  SHF.R.S32.HI R5, RZ, 0x7, R5 ;  /* 0x00000007ff057819 */ /* 0x000fe20000011405 */
[----:B------:R0:W-:Y:S01]  /*dd60*/  STSM.16.M88.4 [R155+0x6000], R12 ;  /* 0x0060000c9b007844 */ /* 0x0001e20000000200 */
[----:B------:R1:W-:Y:S06]  /*dd70*/  MEMBAR.ALL.CTA ;  /* 0x0000000000007992 */ /* 0x0003ec0000008000 */
[----:B-1----:R-:W1:Y:S01]  /*dd80*/  FENCE.VIEW.ASYNC.S ;  /* 0x00000000000073c6 */ /* 0x002e620000000000 */
[----:B------:R-:W-:Y:S01]  /*dd90*/  VIMNMX R20, RZ, R5, !PT ;  /* 0x00000005ff147248 */ /* 0x000fe20007fe0100 */
[----:B------:R-:W-:-:S04]  /*dda0*/  VIADD R6, R88, 0xfffffffe ;  /* 0xfffffffe58067836 */ /* 0x000fc80000000000 */
[----:B------:R0:W-:Y:S01]  /*ddb0*/  STL [R1+0x30], R20 ;  /* 0x0000301401007387 */ /* 0x0001e20000100800 */
[----:B------:R-:W-:Y:S01]  /*ddc0*/  ISETP.GE.AND P1, PT, R6, R20, PT ;  /* 0x000000140600720c */ /* 0x000fe20003f26270 */
[----:B------:R-:W-:Y:S01]  /*ddd0*/  FADD.FTZ R84, R84, R7 ;  /* 0x0000000754547221 */ /* 0x000fe20000010000 */
[----:B------:R-:W-:Y:S01]  /*dde0*/  @P4 LOP3.LUT R23, R23, 0x8, RZ, 0xfc, !PT ;  /* 0x0000000817174812 */ /* 0x000fe200078efcff */
[----:B------:R-:W-:Y:S01]  /*ddf0*/  FADD.FTZ R0, R0, R35 ;  /* 0x0000002300007221 */ /* 0x000fe20000010000 */
[----:B------:R-:W-:Y:S01]  /*de00*/  CS2R R134, SRZ ;  /* 0x0000000000867805 */ /* 0x000fe2000001ff00 */
[----:B------:R-:W-:Y:S01]  /*de10*/  FADD.FTZ R139, R67, R84 ;  /* 0x00000054438b7221 */ /* 0x000fe20000010000 */
        /* <DEDUP_REMOVED lines=23> */
[----:B-1----:R-:W-:Y:S01]  /*df90*/  NOP ;  /* 0x0000000000007918 */ /* 0x002fe20000000000 */
[----:B0-----:R-:W-:Y:S05]  /*dfa0*/  @!P1 BRA `(.L_x_2415) ;  /* 0x0000002c00a49947 */ /* 0x001fea0003800000 */
[----:B------:R-:W-:Y:S02]  /*dfb0*/  IMAD.MOV.U32 R8, RZ, RZ, R3 ;  /* 0x000000ffff087224 */ /* 0x000fe400078e0003 */
[----:B------:R-:W-:Y:S02]  /*dfc0*/  IMAD.MOV.U32 R5, RZ, RZ, R4 ;  /* 0x000000ffff057224 */ /* 0x000fe400078e0004 */
[----:B------:R-:W-:Y:S02]  /*dfd0*/  IMAD.MOV.U32 R9, RZ, RZ, R138 ;  /* 0x000000ffff097224 */ /* 0x000fe400078e008a */
[----:B------:R-:W-:Y:S02]  /*dfe0*/  IMAD.MOV.U32 R7, RZ, RZ, R19 ;  /* 0x000000ffff077224 */ /* 0x000fe400078e0013 */
[----:B------:R-:W-:-:S07]  /*dff0*/  IMAD.MOV.U32 R135, RZ, RZ, RZ ;  /* 0x000000ffff877224 */ /* 0x000fce00078e00ff */
.L_x_2427:
        /* <DEDUP_REMOVED lines=9> */
.L_x_2417:
[----:B------:R-:W-:Y:S01]  /*e090*/  VIADD R3, R7, 0x1 ;  /* 0x0000000107037836 */ /* 0x000fe20000000000 */
[----:B------:R-:W-:-:S04]  /*e0a0*/  SHF.L.U32 R4, R138, 0x1f, RZ ;  /* 0x0000001f8a047819 */ /* 0x000fc800000006ff */
[----:B------:R-:W-:-:S04]  /*e0b0*/  ISETP.NE.AND P2, PT, R3, 0x2, PT ;  /* 0x000000020300780c */ /* 0x000fc80003f45270 */
[----:B------:R-:W-:-:S05]  /*e0c0*/  SEL R3, R3, RZ, P2 ;  /* 0x000000ff03037207 */ /* 0x000fca0001000000 */
[----:B------:R-:W-:-:S04]  /*e0d0*/  IMAD R3, R3, 0x8, R2 ;  /* 0x0000000803037824 */ /* 0x000fc800078e0202 */
[----:B------:R0:W1:Y:S01]  /*e0e0*/  SYNCS.PHASECHK.TRANS64.TRYWAIT P2, [R3+URZ+0x2d830], R4 ;  /* 0x02d83004030075a7 */ /* 0x000062000804017f */
[----:B------:R-:W-:Y:S05]  /*e0f0*/  @!P0 BRA `(.L_x_2418) ;  /* 0x0000000000048947 */ /* 0x000fea0003800000 */
[----:B------:R-:W-:Y:S01]  /*e100*/  BPT.TRAP 0x1 ;  /* 0x000000040000795c */ /* 0x000fe20000300000 */
.L_x_2418:
[----:B------:R-:W-:Y:S04]  /*e110*/  BSSY B0, `(.L_x_2416) ;  /* 0x0000004000007945 */ /* 0x000fe80003800000 */
[----:B-1----:R-:W-:Y:S05]  /*e120*/  @P2 BRA `(.L_x_2419) ;  /* 0x0000000000082947 */ /* 0x002fea0003800000 */
[----:B------:R-:W1:Y:S02]  /*e130*/  SYNCS.PHASECHK.TRANS64.TRYWAIT P2, [R3+URZ+0x2d830], R4 ;  /* 0x02d83004030075a7 */ /* 0x000e64000804017f */
[----:B-1----:R-:W-:Y:S05]  /*e140*/  @!P2 BRA `(.L_x_2420) ;  /* 0x000000f40018a947 */ /* 0x002fea0003800000 */
.L_x_2419:
[----:B------:R-:W-:Y:S05]  /*e150*/  BSYNC B0 ;  /* 0x0000000000007941 */ /* 0x000fea0003800000 */
.L_x_2416:
        /* <DEDUP_REMOVED lines=64> */
.L_x_2422:
[----:B------:R-:W-:Y:S01]  /*e560*/  SHF.L.U32 R3, R9, 0x1f, RZ ;  /* 0x0000001f09037819 */ /* 0x000fe200000006ff */
[----:B------:R-:W-:-:S04]  /*e570*/  IMAD R4, R7, 0x8, R2 ;  /* 0x0000000807047824 */ /* 0x000fc800078e0202 */
[----:B------:R0:W1:Y:S01]  /*e580*/  SYNCS.PHASECHK.TRANS64.TRYWAIT P1, [R4+URZ+0x2d850], R3 ;  /* 0x02d85003040075a7 */ /* 0x000062000802017f */
[----:B------:R-:W-:Y:S05]  /*e590*/  @!P0 BRA `(.L_x_2423) ;  /* 0x0000000000048947 */ /* 0x000fea0003800000 */
[----:B------:R-:W-:Y:S01]  /*e5a0*/  BPT.TRAP 0x1 ;  /* 0x000000040000795c */ /* 0x000fe20000300000 */
.L_x_2423:
[----:B-1----:R-:W-:Y:S05]  /*e5b0*/  @P1 BRA `(.L_x_2421) ;  /* 0x0000000000081947 */ /* 0x002fea0003800000 */
[----:B------:R-:W1:Y:S02]  /*e5c0*/  SYNCS.PHASECHK.TRANS64.TRYWAIT P1, [R4+URZ+0x2d850], R3 ;  /* 0x02d85003040075a7 */ /* 0x000e64000802017f */
[----:B-1----:R-:W-:Y:S05]  /*e5d0*/  @!P1 BRA `(.L_x_2424) ;  /* 0x000000f000089947 */ /* 0x002fea0003800000 */
.L_x_2421:
        /* <DEDUP_REMOVED lines=8> */
[----:B------:R-:W-:Y:S02]  /*e660*/  R2UR UR7, R11 ;  /* 0x000000000b0772ca */ /* 0x000fe400000e0000 */
        /* <DEDUP_REMOVED lines=87> */
.L_x_2425:
[----:B------:R-:W2:Y:S01]  /*ebe0*/  LDL R13, [R1+0x54] ;  /* 0x00005400010d7983 */ /* 0x000ea20000100800 */
[----:B------:R-:W1:Y:S03]  /*ebf0*/  LDC R4, c[0x0][0x448] ;  /* 0x00011200ff047b82 */ /* 0x000e660000000800 */
[----:B0-----:R-:W2:Y:S04]  /*ec00*/  LDL R3, [R1+0x68] ;  /* 0x0000680001037983 */ /* 0x001ea80000100800 */
[----:B------:R-:W3:Y:S04]  /*ec10*/  LDL R12, [R1+0x64] ;  /* 0x00006400010c7983 */ /* 0x000ee80000100800 */
[----:B------:R-:W4:Y:S04]  /*ec20*/  LDL R11, [R1+0x58] ;  /* 0x00005800010b7983 */ /* 0x000f280000100800 */
[----:B------:R-:W4:Y:S01]  /*ec30*/  LDL R10, [R1+0x48] ;  /* 0x00004800010a7983 */ /* 0x000f220000100800 */
[----:B------:R-:W-:Y:S01]  /*ec40*/  LOP3.LUT R23, R23, 0xffffffdf, RZ, 0xc0, !PT ;  /* 0xffffffdf17177812 */ /* 0x000fe200078ec0ff */
[----:B------:R-:W-:Y:S01]  /*ec50*/  UMOV UR45, UR44 ;  /* 0x0000002c002d7c82 */ /* 0x000fe20008000000 */
[----:B------:R-:W-:-:S02]  /*ec60*/  IMAD R15, R19, 0x8, R2 ;  /* 0x00000008130f7824 */ /* 0x000fc400078e0202 */
[----:B------:R-:W-:Y:S01]  /*ec70*/  @P0 LOP3.LUT R23, R23, 0x20, RZ, 0xfc, !PT ;  /* 0x0000002017170812 */ /* 0x000fe200078efcff */
[----:B------:R-:W-:Y:S02]  /*ec80*/  IMAD.U32 R20, RZ, RZ, UR40 ;  /* 0x00000028ff147e24 */ /* 0x000fe4000f8e00ff */
[----:B------:R-:W-:Y:S01]  /*ec90*/  VIADD R15, R15, 0x2d840 ;  /* 0x0002d8400f0f7836 */ /* 0x000fe20000000000 */
[----:B-1----:R-:W-:Y:S02]  /*eca0*/  ISETP.NE.AND P1, PT, R4, 0x1, PT ;  /* 0x000000010400780c */ /* 0x002fe40003f25270 */
[----:B------:R-:W-:Y:S02]  /*ecb0*/  LOP3.LUT R23, R23, 0xffffffbf, RZ, 0xc0, !PT ;  /* 0xffffffbf17177812 */ /* 0x000fe400078ec0ff */
[----:B------:R-:W-:-:S04]  /*ecc0*/  PRMT R15, R20, 0x654, R15 ;  /* 0x00000654140f7816 */ /* 0x000fc8000000000f */
[----:B------:R0:W-:Y:S05]  /*ecd0*/  SYNCS.ARRIVE.TRANS64.RED.A1T0 RZ, [R15+URZ], RZ ;  /* 0x000000ff0fff79a7 */ /* 0x0001ea000810043f */
[----:B------:R-:W1:Y:S08]  /*ece0*/  @P1 LDC R9, c[0x0][0x44c] ;  /* 0x00011300ff091b82 */ /* 0x000e700000000800 */
[----:B------:R-:W5:Y:S01]  /*ecf0*/  @P1 LDC R4, c[0x0][0x450] ;  /* 0x00011400ff041b82 */ /* 0x000f620000000800 */
[----:B--2---:R-:W-:-:S04]  /*ed00*/  IMAD.IADD R3, R3, 0x1, R13 ;  /* 0x0000000103037824 */ /* 0x004fc800078e020d */
[----:B-1----:R-:W-:-:S05]  /*ed10*/  @P1 IMAD.HI.U32 R9, R3, R9, RZ ;  /* 0x0000000903091227 */ /* 0x002fca00078e00ff */
[----:B-----5:R-:W-:Y:S01]  /*ed20*/  @P1 SHF.R.U32.HI R3, RZ, R4, R9 ;  /* 0x00000004ff031219 */ /* 0x020fe20000011609 */
[----:B------:R-:W-:-:S04]  /*ed30*/  IMAD.MOV.U32 R9, RZ, RZ, -0x80 ;  /* 0xffffff80ff097424 */ /* 0x000fc800078e00ff */
[----:B------:R-:W1:Y:S01]  /*ed40*/  SHFL.IDX PT, R4, R3, RZ, 0x1c1f ;  /* 0x001c1fff03047589 */ /* 0x000e6200000e0000 */
[----:B------:R-:W-:-:S03]  /*ed50*/  IMAD R9, R6, R9, 0x1 ;  /* 0x0000000106097424 */ /* 0x000fc600078e0209 */
[----:B------:R-:W2:Y:S01]  /*ed60*/  SHFL.IDX PT, R3, R3, 0x1, 0x1c1f ;  /* 0x003c1f0003037f89 */ /* 0x000ea200000e0000 */
[----:B---3--:R-:W-:-:S05]  /*ed70*/  IMAD R9, R12, -0x2, R9 ;  /* 0xfffffffe0c097824 */ /* 0x008fca00078e0209 */
[----:B----4-:R-:W-:-:S05]  /*ed80*/  IADD3 R9, -R10, R9, R11 ;  /* 0x000000090a097210 */ /* 0x010fca0007ffe10b */
[C---:B-1----:R-:W-:Y:S02]  /*ed90*/  IMAD.IADD R4, R9.reuse, 0x1, R4 ;  /* 0x0000000109047824 */ /* 0x042fe400078e0204 */
[----:B--2---:R-:W-:-:S03]  /*eda0*/  IMAD.IADD R3, R9, 0x1, R3 ;  /* 0x0000000109037824 */ /* 0x004fc600078e0203 */
[C---:B------:R-:W-:Y:S02]  /*edb0*/  ISETP.GT.AND P4, PT, R4.reuse, RZ, PT ;  /* 0x000000ff0400720c */ /* 0x040fe40003f84270 */
[C---:B------:R-:W-:Y:S02]  /*edc0*/  ISETP.GT.AND P3, PT, R4.reuse, 0x1, PT ;  /* 0x000000010400780c */ /* 0x040fe40003f64270 */
[C---:B------:R-:W-:Y:S02]  /*edd0*/  ISETP.GT.AND P2, PT, R4.reuse, 0x8, PT ;  /* 0x000000080400780c */ /* 0x040fe40003f44270 */
[----:B------:R-:W-:Y:S02]  /*ede0*/  ISETP.GT.AND P1, PT, R4, 0x9, PT ;  /* 0x000000090400780c */ /* 0x000fe40003f24270 */
[----:B------:R-:W-:Y:S02]  /*edf0*/  FSEL R24, R24, -INF , P4 ;  /* 0xff80000018187808 */ /* 0x000fe40002000000 */
[----:B------:R-:W-:-:S02]  /*ee00*/  FSEL R25, R25, -INF , P3 ;  /* 0xff80000019197808 */ /* 0x000fc40001800000 */
[----:B------:R-:W-:Y:S02]  /*ee10*/  FSEL R28, R28, -INF , P2 ;  /* 0xff8000001c1c7808 */ /* 0x000fe40001000000 */
[----:B------:R-:W-:Y:S02]  /*ee20*/  FSEL R29, R29, -INF , P1 ;  /* 0xff8000001d1d7808 */ /* 0x000fe40000800000 */
[C---:B------:R-:W-:Y:S02]  /*ee30*/  ISETP.GT.AND P4, PT, R4.reuse, 0x10, PT ;  /* 0x000000100400780c */ /* 0x040fe40003f84270 */
[C---:B------:R-:W-:Y:S02]  /*ee40*/  ISETP.GT.AND P3, PT, R4.reuse, 0x11, PT ;  /* 0x000000110400780c */ /* 0x040fe40003f64270 */
[C---:B------:R-:W-:Y:S02]  /*ee50*/  ISETP.GT.AND P2, PT, R4.reuse, 0x18, PT ;  /* 0x000000180400780c */ /* 0x040fe40003f44270 */
        /* <DEDUP_REMOVED lines=8> */
[----:B------:R-:W-:Y:S02]  /*eee0*/  ISETP.GT.AND P1, PT, R4, 0x29, PT ;  /* 0x000000290400780c */ /* 0x000fe40003f24270 */
[----:B------:R-:W-:Y:S02]  /*eef0*/  FSEL R40, R40, -INF , P4 ;  /* 0xff80000028287808 */ /* 0x000fe40002000000 */
[----:B------:R-:W-:Y:S02]  /*ef00*/  FSEL R41, R41, -INF , P3 ;  /* 0xff80000029297808 */ /* 0x000fe40001800000 */
[----:B------:R-:W-:Y:S02]  /*ef10*/  FSEL R44, R44, -INF , P2 ;  /* 0xff8000002c2c7808 */ /* 0x000fe40001000000 */
[----:B------:R-:W-:-:S02]  /*ef20*/  FSEL R45, R45, -INF , P1 ;  /* 0xff8000002d2d7808 */ /* 0x000fc40000800000 */
[C---:B------:R-:W-:Y:S02]  /*ef30*/  ISETP.GT.AND P4, PT, R4.reuse, 0x30, PT ;  /* 0x000000300400780c */ /* 0x040fe40003f84270 */
        /* <DEDUP_REMOVED lines=35> */
[----:B------:R-:W-:Y:S02]  /*f170*/  FMNMX.FTZ R4, R24, R5, !PT ;  /* 0x0000000518047209 */ /* 0x000fe40007810000 */
        /* <DEDUP_REMOVED lines=8> */
[----:B------:R-:W-:Y:S02]  /*f200*/  ISETP.GT.AND P4, PT, R3, RZ, PT ;  /* 0x000000ff0300720c */ /* 0x000fe40003f84270 */
[----:B------:R-:W-:Y:S02]  /*f210*/  FMNMX.FTZ R4, R33, R4, !PT ;  /* 0x0000000421047209 */ /* 0x000fe40007810000 */
[----:B------:R-:W-:-:S02]  /*f220*/  ISETP.GT.AND P3, PT, R3, 0x1, PT ;  /* 0x000000010300780c */ /* 0x000fc40003f64270 */
[----:B------:R-:W-:Y:S02]  /*f230*/  FMNMX.FTZ R4, R36, R4, !PT ;  /* 0x0000000424047209 */ /* 0x000fe40007810000 */
[----:B------:R-:W-:Y:S02]  /*f240*/  ISETP.GT.AND P2, PT, R3, 0x8, PT ;  /* 0x000000080300780c */ /* 0x000fe40003f44270 */
[----:B------:R-:W-:Y:S02]  /*f250*/  FMNMX.FTZ R4, R37, R4, !PT ;  /* 0x0000000425047209 */ /* 0x000fe40007810000 */
[----:B------:R-:W-:Y:S02]  /*f260*/  ISETP.GT.AND P1, PT, R3, 0x9, PT ;  /* 0x000000090300780c */ /* 0x000fe40003f24270 */
[----:B------:R-:W-:Y:S02]  /*f270*/  FMNMX.FTZ R4, R40, R4, !PT ;  /* 0x0000000428047209 */ /* 0x000fe40007810000 */
[----:B------:R-:W-:-:S02]  /*f280*/  FSEL R26, R26, -INF , P4 ;  /* 0xff8000001a1a7808 */ /* 0x000fc40002000000 */
[----:B------:R-:W-:Y:S02]  /*f290*/  FMNMX.FTZ R4, R41, R4, !PT ;  /* 0x0000000429047209 */ /* 0x000fe40007810000 */
[----:B------:R-:W-:Y:S02]  /*f2a0*/  FSEL R27, R27, -INF , P3 ;  /* 0xff8000001b1b7808 */ /* 0x000fe40001800000 */
[----:B------:R-:W-:Y:S02]  /*f2b0*/  FMNMX.FTZ R4, R44, R4, !PT ;  /* 0x000000042c047209 */ /* 0x000fe40007810000 */
[----:B------:R-:W-:Y:S02]  /*f2c0*/  FSEL R30, R30, -INF , P2 ;  /* 0xff8000001e1e7808 */ /* 0x000fe40001000000 */
[----:B------:R-:W-:Y:S02]  /*f2d0*/  FMNMX.FTZ R4, R45, R4, !PT ;  /* 0x000000042d047209 */ /* 0x000fe40007810000 */
[----:B------:R-:W-:-:S02]  /*f2e0*/  FSEL R31, R31, -INF , P1 ;  /* 0xff8000001f1f7808 */ /* 0x000fc40000800000 */
[----:B------:R-:W-:Y:S02]  /*f2f0*/  FMNMX.FTZ R4, R48, R4, !PT ;  /* 0x0000000430047209 */ /* 0x000fe40007810000 */
[----:B------:R-:W-:Y:S02]  /*f300*/  ISETP.GT.AND P4, PT, R3, 0x10, PT ;  /* 0x000000100300780c */ /* 0x000fe40003f84270 */
[----:B------:R-:W-:Y:S02]  /*f310*/  FMNMX.FTZ R4, R49, R4, !PT ;  /* 0x0000000431047209 */ /* 0x000fe40007810000 */
[C---:B------:R-:W-:Y:S02]  /*f320*/  ISETP.GT.AND P3, PT, R3.reuse, 0x11, PT ;  /* 0x000000110300780c */ /* 0x040fe40003f64270 */
[----:B------:R-:W-:Y:S02]  /*f330*/  FMNMX.FTZ R4, R52, R4, !PT ;  /* 0x0000000434047209 */ /* 0x000fe40007810000 */
[----:B------:R-:W-:-:S02]  /*f340*/  ISETP.GT.AND P2, PT, R3, 0x18, PT ;  /* 0x000000180300780c */ /* 0x000fc40003f44270 */
[----:B------:R-:W-:Y:S02]  /*f350*/  FMNMX.FTZ R4, R53, R4, !PT ;  /* 0x0000000435047209 */ /* 0x000fe40007810000 */
[----:B------:R-:W-:Y:S02]  /*f360*/  ISETP.GT.AND P1, PT, R3, 0x19, PT ;  /* 0x000000190300780c */ /* 0x000fe40003f24270 */
        /* <DEDUP_REMOVED lines=9> */
[----:B------:R-:W-:-:S02]  /*f400*/  ISETP.GT.AND P4, PT, R3, 0x20, PT ;  /* 0x000000200300780c */ /* 0x000fc40003f84270 */
[----:B------:R-:W-:Y:S02]  /*f410*/  FMNMX.FTZ R4, R65, R4, !PT ;  /* 0x0000000441047209 */ /* 0x000fe40007810000 */
[C---:B------:R-:W-:Y:S02]  /*f420*/  ISETP.GT.AND P3, PT, R3.reuse, 0x21, PT ;  /* 0x000000210300780c */ /* 0x040fe40003f64270 */
[----:B------:R-:W-:Y:S02]  /*f430*/  FMNMX.FTZ R4, R68, R4, !PT ;  /* 0x0000000444047209 */ /* 0x000fe40007810000 */
[----:B------:R-:W-:Y:S02]  /*f440*/  ISETP.GT.AND P2, PT, R3, 0x28, PT ;  /* 0x000000280300780c */ /* 0x000fe40003f44270 */
[----:B------:R-:W-:Y:S02]  /*f450*/  FMNMX.FTZ R4, R69, R4, !PT ;  /* 0x0000000445047209 */ /* 0x000fe40007810000 */
        /* <DEDUP_REMOVED lines=10> */
[----:B------:R-:W-:Y:S02]  /*f500*/  ISETP.GT.AND P4, PT, R3, 0x30, PT ;  /* 0x000000300300780c */ /* 0x000fe40003f84270 */
[----:B------:R-:W-:Y:S02]  /*f510*/  FMNMX.FTZ R4, R81, R4, !PT ;  /* 0x0000000451047209 */ /* 0x000fe40007810000 */
[----:B------:R-:W-:-:S02]  /*f520*/  ISETP.GT.AND P3, PT, R3, 0x31, PT ;  /* 0x000000310300780c */ /* 0x000fc40003f64270 */
[----:B------:R-:W-:Y:S02]  /*f530*/  FMNMX.FTZ R4, R84, R4, !PT ;  /* 0x0000000454047209 */ /* 0x000fe40007810000 */
[----:B------:R-:W-:Y:S02]  /*f540*/  ISETP.GT.AND P2, PT, R3, 0x38, PT ;  /* 0x000000380300780c */ /* 0x000fe40003f44270 */
[----:B------:R-:W-:Y:S02]  /*f550*/  FMNMX.FTZ R4, R85, R4, !PT ;  /* 0x0000000455047209 */ /* 0x000fe40007810000 */
[C---:B------:R-:W-:Y:S02]  /*f560*/  ISETP.GT.AND P1, PT, R3.reuse, 0x39, PT ;  /* 0x000000390300780c */ /* 0x040fe40003f24270 */
[----:B------:R-:W-:Y:S01]  /*f570*/  ISETP.GT.AND P0, PT, R3, 0x61, PT ;  /* 0x000000610300780c */ /* 0x000fe20003f04270 */
[----:B------:R-:W1:Y:S01]  /*f580*/  SHFL.BFLY PT, R9, R4, 0x2, 0x1f ;  /* 0x0c401f0004097f89 */ /* 0x000e6200000e0000 */
[----:B------:R-:W-:-:S02]  /*f590*/  FSEL R50, R50, -INF , P4 ;  /* 0xff80000032327808 */ /* 0x000fc40002000000 */
[----:B------:R-:W-:Y:S02]  /*f5a0*/  FSEL R51, R51, -INF , P3 ;  /* 0xff80000033337808 */ /* 0x000fe40001800000 */
[----:B------:R-:W-:Y:S02]  /*f5b0*/  FSEL R54, R54, -INF , P2 ;  /* 0xff80000036367808 */ /* 0x000fe40001000000 */
[----:B------:R-:W-:Y:S02]  /*f5c0*/  FSEL R55, R55, -INF , P1 ;  /* 0xff80000037377808 */ /* 0x000fe40000800000 */
        /* <DEDUP_REMOVED lines=8> */
[----:B-1----:R-:W-:-:S02]  /*f650*/  FMNMX.FTZ R4, R4, R9, !PT ;  /* 0x0000000904047209 */ /* 0x002fc40007810000 */
[C---:B------:R-:W-:Y:S02]  /*f660*/  ISETP.GT.AND P4, PT, R3.reuse, 0x50, PT ;  /* 0x000000500300780c */ /* 0x040fe40003f84270 */
[C---:B------:R-:W-:Y:S01]  /*f670*/  ISETP.GT.AND P3, PT, R3.reuse, 0x51, PT ;  /* 0x000000510300780c */ /* 0x040fe20003f64270 */
[----:B------:R-:W1:Y:S01]  /*f680*/  SHFL.BFLY PT, R9, R4, 0x1, 0x1f ;  /* 0x0c201f0004097f89 */ /* 0x000e6200000e0000 */
[C---:B------:R-:W-:Y:S02]  /*f690*/  ISETP.GT.AND P2, PT, R3.reuse, 0x58, PT ;  /* 0x000000580300780c */ /* 0x040fe40003f44270 */
[----:B------:R-:W-:Y:S02]  /*f6a0*/  ISETP.GT.AND P1, PT, R3, 0x59, PT ;  /* 0x000000590300780c */ /* 0x000fe40003f24270 */
[----:B------:R-:W-:Y:S02]  /*f6b0*/  FSEL R66, R66, -INF , P4 ;  /* 0xff80000042427808 */ /* 0x000fe40002000000 */
[----:B------:R-:W-:-:S02]  /*f6c0*/  FSEL R67, R67, -INF , P3 ;  /* 0xff80000043437808 */ /* 0x000fc40001800000 */
[----:B------:R-:W-:Y:S02]  /*f6d0*/  @P0 LOP3.LUT R23, R23, 0x40, RZ, 0xfc, !PT ;  /* 0x0000004017170812 */ /* 0x000fe400078efcff */
[----:B------:R-:W-:Y:S02]  /*f6e0*/  FSEL R70, R70, -INF , P2 ;  /* 0xff80000046467808 */ /* 0x000fe40001000000 */
[----:B------:R-:W-:Y:S02]  /*f6f0*/  FSEL R71, R71, -INF , P1 ;  /* 0xff80000047477808 */ /* 0x000fe40000800000 */
[C---:B------:R-:W-:Y:S02]  /*f700*/  ISETP.GT.AND P1, PT, R3.reuse, 0x69, PT ;  /* 0x000000690300780c */ /* 0x040fe40003f24270 */
[C---:B------:R-:W-:Y:S02]  /*f710*/  ISETP.GT.AND P2, PT, R3.reuse, 0x70, PT ;  /* 0x000000700300780c */ /* 0x040fe40003f44270 */
[----:B------:R-:W-:-:S02]  /*f720*/  ISETP.GT.AND P3, PT, R3, 0x71, PT ;  /* 0x000000710300780c */ /* 0x000fc40003f64270 */
[C---:B------:R-:W-:Y:S02]  /*f730*/  ISETP.GT.AND P4, PT, R3.reuse, 0x78, PT ;  /* 0x000000780300780c */ /* 0x040fe40003f84270 */
[C---:B------:R-:W-:Y:S02]  /*f740*/  ISETP.GT.AND P5, PT, R3.reuse, 0x79, PT ;  /* 0x000000790300780c */ /* 0x040fe40003fa4270 */
[----:B-1----:R-:W-:Y:S02]  /*f750*/  FMNMX.FTZ R4, R4, R9, !PT ;  /* 0x0000000904047209 */ /* 0x002fe40007810000 */
[----:B------:R-:W-:Y:S02]  /*f760*/  ISETP.GT.AND P0, PT, R3, 0x60, PT ;  /* 0x000000600300780c */ /* 0x000fe40003f04270 */
[----:B------:R-:W-:Y:S02]  /*f770*/  FSETP.NEU.FTZ.AND P6, PT, R4, -INF , PT ;  /* 0xff8000000400780b */ /* 0x000fe40003fdd000 */
[----:B------:R-:W-:-:S02]  /*f780*/  FSEL R74, R74, -INF , P0 ;  /* 0xff8000004a4a7808 */ /* 0x000fc40000000000 */
[C---:B------:R-:W-:Y:S02]  /*f790*/  FSEL R9, R4.reuse, RZ, P6 ;  /* 0x000000ff04097208 */ /* 0x040fe40003000000 */
[----:B------:R-:W-:Y:S02]  /*f7a0*/  LOP3.LUT P0, RZ, R23, 0x40, RZ, 0xc0, !PT ;  /* 0x0000004017ff7812 */ /* 0x000fe4000780c0ff */
[----:B------:R-:W-:Y:S01]  /*f7b0*/  FSEL R79, R79, -INF , P1 ;  /* 0xff8000004f4f7808 */ /* 0x000fe20000800000 */
[----:B------:R-:W-:Y:S01]  /*f7c0*/  FADD.FTZ R5, -R9, R5 ;  /* 0x0000000509057221 */ /* 0x000fe20000010100 */
[----:B------:R-:W-:Y:S01]  /*f7d0*/  FMUL.FTZ R9, R4, UR45 ;  /* 0x0000002d04097c20 */ /* 0x000fe20008410000 */
[----:B------:R-:W-:Y:S02]  /*f7e0*/  FSEL R75, R75, -INF , P0 ;  /* 0xff8000004b4b7808 */ /* 0x000fe40000000000 */
[----:B------:R-:W-:Y:S01]  /*f7f0*/  FSEL R82, R82, -INF , P2 ;  /* 0xff80000052527808 */ /* 0x000fe20001000000 */
[----:B------:R-:W-:Y:S01]  /*f800*/  FMUL.FTZ R5, R5, UR45 ;  /* 0x0000002d05057c20 */ /* 0x000fe20008410000 */
[----:B------:R-:W-:-:S02]  /*f810*/  FSEL R9, R9, RZ, P6 ;  /* 0x000000ff09097208 */ /* 0x000fc40003000000 */
[----:B------:R-:W-:Y:S02]  /*f820*/  ISETP.GT.AND P6, PT, R3, 0x68, PT ;  /* 0x000000680300780c */ /* 0x000fe40003fc4270 */
[----:B------:R-:W-:Y:S01]  /*f830*/  FMNMX.FTZ R3, R26, R8, !PT ;  /* 0x000000081a037209 */ /* 0x000fe20007810000 */
[--C-:B------:R-:W-:Y:S01]  /*f840*/  FFMA.FTZ R24, R24, UR45, -R9.reuse ;  /* 0x0000002d18187c23 */ /* 0x100fe20008010809 */
[----:B------:R-:W-:Y:S01]  /*f850*/  FSEL R78, R78, -INF , P6 ;  /* 0xff8000004e4e7808 */ /* 0x000fe20003000000 */
[--C-:B------:R-:W-:Y:S01]  /*f860*/  FFMA.FTZ R25, R25, UR45, -R9.reuse ;  /* 0x0000002d19197c23 */ /* 0x100fe20008010809 */
[----:B------:R-:W-:Y:S01]  /*f870*/  FMNMX.FTZ R3, R27, R3, !PT ;  /* 0x000000031b037209 */ /* 0x000fe20007810000 */
[----:B------:R-:W-:Y:S01]  /*f880*/  MUFU.EX2 R5, R5 ;  /* 0x0000000500057308 */ /* 0x000fe20000000800 */
[----:B------:R-:W-:Y:S01]  /*f890*/  FSEL R83, R83, -INF , P3 ;  /* 0xff80000053537808 */ /* 0x000fe20001800000 */
[--C-:B------:R-:W-:Y:S01]  /*f8a0*/  FFMA.FTZ R28, R28, UR45, -R9.reuse ;  /* 0x0000002d1c1c7c23 */ /* 0x100fe20008010809 */
[----:B------:R-:W-:Y:S01]  /*f8b0*/  FMNMX.FTZ R3, R30, R3, !PT ;  /* 0x000000031e037209 */ /* 0x000fe20007810000 */
[--C-:B------:R-:W-:Y:S01]  /*f8c0*/  FFMA.FTZ R29, R29, UR45, -R9.reuse ;  /* 0x0000002d1d1d7c23 */ /* 0x100fe20008010809 */
[----:B------:R-:W-:Y:S01]  /*f8d0*/  FSEL R86, R86, -INF , P4 ;  /* 0xff80000056567808 */ /* 0x000fe20002000000 */
[--C-:B------:R-:W-:Y:S01]  /*f8e0*/  FFMA.FTZ R32, R32, UR45, -R9.reuse ;  /* 0x0000002d20207c23 */ /* 0x100fe20008010809 */
[----:B------:R-:W-:Y:S01]  /*f8f0*/  FMNMX.FTZ R3, R31, R3, !PT ;  /* 0x000000031f037209 */ /* 0x000fe20007810000 */
[----:B------:R-:W1:Y:S01]  /*f900*/  MUFU.EX2 R24, R24 ;  /* 0x0000001800187308 */ /* 0x000e620000000800 */
[----:B------:R-:W-:Y:S01]  /*f910*/  FSEL R87, R87, -INF , P5 ;  /* 0xff80000057577808 */ /* 0x000fe20002800000 */
[--C-:B------:R-:W-:Y:S01]  /*f920*/  FFMA.FTZ R33, R33, UR45, -R9.reuse ;  /* 0x0000002d21217c23 */ /* 0x100fe20008010809 */
[----:B------:R-:W-:Y:S01]  /*f930*/  FMNMX.FTZ R3, R34, R3, !PT ;  /* 0x0000000322037209 */ /* 0x000fe20007810000 */
[--C-:B------:R-:W-:Y:S01]  /*f940*/  FFMA.FTZ R36, R36, UR45, -R9.reuse ;  /* 0x0000002d24247c23 */ /* 0x100fe20008010809 */
[--C-:B------:R-:W-:Y:S01]  /*f950*/  FFMA.FTZ R37, R37, UR45, -R9.reuse ;  /* 0x0000002d25257c23 */ /* 0x100fe20008010809 */
[--C-:B------:R-:W-:Y:S01]  /*f960*/  FFMA.FTZ R40, R40, UR45, -R9.reuse ;  /* 0x0000002d28287c23 */ /* 0x100fe20008010809 */
[----:B------:R-:W-:Y:S01]  /*f970*/  FMNMX.FTZ R3, R35, R3, !PT ;  /* 0x0000000323037209 */ /* 0x000fe20007810000 */
[----:B------:R-:W2:Y:S01]  /*f980*/  MUFU.EX2 R25, R25 ;  /* 0x0000001900197308 */ /* 0x000ea20000000800 */
[--C-:B------:R-:W-:Y:S01]  /*f990*/  FFMA.FTZ R41, R41, UR45, -R9.reuse ;  /* 0x0000002d29297c23 */ /* 0x100fe20008010809 */
[--C-:B------:R-:W-:Y:S01]  /*f9a0*/  FFMA.FTZ R44, R44, UR45, -R9.reuse ;  /* 0x0000002d2c2c7c23 */ /* 0x100fe20008010809 */
[----:B------:R-:W-:Y:S01]  /*f9b0*/  FMNMX.FTZ R3, R38, R3, !PT ;  /* 0x0000000326037209 */ /* 0x000fe20007810000 */
[--C-:B------:R-:W-:Y:S01]  /*f9c0*/  FFMA.FTZ R45, R45, UR45, -R9.reuse ;  /* 0x0000002d2d2d7c23 */ /* 0x100fe20008010809 */
[--C-:B------:R-:W-:Y:S01]  /*f9d0*/  FFMA.FTZ R48, R48, UR45, -R9.reuse ;  /* 0x0000002d30307c23 */ /* 0x100fe20008010809 */
[--C-:B------:R-:W-:Y:S01]  /*f9e0*/  FFMA.FTZ R49, R49, UR45, -R9.reuse ;  /* 0x0000002d31317c23 */ /* 0x100fe20008010809 */
[----:B------:R-:W-:Y:S01]  /*f9f0*/  FMNMX.FTZ R3, R39, R3, !PT ;  /* 0x0000000327037209 */ /* 0x000fe20007810000 */
[----:B------:R-:W-:Y:S01]  /*fa00*/  MUFU.EX2 R28, R28 ;  /* 0x0000001c001c7308 */ /* 0x000fe20000000800 */
[----:B-1----:R-:W-:Y:S01]  /*fa10*/  FFMA.FTZ R139, R5, R139, R24 ;  /* 0x0000008b058b7223 */ /* 0x002fe20000010018 */
[--C-:B------:R-:W-:Y:S01]  /*fa20*/  FFMA.FTZ R52, R52, UR45, -R9.reuse ;  /* 0x0000002d34347c23 */ /* 0x100fe20008010809 */
[----:B------:R-:W-:Y:S01]  /*fa30*/  FMNMX.FTZ R3, R42, R3, !PT ;  /* 0x000000032a037209 */ /* 0x000fe20007810000 */
[--C-:B------:R-:W-:Y:S01]  /*fa40*/  FFMA.FTZ R53, R53, UR45, -R9.reuse ;  /* 0x0000002d35357c23 */ /* 0x100fe20008010809 */
[--C-:B------:R-:W-:Y:S01]  /*fa50*/  FFMA.FTZ R56, R56, UR45, -R9.reuse ;  /* 0x0000002d38387c23 */ /* 0x100fe20008010809 */
[----:B------:R-:W-:Y:S01]  /*fa60*/  FFMA.FTZ R57, R57, UR45, -R9 ;  /* 0x0000002d39397c23 */ /* 0x000fe20008010809 */
[----:B------:R-:W-:Y:S01]  /*fa70*/  FMNMX.FTZ R3, R43, R3, !PT ;  /* 0x000000032b037209 */ /* 0x000fe20007810000 */
[----:B------:R-:W-:Y:S01]  /*fa80*/  MUFU.EX2 R29, R29 ;  /* 0x0000001d001d7308 */ /* 0x000fe20000000800 */
[----:B--2---:R-:W-:Y:S01]  /*fa90*/  FADD.FTZ R139, R25, R139 ;  /* 0x0000008b198b7221 */ /* 0x004fe20000010000 */
        /* <DEDUP_REMOVED lines=20> */
[----:B------:R-:W-:Y:S01]  /*fbe0*/  FFMA.FTZ R9, R85, UR45, -R9 ;  /* 0x0000002d55097c23 */ /* 0x000fe20008010809 */
[----:B------:R-:W-:Y:S01]  /*fbf0*/  FMNMX.FTZ R3, R55, R3, !PT ;  /* 0x0000000337037209 */ /* 0x000fe20007810000 */
[----:B------:R-:W-:Y:S01]  /*fc00*/  MUFU.EX2 R36, R36 ;  /* 0x0000002400247308 */ /* 0x000fe20000000800 */
[----:B------:R-:W-:-:S02]  /*fc10*/  LOP3.LUT P0, RZ, R23, 0x20, RZ, 0xc0, !PT ;  /* 0x0000002017ff7812 */ /* 0x000fc4000780c0ff */
        /* <DEDUP_REMOVED lines=24> */
[----:B------:R-:W1:Y:S04]  /*fda0*/  SHFL.BFLY PT, R10, R3, 0x2, 0x1f ;  /* 0x0c401f00030a7f89 */ /* 0x000e6800000e0000 */
[----:B------:R-:W-:Y:S08]  /*fdb0*/  MUFU.EX2 R53, R53 ;  /* 0x0000003500357308 */ /* 0x000ff00000000800 */
[----:B------:R-:W-:Y:S08]  /*fdc0*/  MUFU.EX2 R56, R56 ;  /* 0x0000003800387308 */ /* 0x000ff00000000800 */
[----:B------:R-:W-:Y:S01]  /*fdd0*/  MUFU.EX2 R57, R57 ;  /* 0x0000003900397308 */ /* 0x000fe20000000800 */
[----:B-1----:R-:W-:-:S07]  /*fde0*/  FMNMX.FTZ R3, R3, R10, !PT ;  /* 0x0000000a03037209 */ /* 0x002fce0007810000 */
[----:B------:R-:W-:Y:S01]  /*fdf0*/  MUFU.EX2 R60, R60 ;  /* 0x0000003c003c7308 */ /* 0x000fe20000000800 */
[----:B------:R-:W1:Y:S07]  /*fe00*/  SHFL.BFLY PT, R10, R3, 0x1, 0x1f ;  /* 0x0c201f00030a7f89 */ /* 0x000e6e00000e0000 */
[----:B------:R-:W-:Y:S08]  /*fe10*/  MUFU.EX2 R61, R61 ;  /* 0x0000003d003d7308 */ /* 0x000ff00000000800 */
[----:B------:R-:W-:Y:S08]  /*fe20*/  MUFU.EX2 R64, R64 ;  /* 0x0000004000407308 */ /* 0x000ff00000000800 */
[----:B------:R-:W-:Y:S01]  /*fe30*/  MUFU.EX2 R65, R65 ;  /* 0x0000004100417308 */ /* 0x000fe20000000800 */
[----:B-1----:R-:W-:-:S04]  /*fe40*/  FMNMX.FTZ R3, R3, R10, !PT ;  /* 0x0000000a03037209 */ /* 0x002fc80007810000 */
[----:B------:R-:W-:-:S03]  /*fe50*/  FSETP.NEU.FTZ.AND P1, PT, R3, -INF , PT ;  /* 0xff8000000300780b */ /* 0x000fc60003f3d000 */
[----:B------:R-:W-:Y:S01]  /*fe60*/  MUFU.EX2 R68, R68 ;  /* 0x0000004400447308 */ /* 0x000fe20000000800 */
[----:B------:R-:W-:-:S05]  /*fe70*/  FSEL R10, R3, RZ, P1 ;  /* 0x000000ff030a7208 */ /* 0x000fca0000800000 */
[----:B------:R-:W-:Y:S01]  /*fe80*/  FADD.FTZ R8, -R10, R8 ;  /* 0x000000080a087221 */ /* 0x000fe20000010100 */
[----:B------:R-:W-:Y:S01]  /*fe90*/  FMUL.FTZ R10, R3, UR45 ;  /* 0x0000002d030a7c20 */ /* 0x000fe20008410000 */
[----:B------:R-:W-:Y:S02]  /*fea0*/  MUFU.EX2 R69, R69 ;  /* 0x0000004500457308 */ /* 0x000fe40000000800 */
[----:B------:R-:W-:Y:S02]  /*feb0*/  FMUL.FTZ R8, R8, UR45 ;  /* 0x0000002d08087c20 */ /* 0x000fe40008410000 */
[----:B------:R-:W-:-:S04]  /*fec0*/  FSEL R10, R10, RZ, P1 ;  /* 0x000000ff0a0a7208 */ /* 0x000fc80000800000 */
        /* <DEDUP_REMOVED lines=34> */
[----:B------:R-:W-:Y:S01]  /*100f0*/  FADD.FTZ R0, R28, R139 ;  /* 0x0000008b1c007221 */ /* 0x000fe20000010000 */
[--C-:B------:R-:W-:Y:S01]  /*10100*/  FFMA.FTZ R79, R79, UR45, -R10.reuse ;  /* 0x0000002d4f4f7c23 */ /* 0x100fe2000801080a */
[--C-:B------:R-:W-:Y:S01]  /*10110*/  FFMA.FTZ R82, R82, UR45, -R10.reuse ;  /* 0x0000002d52527c23 */ /* 0x100fe2000801080a */
[----:B------:R-:W-:Y:S01]  /*10120*/  FFMA.FTZ R83, R83, UR45, -R10 ;  /* 0x0000002d53537c23 */ /* 0x000fe2000801080a */
[----:B------:R-:W-:Y:S01]  /*10130*/  FADD.FTZ R0, R29, R0 ;  /* 0x000000001d007221 */ /* 0x000fe20000010000 */
[----:B------:R-:W-:Y:S01]  /*10140*/  FFMA.FTZ R86, R86, UR45, -R10 ;  /* 0x0000002d56567c23 */ /* 0x000fe2000801080a */
        /* <DEDUP_REMOVED lines=97> */
.L_x_2426:
        /* <DEDUP_REMOVED lines=110> */
.L_x_2415:
[----:B------:R-:W-:-:S13]  /*10e40*/  ISETP.GE.AND P1, PT, R6, RZ, PT ;  /* 0x000000ff0600720c */ /* 0x000fda0003f26270 */
[----:B------:R-:W-:Y:S05]  /*10e50*/  @!P1 BRA `(.L_x_2428) ;  /* 0x00000024001c9947 */ /* 0x000fea0003800000 */
[----:B------:R-:W-:Y:S02]  /*10e60*/  IMAD.MOV.U32 R9, RZ, RZ, R3 ;  /* 0x000000ffff097224 */ /* 0x000fe400078e0003 */
[----:B------:R-:W-:Y:S02]  /*10e70*/  IMAD.MOV.U32 R8, RZ, RZ, R4 ;  /* 0x000000ffff087224 */ /* 0x000fe400078e0004 */
[----:B------:R-:W-:Y:S02]  /*10e80*/  IMAD.MOV.U32 R7, RZ, RZ, R138 ;  /* 0x000000ffff077224 */ /* 0x000fe400078e008a */
[----:B------:R-:W-:-:S07]  /*10e90*/  IMAD.MOV.U32 R5, RZ, RZ, R19 ;  /* 0x000000ffff057224 */ /* 0x000fce00078e0013 */
.L_x_2440:
[----:B------:R-:W2:Y:S01]  /*10ea0*/  LDL R3, [R1+0x24] ;  /* 0x0000240001037983 */ /* 0x000ea20000100800 */
[----:B------:R-:W-:Y:S01]  /*10eb0*/  ISETP.NE.AND P1, PT, R5, 0x1, PT ;  /* 0x000000010500780c */ /* 0x000fe20003f25270 */
[----:B------:R-:W-:Y:S05]  /*10ec0*/  YIELD ;  /* 0x0000000000007946 */ /* 0x000fea0003800000 */
[----:B------:R-:W-:-:S04]  /*10ed0*/  SEL R138, RZ, 0x1, P1 ;  /* 0x00000001ff8a7807 */ /* 0x000fc80000800000 */
[----:B------:R-:W-:Y:S02]  /*10ee0*/  LOP3.LUT R138, R7, R138, RZ, 0x3c, !PT ;  /* 0x0000008a078a7212 */ /* 0x000fe400078e3cff */
[----:B--2---:R-:W-:-:S13]  /*10ef0*/  ISETP.NE.AND P1, PT, R3, RZ, PT ;  /* 0x000000ff0300720c */ /* 0x004fda0003f25270 */
[----:B-1----:R-:W-:Y:S05]  /*10f00*/  @P1 BRA `(.L_x_2429) ;  /* 0x00000000003c1947 */ /* 0x002fea0003800000 */
[----:B------:R-:W-:Y:S05]  /*10f10*/  @!P0 BRA `(.L_x_2430) ;  /* 0x0000000000048947 */ /* 0x000fea0003800000 */
[----:B------:R-:W-:Y:S01]  /*10f20*/  BPT.TRAP 0x1 ;  /* 0x000000040000795c */ /* 0x000fe20000300000 */
.L_x_2430:
        /* <DEDUP_REMOVED lines=8> */
.L_x_2431:
[----:B------:R-:W-:Y:S04]  /*10fb0*/  BSSY B0, `(.L_x_2429) ;  /* 0x0000004000007945 */ /* 0x000fe80003800000 */
[----:B-1----:R-:W-:Y:S05]  /*10fc0*/  @P2 BRA `(.L_x_2432) ;  /* 0x0000000000082947 */ /* 0x002fea0003800000 */
[----:B------:R-:W1:Y:S02]  /*10fd0*/  SYNCS.PHASECHK.TRANS64.TRYWAIT P2, [R3+URZ+0x2d830], R4 ;  /* 0x02d83004030075a7 */ /* 0x000e64000804017f */
[----:B-1----:R-:W-:Y:S05]  /*10fe0*/  @!P2 BRA `(.L_x_2433) ;  /* 0x000000c40098a947 */ /* 0x002fea0003800000 */
.L_x_2432:
[----:B------:R-:W-:Y:S05]  /*10ff0*/  BSYNC B0 ;  /* 0x0000000000007941 */ /* 0x000fea0003800000 */
.L_x_2429:
        /* <DEDUP_REMOVED lines=64> */
.L_x_2435:
[----:B------:R-:W-:Y:S01]  /*11400*/  SHF.L.U32 R3, R7, 0x1f, RZ ;  /* 0x0000001f07037819 */ /* 0x000fe200000006ff */
[----:B------:R-:W-:-:S04]  /*11410*/  IMAD R4, R5, 0x8, R2 ;  /* 0x0000000805047824 */ /* 0x000fc800078e0202 */
[----:B------:R0:W1:Y:S01]  /*11420*/  SYNCS.PHASECHK.TRANS64.TRYWAIT P1, [R4+URZ+0x2d850], R3 ;  /* 0x02d85003040075a7 */ /* 0x000062000802017f */
[----:B------:R-:W-:Y:S05]  /*11430*/  @!P0 BRA `(.L_x_2436) ;  /* 0x0000000000048947 */ /* 0x000fea0003800000 */
[----:B------:R-:W-:Y:S01]  /*11440*/  BPT.TRAP 0x1 ;  /* 0x000000040000795c */ /* 0x000fe20000300000 */
.L_x_2436:
[----:B-1----:R-:W-:Y:S05]  /*11450*/  @P1 BRA `(.L_x_2434) ;  /* 0x0000000000081947 */ /* 0x002fea0003800000 */
[----:B------:R-:W1:Y:S02]  /*11460*/  SYNCS.PHASECHK.TRANS64.TRYWAIT P1, [R4+URZ+0x2d850], R3 ;  /* 0x02d85003040075a7 */ /* 0x000e64000802017f */
[----:B-1----:R-:W-:Y:S05]  /*11470*/  @!P1 BRA `(.L_x_2437) ;  /* 0x000000c000889947 */ /* 0x002fea0003800000 */
.L_x_2434:
        /* <DEDUP_REMOVED lines=96> */
.L_x_2438:
        /* <DEDUP_REMOVED lines=44> */
[----:B------:R-:W-:-:S03]  /*11d40*/  FMNMX.FTZ R3, R27, R3, !PT ;  /* 0x000000031b037209 */ /* 0x000fc60007810000 */
[----:B------:R-:W-:Y:S01]  /*11d50*/  FMUL.FTZ R8, R8, UR45 ;  /* 0x0000002d08087c20 */ /* 0x000fe20008410000 */
[----:B------:R-:W-:-:S04]  /*11d60*/  FMNMX.FTZ R3, R30, R3, !PT ;  /* 0x000000031e037209 */ /* 0x000fc80007810000 */
[----:B------:R-:W-:Y:S01]  /*11d70*/  FMNMX.FTZ R3, R31, R3, !PT ;  /* 0x000000031f037209 */ /* 0x000fe20007810000 */
[----:B------:R-:W-:Y:S03]  /*11d80*/  MUFU.EX2 R8, R8 ;  /* 0x0000000800087308 */ /* 0x000fe60000000800 */
        /* <DEDUP_REMOVED lines=95> */
[----:B------:R-:W-:Y:S01]  /*12380*/  FFMA.FTZ R72, R72, UR45, -R7 ;  /* 0x0000002d48487c23 */ /* 0x000fe20008010807 */
[--C-:B------:R-:W-:Y:S01]  /*12390*/  FFMA.FTZ R74, R74, UR45, -R10.reuse ;  /* 0x0000002d4a4a7c23 */ /* 0x100fe2000801080a */
        /* <DEDUP_REMOVED lines=18> */
[----:B------:R-:W-:Y:S01]  /*124c0*/  FFMA.FTZ R7, R85, UR45, -R7 ;  /* 0x0000002d55077c23 */ /* 0x000fe20008010807 */
[----:B------:R-:W-:-:S05]  /*124d0*/  FFMA.FTZ R10, R87, UR45, -R10 ;  /* 0x0000002d570a7c23 */ /* 0x000fca000801080a */
        /* <DEDUP_REMOVED lines=114> */
.L_x_2439:
[----:B------:R-:W2:Y:S04]  /*12c00*/  LDL R46, [R1+0x4c] ;  /* 0x00004c00012e7983 */ /* 0x000ea80000100800 */
[----:B------:R-:W3:Y:S01]  /*12c10*/  LDL R38, [R1+0x50] ;  /* 0x0000500001267983 */ /* 0x000ee20000100800 */
[----:B------:R-:W-:Y:S01]  /*12c20*/  IMAD R5, R5, 0x8, R2 ;  /* 0x0000000805057824 */ /* 0x000fe200078e0202 */
[----:B------:R-:W-:Y:S01]  /*12c30*/  F2FP.BF16.F32.PACK_AB R24, R25, R24 ;  /* 0x000000181918723e */ /* 0x000fe200000010ff */
[----:B------:R-:W-:Y:S01]  /*12c40*/  IMAD.U32 R30, RZ, RZ, UR40 ;  /* 0x00000028ff1e7e24 */ /* 0x000fe2000f8e00ff */
[----:B------:R-:W-:Y:S01]  /*12c50*/  F2FP.BF16.F32.PACK_AB R25, R21, R26 ;  /* 0x0000001a1519723e */ /* 0x000fe200000010ff */
[----:B------:R-:W-:Y:S01]  /*12c60*/  VIADD R5, R5, 0x2d860 ;  /* 0x0002d86005057836 */ /* 0x000fe20000000000 */
[----:B------:R-:W-:Y:S01]  /*12c70*/  F2FP.BF16.F32.PACK_AB R32, R33, R32 ;  /* 0x000000202120723e */ /* 0x000fe200000010ff */
[----:B------:R-:W-:Y:S01]  /*12c80*/  FMUL.FTZ R88, R88, R8 ;  /* 0x0000000858587220 */ /* 0x000fe20000410000 */
[----:B------:R-:W-:Y:S01]  /*12c90*/  F2FP.BF16.F32.PACK_AB R26, R29, R28 ;  /* 0x0000001c1d1a723e */ /* 0x000fe200000010ff */
[-C--:B------:R-:W-:Y:S01]  /*12ca0*/  FMUL.FTZ R89, R89, R8.reuse ;  /* 0x0000000859597220 */ /* 0x080fe20000410000 */
[----:B------:R-:W-:Y:S01]  /*12cb0*/  PRMT R5, R30, 0x654, R5 ;  /* 0x000006541e057816 */ /* 0x000fe20000000005 */
[-C--:B------:R-:W-:Y:S01]  /*12cc0*/  FMUL.FTZ R92, R92, R8.reuse ;  /* 0x000000085c5c7220 */ /* 0x080fe20000410000 */
[----:B------:R-:W-:Y:S01]  /*12cd0*/  F2FP.BF16.F32.PACK_AB R27, R31, R27 ;  /* 0x0000001b1f1b723e */ /* 0x000fe200000010ff */
[----:B------:R-:W-:Y:S01]  /*12ce0*/  FMUL.FTZ R93, R93, R8 ;  /* 0x000000085d5d7220 */ /* 0x000fe20000410000 */
[----:B------:R-:W-:Y:S01]  /*12cf0*/  F2FP.BF16.F32.PACK_AB R33, R20, R34 ;  /* 0x000000221421723e */ /* 0x000fe200000010ff */
[----:B------:R0:W-:Y:S01]  /*12d00*/  SYNCS.ARRIVE.TRANS64.RED.A1T0 RZ, [R5+URZ], RZ ;  /* 0x000000ff05ff79a7 */ /* 0x0001e2000810043f */
[----:B------:R-:W-:Y:S01]  /*12d10*/  F2FP.BF16.F32.PACK_AB R40, R41, R40 ;  /* 0x000000282928723e */ /* 0x000fe200000010ff */
[----:B------:R1:W-:Y:S01]  /*12d20*/  STSM.16.M88.4 [R154+0x21800], R24 ;  /* 0x021800189a007844 */ /* 0x0003e20000000200 */
        /* <DEDUP_REMOVED lines=87> */
[----:B0-----:R-:W0:Y:S02]  /*132a0*/  FENCE.VIEW.ASYNC.S ;  /* 0x00000000000073c6 */ /* 0x001e240000000000 */
[----:B0-----:R-:W-:Y:S01]  /*132b0*/  NOP ;  /* 0x0000000000007918 */ /* 0x001fe20000000000 */
[----:B------:R-:W-:Y:S05]  /*132c0*/  @P1 BRA `(.L_x_2440) ;  /* 0xffffffd800f41947 */ /* 0x000fea000383ffff */
.L_x_2428:
[----:B------:R-:W-:Y:S05]  /*132d0*/  WARPSYNC.ALL ;  /* 0x0000000000007948 */ /* 0x000fea0003800000 */
[----:B------:R-:W-:Y:S06]  /*132e0*/  BAR.ARV 0x8, 0x200 ;  /* 0x0208000000007b1d */ /* 0x000fec0000002000 */
[----:B------:R-:W-:Y:S05]  /*132f0*/  @!P0 BRA `(.L_x_2441) ;  /* 0x0000000000048947 */ /* 0x000fea0003800000 */
[----:B------:R-:W-:Y:S01]  /*13300*/  BPT.TRAP 0x1 ;  /* 0x000000040000795c */ /* 0x000fe20000300000 */
.L_x_2441:
[----:B------:R-:W-:Y:S01]  /*13310*/  IMAD R5, R19, 0x8, R2 ;  /* 0x0000000813057824 */ /* 0x000fe200078e0202 */
[----:B------:R-:W-:-:S04]  /*13320*/  SHF.L.U32 R8, R138, 0x1f, RZ ;  /* 0x0000001f8a087819 */ /* 0x000fc800000006ff */
[----:B------:R0:W2:Y:S01]  /*13330*/  SYNCS.PHASECHK.TRANS64.TRYWAIT P1, [R5+URZ+0x2d850], R8 ;  /* 0x02d85008050075a7 */ /* 0x0000a2000802017f */
[----:B------:R-:W-:Y:S05]  /*13340*/  @!P0 BRA `(.L_x_2442) ;  /* 0x0000000000048947 */ /* 0x000fea0003800000 */
[----:B------:R-:W-:Y:S01]  /*13350*/  BPT.TRAP 0x1 ;  /* 0x000000040000795c */ /* 0x000fe20000300000 */
.L_x_2442:
        /* <DEDUP_REMOVED lines=10> */
.L_x_2443:
[----:B0-2---:R-:W-:Y:S01]  /*13400*/  IMAD R8, R19, 0x600, R2 ;  /* 0x0000060013087824 */ /* 0x005fe200078e0202 */
        /* <DEDUP_REMOVED lines=14> */
[----:B------:R-:W-:Y:S02]  /*134f0*/  IMAD.U32 R15, RZ, RZ, UR45 ;  /* 0x0000002dff0f7e24 */ /* 0x000fe4000f8e00ff */
[----:B-1----:R-:W-:Y:S02]  /*13500*/  IMAD.MOV.U32 R40, RZ, RZ, -0x800000 ;  /* 0xff800000ff287424 */ /* 0x002fe400078e00ff */
        /* <DEDUP_REMOVED lines=9> */
[----:B------:R-:W-:-:S02]  /*135a0*/  WARPGROUP.DEPBAR.LE gsb0, 0x0 ;  /* 0x00008000000079c5 */ /* 0x000fc40000010000 */
        /* <DEDUP_REMOVED lines=55> */
[----:B------:R-:W-:Y:S01]  /*13920*/  R2UR UR4, R6 ;  /* 0x00000000060472ca */ /* 0x000fe200000e0000 */
[----:B0-----:R-:W-:Y:S01]  /*13930*/  FADD.FTZ R6, R2, R139 ;  /* 0x0000008b02067221 */ /* 0x001fe20000010000 */
[----:B------:R-:W-:Y:S01]  /*13940*/  R2UR UR5, R7 ;  /* 0x00000000070572ca */ /* 0x000fe200000e0000 */
[----:B------:R-:W-:Y:S01]  /*13950*/  IMAD.MOV.U32 R2, RZ, RZ, RZ ;  /* 0x000000ffff027224 */ /* 0x000fe200078e00ff */
[----:B------:R-:W-:Y:S01]  /*13960*/  R2UR UR6, R8 ;  /* 0x00000000080672ca */ /* 0x000fe200000e0000 */
[----:B------:R-:W0:Y:S01]  /*13970*/  SHFL.BFLY PT, R7, R0, 0x2, 0x1f ;  /* 0x0c401f0000077f89 */ /* 0x000e2200000e0000 */
[----:B------:R-:W-:Y:S01]  /*13980*/  R2UR UR7, R9 ;  /* 0x00000000090772ca */ /* 0x000fe200000e0000 */
[----:B0-----:R-:W-:Y:S01]  /*13990*/  FADD.FTZ R8, R7, R0 ;  /* 0x0000000007087221 */ /* 0x001fe20000010000 */
        /* <DEDUP_REMOVED lines=17> */
[----:B-1----:R-:W-:Y:S01]  /*13ab0*/  @P2 FMUL.FTZ R6, R11, 0.69314718246459960938 ;  /* 0x3f3172180b062820 */ /* 0x002fe20000410000 */
[----:B------:R-:W-:Y:S02]  /*13ac0*/  WARPGROUP.DEPBAR.LE gsb0, 0x0 ;  /* 0x00008000000079c5 */ /* 0x000fe40000010000 */
[----:B------:R-:W-:Y:S01]  /*13ad0*/  WARPGROUP.ARRIVE ;  /* 0x00000000000079c5 */ /* 0x000fe20000000000 */
[----:B------:R-:W-:-:S05]  /*13ae0*/  @P2 FFMA.FTZ R0, R15, R3, R6 ;  /* 0x000000030f002223 */ /* 0x000fca0000010006 */
[----:B------:R-:W-:Y:S03]  /*13af0*/  HGMMA.64x96x16.F32.BF16 R88, gdesc[UR4].tnspB, R88, gsb0 ;  /* 0x41600000045879f0 */ /* 0x000fe60008001858 */
[----:B------:R-:W-:Y:S02]  /*13b00*/  WARPGROUP.DEPBAR.LE gsb0, 0x0 ;  /* 0x00008000000079c5 */ /* 0x000fe40000010000 */
[----:B------:R-:W-:Y:S05]  /*13b10*/  @!P0 BRA `(.L_x_2445) ;  /* 0x0000000000048947 */ /* 0x000fea0003800000 */
[----:B------:R-:W-:Y:S01]  /*13b20*/  BPT.TRAP 0x1 ;  /* 0x000000040000795c */ /* 0x000fe20000300000 */
.L_x_2445:
[----:B------:R-:W-:Y:S02]  /*13b30*/  VIADD R5, R5, 0x2d860 ;  /* 0x0002d86005057836 */ /* 0x000fe40000000000 */
[-C--:B---3--:R-:W-:Y:S01]  /*13b40*/  FMUL.FTZ R3, R88, R7.reuse ;  /* 0x0000000758037220 */ /* 0x088fe20000410000 */
        /* <DEDUP_REMOVED lines=11> */
[-C--:B------:R-:W-:Y:S01]  /*13c00*/  FMUL.FTZ R101, R101, R7.reuse ;  /* 0x0000000765657220 */ /* 0x080fe20000410000 */
[-C--:B------:R-:W-:Y:S01]  /*13c10*/  FMUL.FTZ R104, R104, R7.reuse ;  /* 0x0000000768687220 */ /* 0x080fe20000410000 */
[-C--:B------:R-:W-:Y:S01]  /*13c20*/  FMUL.FTZ R105, R105, R7.reuse ;  /* 0x0000000769697220 */ /* 0x080fe20000410000 */
[-C--:B------:R-:W-:Y:S01]  /*13c30*/  FMUL.FTZ R26, R108, R7.reuse ;  /* 0x000000076c1a7220 */ /* 0x080fe20000410000 */
[-C--:B------:R-:W-:Y:S01]  /*13c40*/  FMUL.FTZ R109, R109, R7.reuse ;  /* 0x000000076d6d7220 */ /* 0x080fe20000410000 */
[-C--:B------:R-:W-:Y:S01]  /*13c50*/  FMUL.FTZ R112, R112, R7.reuse ;  /* 0x0000000770707220 */ /* 0x080fe20000410000 */
[----:B-1----:R-:W-:Y:S01]  /*13c60*/  SEL R5, RZ, 0x1, P0 ;  /* 0x00000001ff057807 */ /* 0x002fe20000000000 */
        /* <DEDUP_REMOVED lines=11> */
[-C--:B0-----:R-:W-:Y:S01]  /*13d20*/  FMUL.FTZ R90, R90, R2.reuse ;  /* 0x000000025a5a7220 */ /* 0x081fe20000410000 */
        /* <DEDUP_REMOVED lines=26> */
[----:B------:R-:W-:-:S11]  /*13ed0*/  SEL R19, R19, RZ, P0 ;  /* 0x000000ff13137207 */ /* 0x000fd60000000000 */
.L_x_2373:
[----:B------:R-:W3:Y:S01]  /*13ee0*/  LDL R52, [R1+0x6c] ;  /* 0x00006c0001347983 */ /* 0x000ee20000100800 */
[----:B------:R-:W-:Y:S05]  /*13ef0*/  WARPSYNC.ALL ;  /* 0x0000000000007948 */ /* 0x000fea0003800000 */
[----:B---3--:R-:W-:Y:S01]  /*13f00*/  SHF.R.S32.HI R29, RZ, 0x1f, R52 ;  /* 0x0000001fff1d7819 */ /* 0x008fe20000011434 */
        /* <DEDUP_REMOVED lines=9> */
[----:B------:R-:W3:Y:S01]  /*13fa0*/  LDL R4, [R1+0x84] ;  /* 0x0000840001047983 */ /* 0x000ee20000100800 */
[----:B------:R-:W4:Y:S01]  /*13fb0*/  S2R R5, SR_SWINHI ;  /* 0x0000000000057919 */ /* 0x000f220000002f00 */
[----:B------:R-:W-:Y:S05]  /*13fc0*/  WARPSYNC.ALL ;  /* 0x0000000000007948 */ /* 0x000fea0003800000 */
[----:B------:R-:W-:Y:S01]  /*13fd0*/  F2FP.BF16.F32.PACK_AB R6, R93, R6 ;  /* 0x000000065d06723e */ /* 0x000fe200000010ff */
[----:B------:R-:W-:Y:S01]  /*13fe0*/  ULDC.64 UR4, c[0x0][0xc00] ;  /* 0x0003000000047ab9 */ /* 0x000fe20000000a00 */
[----:B------:R-:W2:Y:S01]  /*13ff0*/  LDL R55, [R1+0x70] ;  /* 0x0000700001377983 */ /* 0x000ea20000100800 */
[----:B------:R-:W-:-:S02]  /*14000*/  MOV R20, R2 ;  /* 0x0000000200147202 */ /* 0x000fc40000000f00 */
[----:B----4-:R-:W-:Y:S02]  /*14010*/  MOV R21, R5 ;  /* 0x0000000500157202 */ /* 0x010fe40000000f00 */
[----:B------:R-:W-:Y:S02]  /*14020*/  F2FP.BF16.F32.PACK_AB R7, R30, R7 ;  /* 0x000000071e07723e */ /* 0x000fe400000010ff */
[----:B------:R-:W-:Y:S01]  /*14030*/  F2FP.BF16.F32.PACK_AB R26, R109, R26 ;  /* 0x0000001a6d1a723e */ /* 0x000fe200000010ff */
[----:B------:R-:W-:Y:S01]  /*14040*/  IMAD.MOV.U32 R42, RZ, RZ, RZ ;  /* 0x000000ffff2a7224 */ /* 0x000fe200078e00ff */
[----:B------:R-:W-:Y:S01]  /*14050*/  BAR.SYNC.DEFER_BLOCKING 0x1, 0x180 ;  /* 0x0046000000007b1d */ /* 0x000fe20000010000 */
[----:B---3--:R-:W-:-:S03]  /*14060*/  IMAD.WIDE R4, R4, 0x2, R20 ;  /* 0x0000000204047825 */ /* 0x008fc600078e0214 */
[----:B------:R-:W-:-:S04]  /*14070*/  IADD3 R31, P4, R4, 0x20, RZ ;  /* 0x00000020041f7810 */ /* 0x000fc80007f9e0ff */
[----:B------:R-:W-:Y:S02]  /*14080*/  LOP3.LUT R8, R31, 0x180, RZ, 0xc0, !PT ;  /* 0x000001801f087812 */ /* 0x000fe400078ec0ff */
[----:B------:R-:W-:Y:S02]  /*14090*/  IADD3 R37, P3, R4, 0x3000, RZ ;  /* 0x0000300004257810 */ /* 0x000fe40007f7e0ff */
[----:B------:R-:W-:Y:S02]  /*140a0*/  SHF.R.U64 R8, R8, 0x3, RZ ;  /* 0x0000000308087819 */ /* 0x000fe400000012ff */
[C---:B------:R-:W-:Y:S02]  /*140b0*/  IADD3 R39, P2, R4.reuse, 0x3020, RZ ;  /* 0x0000302004277810 */ /* 0x040fe40007f5e0ff */
[C---:B--2---:R-:W-:Y:S02]  /*140c0*/  IADD3 R41, P0, R4.reuse, 0x6020, RZ ;  /* 0x0000602004297810 */ /* 0x044fe40007f1e0ff */
[----:B------:R-:W-:-:S02]  /*140d0*/  LOP3.LUT R9, R4, 0x180, RZ, 0xc0, !PT ;  /* 0x0000018004097812 */ /* 0x000fc400078ec0ff */
[----:B-1----:R-:W-:Y:S02]  /*140e0*/  IADD3 R32, P1, R4, 0x6000, RZ ;  /* 0x0000600004207810 */ /* 0x002fe40007f3e0ff */
[----:B------:R-:W-:Y:S02]  /*140f0*/  LOP3.LUT R12, R8, R31, RZ, 0x3c, !PT ;  /* 0x0000001f080c7212 */ /* 0x000fe400078e3cff */
[----:B------:R-:W-:Y:S02]  /*14100*/  LOP3.LUT R8, R37, 0x180, RZ, 0xc0, !PT ;  /* 0x0000018025087812 */ /* 0x000fe400078ec0ff */
[----:B------:R-:W-:Y:S02]  /*14110*/  LOP3.LUT R10, R39, 0x180, RZ, 0xc0, !PT ;  /* 0x00000180270a7812 */ /* 0x000fe400078ec0ff */
[----:B------:R-:W-:Y:S02]  /*14120*/  LOP3.LUT R36, R41, 0x180, RZ, 0xc0, !PT ;  /* 0x0000018029247812 */ /* 0x000fe400078ec0ff */
[----:B------:R-:W-:-:S02]  /*14130*/  SHF.R.U64 R9, R9, 0x3, RZ ;  /* 0x0000000309097819 */ /* 0x000fc400000012ff */
[----:B------:R-:W-:Y:S02]  /*14140*/  LOP3.LUT R31, R32, 0x180, RZ, 0xc0, !PT ;  /* 0x00000180201f7812 */ /* 0x000fe400078ec0ff */
[----:B------:R-:W-:Y:S02]  /*14150*/  SHF.R.U64 R8, R8, 0x3, RZ ;  /* 0x0000000308087819 */ /* 0x000fe400000012ff */
[----:B------:R-:W-:Y:S01]  /*14160*/  SHF.R.U64 R10, R10, 0x3, RZ ;  /* 0x000000030a0a7819 */ /* 0x000fe200000012ff */
[--C-:B------:R-:W-:Y:S01]  /*14170*/  IMAD.X R13, RZ, RZ, R5.reuse, P4 ;  /* 0x000000ffff0d7224 */ /* 0x100fe200020e0605 */
[----:B------:R-:W-:Y:S01]  /*14180*/  SHF.R.U64 R36, R36, 0x3, RZ ;  /* 0x0000000324247819 */ /* 0x000fe200000012ff */
[--C-:B------:R-:W-:Y:S01]  /*14190*/  IMAD.X R15, RZ, RZ, R5.reuse, P3 ;  /* 0x000000ffff0f7224 */ /* 0x100fe200018e0605 */
[----:B------:R-:W-:Y:S01]  /*141a0*/  LOP3.LUT R4, R9, R4, RZ, 0x3c, !PT ;  /* 0x0000000409047212 */ /* 0x000fe200078e3cff */
[----:B------:R-:W-:Y:S01]  /*141b0*/  IMAD.X R25, RZ, RZ, R5, P2 ;  /* 0x000000ffff197224 */ /* 0x000fe200010e0605 */
[----:B------:R-:W-:-:S02]  /*141c0*/  SHF.R.U64 R31, R31, 0x3, RZ ;  /* 0x000000031f1f7819 */ /* 0x000fc400000012ff */
[----:B------:R-:W-:Y:S02]  /*141d0*/  LOP3.LUT R14, R8, R37, RZ, 0x3c, !PT ;  /* 0x00000025080e7212 */ /* 0x000fe400078e3cff */
[----:B------:R-:W-:Y:S01]  /*141e0*/  LOP3.LUT R24, R10, R39, RZ, 0x3c, !PT ;  /* 0x000000270a187212 */ /* 0x000fe200078e3cff */
[--C-:B------:R-:W-:Y:S01]  /*141f0*/  IMAD.X R9, RZ, RZ, R5.reuse, P1 ;  /* 0x000000ffff097224 */ /* 0x100fe200008e0605 */
[----:B------:R-:W-:Y:S01]  /*14200*/  LOP3.LUT R10, R36, R41, RZ, 0x3c, !PT ;  /* 0x00000029240a7212 */ /* 0x000fe200078e3cff */
[----:B------:R-:W-:Y:S01]  /*14210*/  IMAD.X R11, RZ, RZ, R5, P0 ;  /* 0x000000ffff0b7224 */ /* 0x000fe200000e0605 */
[----:B------:R-:W-:Y:S02]  /*14220*/  LOP3.LUT R8, R31, R32, RZ, 0x3c, !PT ;  /* 0x000000201f087212 */ /* 0x000fe400078e3cff */
[----:B------:R-:W-:Y:S02]  /*14230*/  MOV R36, R4 ;  /* 0x0000000400247202 */ /* 0x000fe40000000f00 */
[----:B------:R-:W-:-:S02]  /*14240*/  F2FP.BF16.F32.PACK_AB R4, R28, R3 ;  /* 0x000000031c04723e */ /* 0x000fc400000010ff */
[----:B------:R-:W-:Y:S02]  /*14250*/  F2FP.BF16.F32.PACK_AB R5, R91, R90 ;  /* 0x0000005a5b05723e */ /* 0x000fe400000010ff */
[----:B------:R-:W-:Y:S02]  /*14260*/  MOV R32, R12 ;  /* 0x0000000c00207202 */ /* 0x000fe40000000f00 */
[----:B------:R-:W-:Y:S02]  /*14270*/  MOV R31, R14 ;  /* 0x0000000e001f7202 */ /* 0x000fe40000000f00 */
[----:B------:R-:W-:Y:S02]  /*14280*/  MOV R30, R24 ;  /* 0x00000018001e7202 */ /* 0x000fe40000000f00 */
[----:B------:R-:W-:Y:S02]  /*14290*/  F2FP.BF16.F32.PACK_AB R12, R27, R96 ;  /* 0x000000601b0c723e */ /* 0x000fe400000010ff */
[----:B------:R-:W-:-:S02]  /*142a0*/  F2FP.BF16.F32.PACK_AB R13, R99, R98 ;  /* 0x00000062630d723e */ /* 0x000fc400000010ff */
[----:B------:R-:W-:Y:S02]  /*142b0*/  F2FP.BF16.F32.PACK_AB R14, R101, R100 ;  /* 0x00000064650e723e */ /* 0x000fe400000010ff */
[----:B------:R-:W-:Y:S02]  /*142c0*/  F2FP.BF16.F32.PACK_AB R15, R103, R102 ;  /* 0x00000066670f723e */ /* 0x000fe400000010ff */
[----:B------:R-:W-:Y:S02]  /*142d0*/  F2FP.BF16.F32.PACK_AB R24, R105, R104 ;  /* 0x000000686918723e */ /* 0x000fe400000010ff */
[----:B------:R-:W-:Y:S02]  /*142e0*/  F2FP.BF16.F32.PACK_AB R25, R107, R106 ;  /* 0x0000006a6b19723e */ /* 0x000fe400000010ff */
[----:B------:R-:W-:Y:S01]  /*142f0*/  F2FP.BF16.F32.PACK_AB R27, R111, R110 ;  /* 0x0000006e6f1b723e */ /* 0x000fe200000010ff */
[----:B------:R1:W-:Y:S04]  /*14300*/  STSM.16.M88.4 [R36], R4 ;  /* 0x0000000424007844 */ /* 0x0003e80000000200 */
[----:B------:R2:W-:Y:S04]  /*14310*/  STSM.16.M88.4 [R32], R12 ;  /* 0x0000000c20007844 */ /* 0x0005e80000000200 */
[----:B------:R3:W-:Y:S01]  /*14320*/  STSM.16.M88.4 [R31], R24 ;  /* 0x000000181f007844 */ /* 0x0007e20000000200 */
[----:B------:R-:W-:-:S02]  /*14330*/  ISETP.NE.U32.AND P0, PT, RZ, UR4, PT ;  /* 0x00000004ff007c0c */ /* 0x000fc4000bf05070 */
[----:B------:R-:W-:Y:S02]  /*14340*/  MOV R28, R8 ;  /* 0x00000008001c7202 */ /* 0x000fe40000000f00 */
[----:B------:R-:W-:Y:S02]  /*14350*/  MOV R3, R10 ;  /* 0x0000000a00037202 */ /* 0x000fe40000000f00 */
[----:B------:R-:W-:Y:S02]  /*14360*/  F2FP.BF16.F32.PACK_AB R8, R121, R120 ;  /* 0x000000787908723e */ /* 0x000fe400000010ff */
[----:B-1----:R-:W-:Y:S02]  /*14370*/  F2FP.BF16.F32.PACK_AB R4, R113, R112 ;  /* 0x000000707104723e */ /* 0x002fe400000010ff */
[----:B------:R-:W-:Y:S01]  /*14380*/  F2FP.BF16.F32.PACK_AB R5, R115, R114 ;  /* 0x000000727305723e */ /* 0x000fe200000010ff */
[----:B--2---:R-:W1:Y:S01]  /*14390*/  LDC R32, c[0x0][0xbe8] ;  /* 0x0002fa00ff207b82 */ /* 0x004e620000000800 */
[C---:B---3--:R-:W-:Y:S01]  /*143a0*/  IMAD.SHL.U32 R26, R52.reuse, 0x4, RZ ;  /* 0x00000004341a7824 */ /* 0x048fe200078e00ff */
[----:B------:R-:W-:-:S02]  /*143b0*/  SHF.L.U64.HI R31, R52, 0x2, R29 ;  /* 0x00000002341f7819 */ /* 0x000fc4000001021d */
[----:B------:R-:W-:Y:S02]  /*143c0*/  F2FP.BF16.F32.PACK_AB R6, R117, R116 ;  /* 0x000000747506723e */ /* 0x000fe400000010ff */
[----:B------:R-:W-:Y:S02]  /*143d0*/  IADD3 R24, P1, R26, UR4, RZ ;  /* 0x000000041a187c10 */ /* 0x000fe4000ff3e0ff */
        /* <DEDUP_REMOVED lines=8> */
[----:B------:R-:W-:Y:S02]  /*14460*/  ISETP.NE.AND.EX P0, PT, RZ, UR5, PT, P0 ;  /* 0x00000005ff007c0c */ /* 0x000fe4000bf05300 */
[----:B------:R-:W-:Y:S01]  /*14470*/  IADD3.X R25, R31, UR5, RZ, P1, !PT ;  /* 0x000000051f197c10 */ /* 0x000fe20008ffe4ff */
[----:B------:R-:W-:Y:S01]  /*14480*/  ULDC.64 UR4, c[0x0][0xc08] ;  /* 0x0003020000047ab9 */ /* 0x000fe20000000a00 */
[----:B------:R2:W-:Y:S01]  /*14490*/  STSM.16.M88.4 [R30], R4 ;  /* 0x000000041e007844 */ /* 0x0005e20000000200 */
[----:B------:R-:W-:-:S03]  /*144a0*/  ISETP.NE.U32.AND P2, PT, RZ, UR4, PT ;  /* 0x00000004ff007c0c */ /* 0x000fc6000bf45070 */
[----:B------:R3:W-:Y:S01]  /*144b0*/  STSM.16.M88.4 [R28], R8 ;  /* 0x000000081c007844 */ /* 0x0007e20000000200 */
[----:B------:R-:W-:-:S03]  /*144c0*/  ISETP.NE.AND.EX P2, PT, RZ, UR5, PT, P2 ;  /* 0x00000005ff007c0c */ /* 0x000fc6000bf45320 */
[----:B------:R3:W-:Y:S01]  /*144d0*/  STSM.16.M88.4 [R3], R12 ;  /* 0x0000000c03007844 */ /* 0x0007e20000000200 */
[----:B------:R-:W-:Y:S09]  /*144e0*/  BAR.SYNC.DEFER_BLOCKING 0x1, 0x180 ;  /* 0x0046000000007b1d */ /* 0x000ff20000010000 */
[----:B--2---:R-:W-:Y:S01]  /*144f0*/  @P2 IADD3 R4, P3, R26, UR4, RZ ;  /* 0x000000041a042c10 */ /* 0x004fe2000ff7e0ff */
[----:B------:R-:W-:-:S02]  /*14500*/  ULDC UR4, c[0x0][0xa88] ;  /* 0x0002a20000047ab9 */ /* 0x000fc40000000800 */
[----:B------:R-:W-:Y:S01]  /*14510*/  IMAD.U32 R7, RZ, RZ, UR4 ;  /* 0x00000004ff077e24 */ /* 0x000fe2000f8e00ff */
[----:B------:R-:W-:Y:S01]  /*14520*/  @P2 IADD3.X R5, R31, UR5, RZ, P3, !PT ;  /* 0x000000051f052c10 */ /* 0x000fe20009ffe4ff */
[----:B------:R3:W5:Y:S04]  /*14530*/  @P0 LDG.E R42, desc[UR38][R24.64] ;  /* 0x00000026182a0981 */ /* 0x000768000c1e1900 */
[----:B------:R3:W5:Y:S01]  /*14540*/  @P2 LDG.E R7, desc[UR38][R4.64] ;  /* 0x0000002604072981 */ /* 0x000762000c1e1900 */
[----:B-1----:R-:W-:-:S13]  /*14550*/  ISETP.NE.AND P1, PT, R32, 0x1, PT ;  /* 0x000000012000780c */ /* 0x002fda0003f25270 */
[----:B------:R-:W1:Y:S08]  /*14560*/  @P1 LDC R6, c[0x0][0xbec] ;  /* 0x0002fb00ff061b82 */ /* 0x000e700000000800 */
[----:B------:R-:W2:Y:S01]  /*14570*/  @P1 LDC R27, c[0x0][0xbf0] ;  /* 0x0002fc00ff1b1b82 */ /* 0x000ea20000000800 */
[----:B------:R-:W-:Y:S01]  /*14580*/  SHF.R.S32.HI R41, RZ, 0x1f, R55 ;  /* 0x0000001fff297819 */ /* 0x000fe20000011437 */
[----:B---3--:R-:W-:Y:S06]  /*14590*/  @P2 BRA `(.L_x_2448) ;  /* 0x0000000000102947 */ /* 0x008fec0003800000 */
[----:B------:R-:W-:Y:S05]  /*145a0*/  @!P0 BRA `(.L_x_2448) ;  /* 0x00000000000c8947 */ /* 0x000fea0003800000 */
[----:B------:R-:W3:Y:S04]  /*145b0*/  LDG.E R4, desc[UR38][R24.64] ;  /* 0x0000002618047981 */ /* 0x000ee8000c1e1900 */
[----:B-----5:R-:W3:Y:S02]  /*145c0*/  LDG.E R7, desc[UR38][R24.64+0x4] ;  /* 0x0000042618077981 */ /* 0x020ee4000c1e1900 */
[----:B---3--:R-:W-:-:S07]  /*145d0*/  IMAD.IADD R7, R7, 0x1, -R4 ;  /* 0x0000000107077824 */ /* 0x008fce00078e0a04 */
.L_x_2448:
[----:B------:R-:W3:Y:S01]  /*145e0*/  LDL R5, [R1+0x68] ;  /* 0x0000680001057983 */ /* 0x000ee20000100800 */
[----:B------:R-:W-:Y:S01]  /*145f0*/  ULDC.64 UR4, c[0x0][0xb90] ;  /* 0x0002e40000047ab9 */ /* 0x000fe20000000a00 */
[----:B------:R-:W4:Y:S01]  /*14600*/  S2R R4, SR_TID.X ;  /* 0x0000000000047919 */ /* 0x000f220000002100 */
[----:B-----5:R-:W-:Y:S02]  /*14610*/  SHF.R.S32.HI R43, RZ, 0x1f, R42 ;  /* 0x0000001fff2b7819 */ /* 0x020fe4000001142a */
[----:B------:R-:W-:Y:S01]  /*14620*/  SEL R48, R29, RZ, !P0 ;  /* 0x000000ff1d307207 */ /* 0x000fe20004000000 */
[----:B------:R-:W3:Y:S01]  /*14630*/  LDL.LU R54, [R1+0x54] ;  /* 0x0000540001367983 */ /* 0x000ee20000300800 */
[----:B------:R-:W-:Y:S01]  /*14640*/  IMAD R3, R41, UR4, RZ ;  /* 0x0000000429037c24 */ /* 0x000fe2000f8e02ff */
[----:B------:R-:W-:Y:S01]  /*14650*/  SEL R49, R52, RZ, !P0 ;  /* 0x000000ff34317207 */ /* 0x000fe20004000000 */
[----:B------:R-:W-:Y:S01]  /*14660*/  IMAD R50, R7, R32, RZ ;  /* 0x0000002007327224 */ /* 0x000fe200078e02ff */
[----:B------:R-:W2:Y:S01]  /*14670*/  LDL R10, [R1+0x80] ;  /* 0x00008000010a7983 */ /* 0x000ea20000100800 */
[----:B------:R-:W-:Y:S01]  /*14680*/  IMAD R13, R55, UR5, R3 ;  /* 0x00000005370d7c24 */ /* 0x000fe2000f8e0203 */
[----:B------:R-:W0:Y:S01]  /*14690*/  @P1 LDC R51, c[0x0][0xbec] ;  /* 0x0002fb00ff331b82 */ /* 0x000e220000000800 */
[----:B----4-:R-:W-:-:S05]  /*146a0*/  VIADD R24, R4, 0xffffff80 ;  /* 0xffffff8004187836 */ /* 0x010fca0000000000 */
        /* <DEDUP_REMOVED lines=8> */
[----:B------:R-:W-:-:S04]  /*14730*/  IMAD R11, R53, 0x20, R3 ;  /* 0x00000020350b7824 */ /* 0x000fc800078e0203 */
[----:B------:R-:W-:Y:S01]  /*14740*/  IMAD.WIDE R20, R11, 0x2, R20 ;  /* 0x000000020b147825 */ /* 0x000fe200078e0214 */
[----:B------:R-:W-:-:S04]  /*14750*/  SHF.R.S32.HI R14, RZ, 0x1f, R24 ;  /* 0x0000001fff0e7819 */ /* 0x000fc80000011418 */
[----:B------:R-:W-:-:S04]  /*14760*/  LEA.HI R14, R14, R24, RZ, 0x7 ;  /* 0x000000180e0e7211 */ /* 0x000fc800078f38ff */
[----:B------:R-:W-:-:S05]  /*14770*/  LOP3.LUT R14, R14, 0xffffff80, RZ, 0xc0, !PT ;  /* 0xffffff800e0e7812 */ /* 0x000fca00078ec0ff */
[----:B------:R-:W-:Y:S01]  /*14780*/  IMAD.IADD R14, R24, 0x1, -R14 ;  /* 0x00000001180e7824 */ /* 0x000fe200078e0a0e */
[C---:B------:R-:W-:Y:S02]  /*14790*/  IADD3 R25, P5, R20.reuse, 0x4800, RZ ;  /* 0x0000480014197810 */ /* 0x040fe40007fbe0ff */
[----:B------:R-:W-:Y:S02]  /*147a0*/  IADD3 R29, P4, R20, 0x6000, RZ ;  /* 0x00006000141d7810 */ /* 0x000fe40007f9e0ff */
[----:B------:R-:W-:Y:S02]  /*147b0*/  LOP3.LUT R24, R25, 0x180, RZ, 0xc0, !PT ;  /* 0x0000018019187812 */ /* 0x000fe400078ec0ff */
[----:B------:R-:W-:Y:S02]  /*147c0*/  LOP3.LUT R28, R29, 0x180, RZ, 0xc0, !PT ;  /* 0x000001801d1c7812 */ /* 0x000fe400078ec0ff */
[----:B------:R-:W-:Y:S02]  /*147d0*/  SHF.R.U64 R24, R24, 0x3, RZ ;  /* 0x0000000318187819 */ /* 0x000fe400000012ff */
[----:B------:R-:W-:-:S02]  /*147e0*/  SHF.R.U64 R28, R28, 0x3, RZ ;  /* 0x000000031c1c7819 */ /* 0x000fc400000012ff */
[----:B------:R-:W-:Y:S01]  /*147f0*/  LOP3.LUT R24, R24, R25, RZ, 0x3c, !PT ;  /* 0x0000001918187212 */ /* 0x000fe200078e3cff */
[--C-:B------:R-:W-:Y:S01]  /*14800*/  IMAD.X R25, RZ, RZ, R21.reuse, P5 ;  /* 0x000000ffff197224 */ /* 0x100fe200028e0615 */
[----:B------:R-:W-:Y:S01]  /*14810*/  LOP3.LUT R28, R28, R29, RZ, 0x3c, !PT ;  /* 0x0000001d1c1c7212 */ /* 0x000fe200078e3cff */
[----:B------:R-:W-:Y:S01]  /*14820*/  IMAD.X R29, RZ, RZ, R21, P4 ;  /* 0x000000ffff1d7224 */ /* 0x000fe200020e0615 */
[----:B------:R-:W-:Y:S01]  /*14830*/  BSSY B1, `(.L_x_2449) ;  /* 0x0000081000017945 */ /* 0x000fe20003800000 */
[----:B---3--:R-:W-:Y:S02]  /*14840*/  IMAD.IADD R15, R5, 0x1, R54 ;  /* 0x00000001050f7824 */ /* 0x008fe400078e0236 */
[----:B------:R-:W-:Y:S01]  /*14850*/  IMAD.WIDE.U32 R4, R55, UR4, R42 ;  /* 0x0000000437047c25 */ /* 0x000fe2000f8e002a */
[----:B------:R-:W-:-:S03]  /*14860*/  ULDC.64 UR4, c[0x0][0xb98] ;  /* 0x0002e60000047ab9 */ /* 0x000fc60000000a00 */
[----:B-1----:R-:W-:-:S04]  /*14870*/  @P1 IMAD.HI.U32 R6, R15, R6, RZ ;  /* 0x000000060f061227 */ /* 0x002fc800078e00ff */
[----:B------:R-:W-:Y:S01]  /*14880*/  IMAD.MOV.U32 R9, RZ, RZ, R15 ;  /* 0x000000ffff097224 */ /* 0x000fe200078e000f */
[----:B--2---:R-:W-:Y:S01]  /*14890*/  @P1 SHF.R.U32.HI R9, RZ, R27, R6 ;  /* 0x0000001bff091219 */ /* 0x004fe20000011606 */
[----:B------:R-:W-:-:S04]  /*148a0*/  IMAD.IADD R5, R5, 0x1, R13 ;  /* 0x0000000105057824 */ /* 0x000fc800078e020d */
[----:B------:R-:W-:Y:S02]  /*148b0*/  IMAD.MOV R13, RZ, RZ, -R9 ;  /* 0x000000ffff0d7224 */ /* 0x000fe400078e0a09 */
[----:B------:R-:W-:Y:S02]  /*148c0*/  IMAD R6, R48, UR4, RZ ;  /* 0x0000000430067c24 */ /* 0x000fe4000f8e02ff */
[----:B------:R-:W-:-:S04]  /*148d0*/  IMAD.WIDE.U32 R4, R49, UR4, R4 ;  /* 0x0000000431047c25 */ /* 0x000fc8000f8e0004 */
[----:B------:R-:W-:Y:S01]  /*148e0*/  IMAD R11, R32, R13, R15 ;  /* 0x0000000d200b7224 */ /* 0x000fe200078e020f */
[----:B------:R-:W-:Y:S01]  /*148f0*/  SHF.R.S32.HI R13, RZ, 0x1f, R9 ;  /* 0x0000001fff0d7819 */ /* 0x000fe20000011409 */
[----:B------:R-:W-:Y:S01]  /*14900*/  IMAD R8, R49, UR5, R6 ;  /* 0x0000000531087c24 */ /* 0x000fe2000f8e0206 */
[----:B------:R-:W-:Y:S01]  /*14910*/  IADD3 R4, P0, R9, R4, RZ ;  /* 0x0000000409047210 */ /* 0x000fe20007f1e0ff */
[----:B------:R-:W-:Y:S01]  /*14920*/  ULDC.64 UR4, c[0x0][0xb88] ;  /* 0x0002e20000047ab9 */ /* 0x000fe20000000a00 */
[----:B------:R-:W-:Y:S02]  /*14930*/  SHF.R.S32.HI R6, RZ, 0x1f, R11 ;  /* 0x0000001fff067819 */ /* 0x000fe4000001140b */
[----:B------:R-:W-:-:S03]  /*14940*/  IADD3.X R5, R13, R5, R8, P0, !PT ;  /* 0x000000050d057210 */ /* 0x000fc600007fe408 */
[----:B------:R-:W-:Y:S02]  /*14950*/  IMAD R6, R6, UR4, RZ ;  /* 0x0000000406067c24 */ /* 0x000fe4000f8e02ff */
[----:B------:R-:W-:-:S04]  /*14960*/  IMAD.WIDE.U32 R4, R11, UR4, R4 ;  /* 0x000000040b047c25 */ /* 0x000fc8000f8e0004 */
[----:B------:R-:W-:Y:S01]  /*14970*/  IMAD R15, R11, UR5, R6 ;  /* 0x000000050b0f7c24 */ /* 0x000fe2000f8e0206 */
[----:B------:R-:W-:Y:S01]  /*14980*/  ULDC.64 UR4, c[0x0][0xb50] ;  /* 0x0002d40000047ab9 */ /* 0x000fe20000000a00 */
[----:B------:R-:W-:Y:S02]  /*14990*/  IADD3 R9, P2, R20, 0x1800, RZ ;  /* 0x0000180014097810 */ /* 0x000fe40007f5e0ff */
[----:B------:R-:W-:Y:S01]  /*149a0*/  IMAD.IADD R5, R5, 0x1, R15 ;  /* 0x0000000105057824 */ /* 0x000fe200078e020f */
[C---:B------:R-:W-:Y:S02]  /*149b0*/  LEA R6, P0, R4.reuse, UR4, 0x2 ;  /* 0x0000000404067c11 */ /* 0x040fe4000f8010ff */
[----:B------:R-:W-:Y:S02]  /*149c0*/  LOP3.LUT R8, R9, 0x180, RZ, 0xc0, !PT ;  /* 0x0000018009087812 */ /* 0x000fe400078ec0ff */
[----:B------:R-:W-:Y:S01]  /*149d0*/  LEA.HI.X R4, R4, UR5, R5, 0x2, P0 ;  /* 0x0000000504047c11 */ /* 0x000fe200080f1405 */
[----:B------:R-:W-:Y:S01]  /*149e0*/  SHFL.IDX PT, R44, R6, RZ, 0x1c1f ;  /* 0x001c1fff062c7589 */ /* 0x000fe200000e0000 */
[----:B------:R-:W-:Y:S01]  /*149f0*/  SHF.R.U64 R8, R8, 0x3, RZ ;  /* 0x0000000308087819 */ /* 0x000fe200000012ff */
[----:B------:R-:W-:Y:S01]  /*14a00*/  IMAD.IADD R5, R10, 0x1, R54 ;  /* 0x000000010a057824 */ /* 0x000fe200078e0236 */
[----:B------:R-:W-:Y:S01]  /*14a10*/  IADD3 R13, P3, R20, 0x3000, RZ ;  /* 0x00003000140d7810 */ /* 0x000fe20007f7e0ff */
[----:B------:R-:W1:Y:S01]  /*14a20*/  SHFL.IDX PT, R45, R4, RZ, 0x1c1f ;  /* 0x001c1fff042d7589 */ /* 0x000e6200000e0000 */
[----:B------:R-:W-:Y:S01]  /*14a30*/  LOP3.LUT P0, RZ, R14, 0x3, RZ, 0xc0, !PT ;  /* 0x000000030eff7812 */ /* 0x000fe2000780c0ff */
[----:B------:R-:W-:-:S02]  /*14a40*/  ULDC.64 UR4, c[0x0][0xaa0] ;  /* 0x0002a80000047ab9 */ /* 0x000fc40000000a00 */
[----:B------:R-:W-:Y:S01]  /*14a50*/  SHFL.IDX PT, R46, R6, 0x1, 0x1c1f ;  /* 0x003c1f00062e7f89 */ /* 0x000fe200000e0000 */
[----:B------:R-:W-:-:S03]  /*14a60*/  LOP3.LUT R8, R8, R9, RZ, 0x3c, !PT ;  /* 0x0000000908087212 */ /* 0x000fc600078e3cff */
[----:B------:R-:W2:Y:S01]  /*14a70*/  SHFL.IDX PT, R47, R4, 0x1, 0x1c1f ;  /* 0x003c1f00042f7f89 */ /* 0x000ea200000e0000 */
[----:B------:R-:W-:Y:S01]  /*14a80*/  IMAD.X R9, RZ, RZ, R21, P2 ;  /* 0x000000ffff097224 */ /* 0x000fe200010e0615 */
[C---:B------:R-:W-:Y:S01]  /*14a90*/  ISETP.GE.OR P2, PT, R5.reuse, R50, P0 ;  /* 0x000000320500720c */ /* 0x040fe20000746670 */
[----:B------:R-:W-:Y:S01]  /*14aa0*/  VIADD R5, R5, 0x8 ;  /* 0x0000000805057836 */ /* 0x000fe20000000000 */
[----:B------:R-:W-:-:S04]  /*14ab0*/  LOP3.LUT R12, R13, 0x180, RZ, 0xc0, !PT ;  /* 0x000001800d0c7812 */ /* 0x000fc800078ec0ff */
[----:B------:R-:W-:Y:S02]  /*14ac0*/  ISETP.GE.OR P0, PT, R5, R50, P0 ;  /* 0x000000320500720c */ /* 0x000fe40000706670 */
[----:B------:R-:W-:-:S04]  /*14ad0*/  SHF.R.U64 R12, R12, 0x3, RZ ;  /* 0x000000030c0c7819 */ /* 0x000fc800000012ff */
[----:B------:R-:W-:Y:S01]  /*14ae0*/  LOP3.LUT R12, R12, R13, RZ, 0x3c, !PT ;  /* 0x0000000d0c0c7212 */ /* 0x000fe200078e3cff */
[--C-:B------:R-:W-:Y:S01]  /*14af0*/  IMAD.X R13, RZ, RZ, R21.reuse, P3 ;  /* 0x000000ffff0d7224 */ /* 0x100fe200018e0615 */
[----:B-1----:R-:W-:Y:S01]  /*14b00*/  @!P2 ST.E desc[UR38][R44.64], R40 ;  /* 0x000000282c00a985 */ /* 0x002fe2000c101926 */
[C---:B------:R-:W-:Y:S02]  /*14b10*/  IADD3 R7, P3, R20.reuse, 0x7800, RZ ;  /* 0x0000780014077810 */ /* 0x040fe40007f7e0ff */
[----:B------:R-:W-:Y:S02]  /*14b20*/  LOP3.LUT R11, R20, 0x180, RZ, 0xc0, !PT ;  /* 0x00000180140b7812 */ /* 0x000fe400078ec0ff */
[----:B--2---:R1:W-:Y:S01]  /*14b30*/  @!P0 ST.E desc[UR38][R46.64], R0 ;  /* 0x000000002e008985 */ /* 0x0043e2000c101926 */
[----:B------:R-:W-:Y:S01]  /*14b40*/  LOP3.LUT R4, R7, 0x180, RZ, 0xc0, !PT ;  /* 0x0000018007047812 */ /* 0x000fe200078ec0ff */
[----:B------:R-:W-:Y:S01]  /*14b50*/  IMAD R43, R43, UR4, RZ ;  /* 0x000000042b2b7c24 */ /* 0x000fe2000f8e02ff */
[----:B------:R-:W-:Y:S01]  /*14b60*/  SHF.R.U64 R11, R11, 0x3, RZ ;  /* 0x000000030b0b7819 */ /* 0x000fe200000012ff */
[----:B------:R-:W-:Y:S01]  /*14b70*/  IMAD.X R37, RZ, RZ, R21, P3 ;  /* 0x000000ffff257224 */ /* 0x000fe200018e0615 */
[----:B------:R-:W-:Y:S01]  /*14b80*/  SHF.R.U64 R4, R4, 0x3, RZ ;  /* 0x0000000304047819 */ /* 0x000fe200000012ff */
[----:B-1----:R-:W1:Y:S01]  /*14b90*/  @P1 LDC R47, c[0x0][0xbf0] ;  /* 0x0002fc00ff2f1b82 */ /* 0x002e620000000800 */
[----:B------:R-:W-:Y:S01]  /*14ba0*/  LOP3.LUT R20, R11, R20, RZ, 0x3c, !PT ;  /* 0x000000140b147212 */ /* 0x000fe200078e3cff */
[----:B------:R-:W-:Y:S01]  /*14bb0*/  IMAD R45, R42, UR5, R43 ;  /* 0x000000052a2d7c24 */ /* 0x000fe2000f8e022b */
[----:B------:R-:W-:Y:S01]  /*14bc0*/  LOP3.LUT R36, R4, R7, RZ, 0x3c, !PT ;  /* 0x0000000704247212 */ /* 0x000fe200078e3cff */
[----:B------:R-:W-:Y:S01]  /*14bd0*/  IMAD.WIDE.U32 R42, R42, UR4, RZ ;  /* 0x000000042a2a7c25 */ /* 0x000fe2000f8e00ff */
[----:B------:R-:W-:Y:S01]  /*14be0*/  ULDC.64 UR4, c[0x0][0xae8] ;  /* 0x0002ba0000047ab9 */ /* 0x000fe20000000a00 */
[----:B------:R2:W5:Y:S02]  /*14bf0*/  LD.E.128 R4, desc[UR38][R20.64] ;  /* 0x0000002614047980 */ /* 0x000564000c101d00 */
[----:B------:R-:W-:-:S02]  /*14c00*/  IMAD R0, R56, 0x60, R53 ;  /* 0x0000006038007824 */ /* 0x000fc400078e0235 */
[----:B------:R-:W-:Y:S01]  /*14c10*/  IMAD R41, R41, UR4, RZ ;  /* 0x0000000429297c24 */ /* 0x000fe2000f8e02ff */
[----:B------:R-:W5:Y:S01]  /*14c20*/  LD.E.128 R8, desc[UR38][R8.64] ;  /* 0x0000002608087980 */ /* 0x000f62000c101d00 */
[----:B------:R-:W-:-:S03]  /*14c30*/  IMAD.IADD R40, R54, 0x1, R0 ;  /* 0x0000000136287824 */ /* 0x000fc600078e0200 */
[----:B------:R-:W5:Y:S01]  /*14c40*/  LD.E.128 R12, desc[UR38][R12.64] ;  /* 0x000000260c0c7980 */ /* 0x000f62000c101d00 */
[----:B--2---:R-:W-:Y:S02]  /*14c50*/  IMAD.IADD R21, R43, 0x1, R45 ;  /* 0x000000012b157824 */ /* 0x004fe400078e022d */
[----:B------:R-:W-:Y:S01]  /*14c60*/  IMAD.MOV.U32 R20, RZ, RZ, R42 ;  /* 0x000000ffff147224 */ /* 0x000fe200078e002a */
[----:B------:R-:W5:Y:S01]  /*14c70*/  LD.E.128 R24, desc[UR38][R24.64] ;  /* 0x0000002618187980 */ /* 0x000f62000c101d00 */
[C---:B------:R-:W-:Y:S02]  /*14c80*/  IMAD R41, R55.reuse, UR5, R41 ;  /* 0x0000000537297c24 */ /* 0x040fe4000f8e0229 */
[----:B------:R-:W-:Y:S01]  /*14c90*/  IMAD.WIDE.U32 R20, R55, UR4, R20 ;  /* 0x0000000437147c25 */ /* 0x000fe2000f8e0014 */
[----:B------:R-:W-:Y:S01]  /*14ca0*/  ULDC.64 UR4, c[0x0][0xaf0] ;  /* 0x0002bc0000047ab9 */ /* 0x000fe20000000a00 */
[----:B------:R-:W5:Y:S02]  /*14cb0*/  LD.E.128 R28, desc[UR38][R28.64] ;  /* 0x000000261c1c7980 */ /* 0x000f64000c101d00 */
[----:B0-----:R-:W-:-:S02]  /*14cc0*/  @P1 IMAD.HI.U32 R0, R40, R51, RZ ;  /* 0x0000003328001227 */ /* 0x001fc400078e00ff */
[----:B------:R-:W5:Y:S02]  /*14cd0*/  LD.E.128 R36, desc[UR38][R36.64] ;  /* 0x0000002624247980 */ /* 0x000f64000c101d00 */
        /* <DEDUP_REMOVED lines=16> */
[----:B------:R-:W-:Y:S02]  /*14de0*/  IMAD R0, R0, UR4, RZ ;  /* 0x0000000400007c24 */ /* 0x000fe4000f8e02ff */
[----:B------:R-:W-:Y:S02]  /*14df0*/  IMAD R43, R32, R45, R40 ;  /* 0x0000002d202b7224 */ /* 0x000fe400078e0228 */
[----:B------:R-:W-:-:S02]  /*14e00*/  IMAD R45, R41, UR5, R0 ;  /* 0x00000005292d7c24 */ /* 0x000fc4000f8e0200 */
[----:B------:R-:W-:Y:S01]  /*14e10*/  IMAD.WIDE.U32 R20, R41, UR4, R20 ;  /* 0x0000000429147c25 */ /* 0x000fe2000f8e0014 */
[----:B------:R-:W-:Y:S01]  /*14e20*/  SHF.R.S32.HI R0, RZ, 0x1f, R43 ;  /* 0x0000001fff007819 */ /* 0x000fe2000001142b */
[----:B------:R-:W-:Y:S02]  /*14e30*/  ULDC.64 UR4, c[0x0][0xad8] ;  /* 0x0002b60000047ab9 */ /* 0x000fe40000000a00 */
[----:B------:R-:W-:Y:S02]  /*14e40*/  IMAD.IADD R21, R21, 0x1, R45 ;  /* 0x0000000115157824 */ /* 0x000fe400078e022d */
[----:B------:R-:W-:Y:S02]  /*14e50*/  IMAD R0, R0, UR4, RZ ;  /* 0x0000000400007c24 */ /* 0x000fe4000f8e02ff */
[----:B------:R-:W-:-:S04]  /*14e60*/  IMAD.WIDE.U32 R20, R43, UR4, R20 ;  /* 0x000000042b147c25 */ /* 0x000fc8000f8e0014 */
[----:B------:R-:W-:Y:S01]  /*14e70*/  IMAD R41, R43, UR5, R0 ;  /* 0x000000052b297c24 */ /* 0x000fe2000f8e0200 */
[----:B------:R-:W-:Y:S01]  /*14e80*/  ULDC.64 UR4, c[0x0][0xa80] ;  /* 0x0002a00000047ab9 */ /* 0x000fe20000000a00 */
[----:B------:R-:W-:Y:S01]  /*14e90*/  IMAD.IADD R47, R53, 0x1, R54 ;  /* 0x00000001352f7824 */ /* 0x000fe200078e0236 */
        /* <DEDUP_REMOVED lines=8> */
[----:B0-----:R0:W1:Y:S02]  /*14f20*/  SHFL.IDX PT, R40, R32, RZ, 0x1c1f ;  /* 0x001c1fff20287589 */ /* 0x00106400000e0000 */
[----:B------:R2:W-:Y:S02]  /*14f30*/  SYNCS.ARRIVE.TRANS64.RED.A1T0 RZ, [R0+URZ], RZ ;  /* 0x000000ff00ff79a7 */ /* 0x0005e4000810043f */
[----:B------:R0:W3:Y:S01]  /*14f40*/  SHFL.IDX PT, R41, R46, RZ, 0x1c1f ;  /* 0x001c1fff2e297589 */ /* 0x0000e200000e0000 */
[----:B------:R-:W-:Y:S02]  /*14f50*/  SHF.R.S32.HI R48, RZ, 0x1f, R51 ;  /* 0x0000001fff307819 */ /* 0x000fe40000011433 */
[----:B--2---:R-:W-:Y:S01]  /*14f60*/  SHF.R.S32.HI R0, RZ, 0x1f, R49 ;  /* 0x0000001fff007819 */ /* 0x004fe20000011431 */
[----:B------:R-:W-:Y:S06]  /*14f70*/  @P0 BRA `(.L_x_2450) ;  /* 0x0000000000300947 */ /* 0x000fec0003800000 */
[----:B------:R-:W-:Y:S02]  /*14f80*/  ULDC UR4, c[0x0][0xac8] ;  /* 0x0002b20000047ab9 */ /* 0x000fe40000000800 */
[----:B------:R-:W-:Y:S02]  /*14f90*/  ISETP.GE.AND P1, PT, R51, UR4, PT ;  /* 0x0000000433007c0c */ /* 0x000fe4000bf26270 */
[----:B------:R-:W-:Y:S02]  /*14fa0*/  ISETP.GE.AND P2, PT, R49, UR4, PT ;  /* 0x0000000431007c0c */ /* 0x000fe4000bf46270 */
[----:B------:R-:W-:-:S09]  /*14fb0*/  ISETP.GE.AND P0, PT, R3, UR4, PT ;  /* 0x0000000403007c0c */ /* 0x000fd2000bf06270 */
[-C--:B-1----:R-:W-:Y:S02]  /*14fc0*/  @!P1 LEA R42, P3, R51, R40.reuse, 0x1 ;  /* 0x00000028332a9211 */ /* 0x082fe400078608ff */
[----:B------:R-:W-:Y:S02]  /*14fd0*/  @!P2 LEA R44, P4, R49, R40, 0x1 ;  /* 0x00000028312ca211 */ /* 0x000fe400078808ff */
[----:B---3--:R-:W-:Y:S01]  /*14fe0*/  @!P0 IMAD.WIDE R20, R3, 0x2, R40 ;  /* 0x0000000203148825 */ /* 0x008fe200078e0228 */
[-C--:B------:R-:W-:Y:S02]  /*14ff0*/  @!P1 LEA.HI.X R43, R51, R41.reuse, R48, 0x1, P3 ;  /* 0x00000029332b9211 */ /* 0x080fe400018f0c30 */
[----:B------:R-:W-:Y:S02]  /*15000*/  @!P2 LEA.HI.X R45, R49, R41, R0, 0x1, P4 ;  /* 0x00000029312da211 */ /* 0x000fe400020f0c00 */
[----:B-----5:R2:W-:Y:S04]  /*15010*/  @!P0 ST.E.128 desc[UR38][R20.64], R4 ;  /* 0x0000000414008985 */ /* 0x0205e8000c101d26 */
[----:B------:R2:W-:Y:S04]  /*15020*/  @!P1 ST.E.128 desc[UR38][R42.64], R12 ;  /* 0x0000000c2a009985 */ /* 0x0005e8000c101d26 */
[----:B------:R2:W-:Y:S02]  /*15030*/  @!P2 ST.E.128 desc[UR38][R44.64], R28 ;  /* 0x0000001c2c00a985 */ /* 0x0005e4000c101d26 */
.L_x_2450:
[----:B------:R-:W-:Y:S05]  /*15040*/  BSYNC B1 ;  /* 0x0000000000017941 */ /* 0x000fea0003800000 */
.L_x_2449:
[----:B--2--5:R-:W-:Y:S01]  /*15050*/  VIADD R5, R47, 0x60 ;  /* 0x000000602f057836 */ /* 0x024fe20000000000 */
[----:B------:R2:W4:Y:S04]  /*15060*/  SHFL.IDX PT, R7, R46, 0x1, 0x1c1f ;  /* 0x003c1f002e077f89 */ /* 0x00052800000e0000 */
[----:B------:R-:W-:Y:S01]  /*15070*/  ISETP.GE.AND P0, PT, R5, R50, PT ;  /* 0x000000320500720c */ /* 0x000fe20003f06270 */
[----:B------:R2:W0:-:S12]  /*15080*/  SHFL.IDX PT, R6, R32, 0x1, 0x1c1f ;  /* 0x003c1f0020067f89 */ /* 0x00041800000e0000 */
[----:B--2---:R-:W-:Y:S05]  /*15090*/  @P0 BRA `(.L_x_2451) ;  /* 0x0000000800d80947 */ /* 0x004fea0003800000 */
        /* <DEDUP_REMOVED lines=10> */
[----:B--2---:R-:W-:-:S04]  /*15140*/  LEA R4, P0, R49, R6, 0x1 ;  /* 0x0000000631047211 */ /* 0x004fc800078008ff */
[----:B------:R-:W-:-:S05]  /*15150*/  LEA.HI.X R5, R49, R7, R0, 0x1, P0 ;  /* 0x0000000731057211 */ /* 0x000fca00000f0c00 */
[----:B------:R0:W-:Y:S01]  /*15160*/  ST.E.128 desc[UR38][R4.64], R36 ;  /* 0x0000002404007985 */ /* 0x0001e2000c101d26 */
[----:B------:R-:W-:Y:S05]  /*15170*/  BRA `(.L_x_2451) ;  /* 0x0000000800a07947 */ /* 0x000fea0003800000 */
.L_x_2447:
[C---:B------:R-:W-:Y:S01]  /*15180*/  IMAD.SHL.U32 R6, R52.reuse, 0x4, RZ ;  /* 0x0000000434067824 */ /* 0x040fe200078e00ff */
[----:B------:R-:W-:Y:S01]  /*15190*/  ULDC.64 UR4, c[0x0][0xc00] ;  /* 0x0003000000047ab9 */ /* 0x000fe20000000a00 */
[----:B------:R-:W-:Y:S01]  /*151a0*/  SHF.L.U64.HI R3, R52, 0x2, R29 ;  /* 0x0000000234037819 */ /* 0x000fe2000001021d */
[----:B------:R-:W-:Y:S01]  /*151b0*/  IMAD.MOV.U32 R0, RZ, RZ, RZ ;  /* 0x000000ffff007224 */ /* 0x000fe200078e00ff */
[----:B------:R-:W-:Y:S01]  /*151c0*/  ISETP.NE.U32.AND P0, PT, RZ, UR4, PT ;  /* 0x00000004ff007c0c */ /* 0x000fe2000bf05070 */
[----:B------:R-:W3:Y:S01]  /*151d0*/  LDC R25, c[0x0][0xbe8] ;  /* 0x0002fa00ff197b82 */ /* 0x000ee20000000800 */
[----:B------:R-:W-:Y:S02]  /*151e0*/  IADD3 R4, P1, R6, UR4, RZ ;  /* 0x0000000406047c10 */ /* 0x000fe4000ff3e0ff */
[----:B------:R-:W-:Y:S02]  /*151f0*/  ISETP.NE.AND.EX P0, PT, RZ, UR5, PT, P0 ;  /* 0x00000005ff007c0c */ /* 0x000fe4000bf05300 */
[----:B------:R-:W-:Y:S01]  /*15200*/  IADD3.X R5, R3, UR5, RZ, P1, !PT ;  /* 0x0000000503057c10 */ /* 0x000fe20008ffe4ff */
[----:B------:R-:W-:-:S02]  /*15210*/  ULDC.64 UR4, c[0x0][0xc08] ;  /* 0x0003020000047ab9 */ /* 0x000fc40000000a00 */
[----:B------:R-:W-:-:S04]  /*15220*/  ISETP.NE.U32.AND P1, PT, RZ, UR4, PT ;  /* 0x00000004ff007c0c */ /* 0x000fc8000bf25070 */
[----:B------:R-:W-:-:S04]  /*15230*/  ISETP.NE.AND.EX P1, PT, RZ, UR5, PT, P1 ;  /* 0x00000005ff007c0c */ /* 0x000fc8000bf25310 */
[----:B------:R4:W5:Y:S01]  /*15240*/  @P0 LDG.E R0, desc[UR38][R4.64] ;  /* 0x0000002604000981 */ /* 0x000962000c1e1900 */
[----:B------:R-:W2:Y:S08]  /*15250*/  S2R R10, SR_TID.X ;  /* 0x00000000000a7919 */ /* 0x000eb00000002100 */
[----:B------:R-:W-:Y:S01]  /*15260*/  @P1 IADD3 R6, P2, R6, UR4, RZ ;  /* 0x0000000406061c10 */ /* 0x000fe2000ff5e0ff */
[----:B------:R-:W-:-:S02]  /*15270*/  ULDC UR4, c[0x0][0xa88] ;  /* 0x0002a20000047ab9 */ /* 0x000fc40000000800 */
[----:B------:R-:W-:Y:S01]  /*15280*/  IMAD.U32 R8, RZ, RZ, UR4 ;  /* 0x00000004ff087e24 */ /* 0x000fe2000f8e00ff */
[----:B------:R-:W-:-:S05]  /*15290*/  @P1 IADD3.X R7, R3, UR5, RZ, P2, !PT ;  /* 0x0000000503071c10 */ /* 0x000fca00097fe4ff */
[----:B------:R4:W5:Y:S01]  /*152a0*/  @P1 LDG.E R8, desc[UR38][R6.64] ;  /* 0x0000002606081981 */ /* 0x000962000c1e1900 */
[----:B---3--:R-:W-:-:S13]  /*152b0*/  ISETP.NE.AND P2, PT, R25, 0x1, PT ;  /* 0x000000011900780c */ /* 0x008fda0003f45270 */
[----:B------:R-:W3:Y:S01]  /*152c0*/  @P2 LDC R14, c[0x0][0xbec] ;  /* 0x0002fb00ff0e2b82 */ /* 0x000ee20000000800 */
[----:B--2---:R-:W-:-:S07]  /*152d0*/  VIADD R24, R10, 0xffffff80 ;  /* 0xffffff800a187836 */ /* 0x004fce0000000000 */
[----:B------:R-:W2:Y:S01]  /*152e0*/  @P2 LDC R27, c[0x0][0xbf0] ;  /* 0x0002fc00ff1b2b82 */ /* 0x000ea20000000800 */
[----:B------:R-:W-:Y:S01]  /*152f0*/  ISETP.GE.AND P3, PT, R24, 0xc0, PT ;  /* 0x000000c01800780c */ /* 0x000fe20003f66270 */
[----:B----4-:R-:W-:-:S12]  /*15300*/  @P1 BRA `(.L_x_2452) ;  /* 0x0000000000101947 */ /* 0x010fd80003800000 */
[----:B------:R-:W-:Y:S05]  /*15310*/  @!P0 BRA `(.L_x_2452) ;  /* 0x00000000000c8947 */ /* 0x000fea0003800000 */
[----:B------:R-:W4:Y:S04]  /*15320*/  LDG.E R3, desc[UR38][R4.64] ;  /* 0x0000002604037981 */ /* 0x000f28000c1e1900 */
[----:B-----5:R-:W4:Y:S02]  /*15330*/  LDG.E R8, desc[UR38][R4.64+0x4] ;  /* 0x0000042604087981 */ /* 0x020f24000c1e1900 */
[----:B----4-:R-:W-:-:S07]  /*15340*/  IMAD.IADD R8, R8, 0x1, -R3 ;  /* 0x0000000108087824 */ /* 0x010fce00078e0a03 */
.L_x_2452:
[----:B------:R-:W4:Y:S04]  /*15350*/  LDL R20, [R1+0x70] ;  /* 0x0000700001147983 */ /* 0x000f280000100800 */
[----:B------:R0:W5:Y:S01]  /*15360*/  LDL R26, [R1+0x54] ;  /* 0x00005400011a7983 */ /* 0x0001620000100800 */
[----:B------:R-:W-:Y:S01]  /*15370*/  BSSY B1, `(.L_x_2453) ;  /* 0x000002c000017945 */ /* 0x000fe20003800000 */
[----:B------:R-:W-:Y:S02]  /*15380*/  SEL R13, R52, RZ, !P0 ;  /* 0x000000ff340d7207 */ /* 0x000fe40004000000 */
[----:B------:R-:W-:Y:S02]  /*15390*/  SEL R29, R29, RZ, !P0 ;  /* 0x000000ff1d1d7207 */ /* 0x000fe40004000000 */
[----:B-----5:R-:W-:-:S02]  /*153a0*/  SHF.R.S32.HI R11, RZ, 0x1f, R0 ;  /* 0x0000001fff0b7819 */ /* 0x020fc40000011400 */
[----:B----4-:R-:W-:Y:S01]  /*153b0*/  SHF.R.S32.HI R12, RZ, 0x1f, R20 ;  /* 0x0000001fff0c7819 */ /* 0x010fe20000011414 */
[----:B0-----:R-:W-:Y:S06]  /*153c0*/  @P3 BRA `(.L_x_2454) ;  /* 0x0000000000983947 */ /* 0x001fec0003800000 */
[----:B------:R-:W0:Y:S01]  /*153d0*/  LDC R9, c[0x0][0xbe8] ;  /* 0x0002fa00ff097b82 */ /* 0x000e220000000800 */
[----:B------:R-:W-:Y:S01]  /*153e0*/  IADD3 R10, R26, -0x80, R10 ;  /* 0xffffff801a0a7810 */ /* 0x000fe20007ffe00a */
        /* <DEDUP_REMOVED lines=14> */
[----:B------:R-:W4:Y:S01]  /*154d0*/  @P0 LDC R21, c[0x0][0xbf0] ;  /* 0x0002fc00ff150b82 */ /* 0x000f220000000800 */
[----:B------:R-:W-:-:S04]  /*154e0*/  IMAD.WIDE.U32 R4, R13, UR4, R4 ;  /* 0x000000040d047c25 */ /* 0x000fc8000f8e0004 */
[----:B0-----:R-:W-:-:S05]  /*154f0*/  @P0 IMAD.HI.U32 R6, R10, R15, RZ ;  /* 0x0000000f0a060227 */ /* 0x001fca00078e00ff */
[----:B----4-:R-:W-:Y:S01]  /*15500*/  @P0 SHF.R.U32.HI R3, RZ, R21, R6 ;  /* 0x00000015ff030219 */ /* 0x010fe20000011606 */
[----:B------:R-:W-:-:S03]  /*15510*/  IMAD R6, R29, UR4, RZ ;  /* 0x000000041d067c24 */ /* 0x000fc6000f8e02ff */
[----:B------:R-:W-:Y:S01]  /*15520*/  IADD3 R4, P0, R3, R4, RZ ;  /* 0x0000000403047210 */ /* 0x000fe20007f1e0ff */
[--C-:B------:R-:W-:Y:S02]  /*15530*/  IMAD.MOV R7, RZ, RZ, -R3.reuse ;  /* 0x000000ffff077224 */ /* 0x100fe400078e0a03 */
        /* <DEDUP_REMOVED lines=15> */
.L_x_2454:
[----:B------:R-:W-:Y:S05]  /*15630*/  BSYNC B1 ;  /* 0x0000000000017941 */ /* 0x000fea0003800000 */
.L_x_2453:
        /* <DEDUP_REMOVED lines=15> */
[----:B------:R-:W-:Y:S02]  /*15730*/  IMAD.IADD R9, R26, 0x1, R0 ;  /* 0x000000011a097824 */ /* 0x000fe400078e0200 */
[----:B------:R-:W-:-:S02]  /*15740*/  IMAD R7, R20, UR5, R6 ;  /* 0x0000000514077c24 */ /* 0x000fc4000f8e0206 */
[----:B---3--:R-:W-:-:S04]  /*15750*/  @P2 IMAD.HI.U32 R0, R9, R14, RZ ;  /* 0x0000000e09002227 */ /* 0x008fc800078e00ff */
[----:B------:R-:W-:Y:S01]  /*15760*/  IMAD.WIDE.U32 R4, R20, UR4, R4 ;  /* 0x0000000414047c25 */ /* 0x000fe2000f8e0004 */
[----:B------:R-:W-:-:S03]  /*15770*/  ULDC.64 UR4, c[0x0][0xaf0] ;  /* 0x0002bc0000047ab9 */ /* 0x000fc60000000a00 */
[----:B------:R-:W-:Y:S01]  /*15780*/  IMAD.MOV.U32 R3, RZ, RZ, R9 ;  /* 0x000000ffff037224 */ /* 0x000fe200078e0009 */
[----:B--2---:R-:W-:Y:S01]  /*15790*/  @P2 SHF.R.U32.HI R3, RZ, R27, R0 ;  /* 0x0000001bff032219 */ /* 0x004fe20000011600 */
        /* <DEDUP_REMOVED lines=31> */
.L_x_2617:
        /* <DEDUP_REMOVED lines=10> */
[CC--:B---3--:R-:W-:Y:S02]  /*15a30*/  @!P3 LEA R26, P0, R10.reuse, R14.reuse, 0x1 ;  /* 0x0000000e0a1ab211 */ /* 0x0c8fe400078008ff */
[----:B------:R-:W-:Y:S01]  /*15a40*/  @!P4 LEA R28, P1, R7, R14, 0x1 ;  /* 0x0000000e071cc211 */ /* 0x000fe200078208ff */
[----:B------:R-:W-:Y:S01]  /*15a50*/  @!P2 IMAD.WIDE R12, R9, 0x2, R14 ;  /* 0x00000002090ca825 */ /* 0x000fe200078e020e */
[-C--:B------:R-:W-:Y:S02]  /*15a60*/  @!P3 LEA.HI.X R27, R10, R3.reuse, R20, 0x1, P0 ;  /* 0x000000030a1bb211 */ /* 0x080fe400000f0c14 */
[----:B------:R-:W-:Y:S02]  /*15a70*/  @!P4 LEA.HI.X R29, R7, R3, R24, 0x1, P1 ;  /* 0x00000003071dc211 */ /* 0x000fe400008f0c18 */
[----:B------:R4:W-:Y:S04]  /*15a80*/  @!P2 ST.E.128 desc[UR38][R12.64], RZ ;  /* 0x000000ff0c00a985 */ /* 0x0009e8000c101d26 */
[----:B------:R4:W-:Y:S04]  /*15a90*/  @!P3 ST.E.128 desc[UR38][R26.64], RZ ;  /* 0x000000ff1a00b985 */ /* 0x0009e8000c101d26 */
[----:B------:R4:W-:Y:S02]  /*15aa0*/  @!P4 ST.E.128 desc[UR38][R28.64], RZ ;  /* 0x000000ff1c00c985 */ /* 0x0009e4000c101d26 */
.L_x_2457:
[----:B------:R-:W-:Y:S05]  /*15ab0*/  BSYNC B1 ;  /* 0x0000000000017941 */ /* 0x000fea0003800000 */
.L_x_2456:
[----:B------:R-:W-:-:S03]  /*15ac0*/  UMOV UR4, 0xffffffff ;  /* 0xffffffff00047882 */ /* 0x000fc60000000000 */
[----:B------:R-:W-:Y:S05]  /*15ad0*/  BRA.DIV UR4, `(.L_x_2458) ;  /* 0x0000007e044c7947 */ /* 0x000fea000b800000 */
[----:B--2---:R2:W0:Y:S04]  /*15ae0*/  SHFL.IDX PT, R3, R4, 0x1, 0x1c1f ;  /* 0x003c1f0004037f89 */ /* 0x00442800000e0000 */
[----:B---3--:R2:W3:Y:S02]  /*15af0*/  SHFL.IDX PT, R14, R0, 0x1, 0x1c1f ;  /* 0x003c1f00000e7f89 */ /* 0x0084e400000e0000 */
.L_x_2621:
        /* <DEDUP_REMOVED lines=16> */
.L_x_2451:
[----:B------:R-:W-:Y:S05]  /*15c00*/  BSYNC B0 ;  /* 0x0000000000007941 */ /* 0x000fea0003800000 */
.L_x_2446:
[----:B------:R-:W-:Y:S02]  /*15c10*/  ULDC UR4, c[0x0][0xc3c] ;  /* 0x00030f0000047ab9 */ /* 0x000fe40000000800 */
[----:B-1----:R-:W-:-:S13]  /*15c20*/  ISETP.GE.AND P0, PT, R35, UR4, PT ;  /* 0x0000000423007c0c */ /* 0x002fda000bf06270 */
[----:B------:R-:W-:Y:S05]  /*15c30*/  @!P0 BRA `(.L_x_2459) ;  /* 0xfffffeb800108947 */ /* 0x000fea000383ffff */
[----:B------:R-:W-:Y:S05]  /*15c40*/  BRA `(.L_x_2304) ;  /* 0x0000006c00c47947 */ /* 0x000fea0003800000 */
.L_x_2302:
        /* <DEDUP_REMOVED lines=16> */
.L_x_2460:
        /* <DEDUP_REMOVED lines=42> */
.L_x_2466:
        /* <DEDUP_REMOVED lines=12> */
.L_x_2465:
[----:B------:R-:W-:Y:S05]  /*160b0*/  BSYNC B0 ;  /* 0x0000000000007941 */ /* 0x000fea0003800000 */
.L_x_2464:
        /* <DEDUP_REMOVED lines=21> */
.L_x_2462:
        /* <DEDUP_REMOVED lines=21> */
.L_x_2467:
        /* <DEDUP_REMOVED lines=58> */
.L_x_2463:
[----:B------:R-:W-:Y:S02]  /*16700*/  IMAD.MOV.U32 R17, RZ, RZ, RZ ;  /* 0x000000ffff117224 */ /* 0x000fe400078e00ff */
[----:B------:R-:W-:Y:S02]  /*16710*/  IMAD.U32 R16, RZ, RZ, UR6 ;  /* 0x00000006ff107e24 */ /* 0x000fe4000f8e00ff */
[----:B------:R-:W-:-:S07]  /*16720*/  IMAD.MOV.U32 R18, RZ, RZ, RZ ;  /* 0x000000ffff127224 */ /* 0x000fce00078e00ff */
.L_x_2468:
[----:B------:R-:W-:-:S13]  /*16730*/  ISETP.NE.AND P0, PT, R5, RZ, PT ;  /* 0x000000ff0500720c */ /* 0x000fda0003f05270 */
[----:B------:R-:W0:Y:S01]  /*16740*/  @!P0 S2R R3, SR_CgaCtaId ;  /* 0x0000000000038919 */ /* 0x000e220000008800 */
[----:B------:R-:W-:-:S04]  /*16750*/  @!P0 MOV R0, 0x400 ;  /* 0x0000040000008802 */ /* 0x000fc80000000f00 */
[----:B0-----:R-:W-:-:S05]  /*16760*/  @!P0 LEA R0, R3, R0, 0x18 ;  /* 0x0000000003008211 */ /* 0x001fca00078ec0ff */
[----:B------:R0:W-:Y:S01]  /*16770*/  @!P0 STS.128 [R0+0x2d8d0], R16 ;  /* 0x02d8d01000008388 */ /* 0x0001e20000000c00 */
[----:B------:R-:W-:Y:S06]  /*16780*/  BAR.ARV 0x5, 0x200 ;  /* 0x0148000000007b1d */ /* 0x000fec0000002000 */
.L_x_2461:
        /* <DEDUP_REMOVED lines=33> */
[----:B------:R0:W-:Y:S04]  /*169a0*/  STL [R1], R4 ;  /* 0x0000000401007387 */ /* 0x0001e80000100800 */
[----:B------:R1:W-:Y:S04]  /*169b0*/  STL [R1+0x48], RZ ;  /* 0x000048ff01007387 */ /* 0x0003e80000100800 */
[----:B------:R1:W-:Y:S01]  /*169c0*/  STL [R1+0x4], R6 ;  /* 0x0000040601007387 */ /* 0x0003e20000100800 */
[----:B0-----:R-:W-:Y:S02]  /*169d0*/  LOP3.LUT R4, R3, R2, RZ, 0xfc, !PT ;  /* 0x0000000203047212 */ /* 0x001fe400078efcff */
[----:B------:R-:W-:-:S02]  /*169e0*/  LOP3.LUT R3, R0, 0x20, RZ, 0xfc, !PT ;  /* 0x0000002000037812 */ /* 0x000fc400078efcff */
[----:B------:R-:W-:Y:S01]  /*169f0*/  LOP3.LUT R2, R0, 0x40, RZ, 0xfc, !PT ;  /* 0x0000004000027812 */ /* 0x000fe200078efcff */
[----:B------:R-:W-:-:S05]  /*16a00*/  IMAD R0, R5, 0x2, R22 ;  /* 0x0000000205007824 */ /* 0x000fca00078e0216 */
[----:B------:R1:W-:Y:S02]  /*16a10*/  STL [R1+0x30], R0 ;  /* 0x0000300001007387 */ /* 0x0003e40000100800 */
.L_x_2570:
[----:B0-----:R-:W0:Y:S02]  /*16a20*/  LDC.64 R2, c[0x0][0xc88] ;  /* 0x00032200ff027b82 */ /* 0x001e240000000a00 */
[----:B0-----:R-:W-:-:S05]  /*16a30*/  IMAD.WIDE R2, R19, 0x4, R2 ;  /* 0x0000000413027825 */ /* 0x001fca00078e0202 */
[----:B--2---:R-:W2:Y:S01]  /*16a40*/  LDG.E R29, desc[UR38][R2.64] ;  /* 0x00000026021d7981 */ /* 0x004ea2000c1e1900 */
[----:B------:R-:W-:Y:S05]  /*16a50*/  YIELD ;  /* 0x0000000000007946 */ /* 0x000fea0003800000 */
[----:B------:R-:W-:Y:S01]  /*16a60*/  ULDC.64 UR4, c[0x0][0xa28] ;  /* 0x00028a0000047ab9 */ /* 0x000fe20000000a00 */
[----:B------:R-:W-:Y:S01]  /*16a70*/  IMAD.MOV.U32 R10, RZ, RZ, RZ ;  /* 0x000000ffff0a7224 */ /* 0x000fe200078e00ff */
[----:B------:R-:W-:Y:S01]  /*16a80*/  ISETP.NE.U32.AND P0, PT, RZ, UR4, PT ;  /* 0x00000004ff007c0c */ /* 0x000fe2000bf05070 */
[----:B-1----:R-:W-:Y:S01]  /*16a90*/  IMAD.MOV.U32 R6, RZ, RZ, RZ ;  /* 0x000000ffff067224 */ /* 0x002fe200078e00ff */
[----:B------:R-:W-:Y:S01]  /*16aa0*/  ULDC.64 UR8, c[0x0][0xa18] ;  /* 0x0002860000087ab9 */ /* 0x000fe20000000a00 */
[----:B------:R-:W-:Y:S01]  /*16ab0*/  ULDC.64 UR6, c[0x0][0xa10] ;  /* 0x0002840000067ab9 */ /* 0x000fe20000000a00 */
[----:B------:R-:W-:-:S02]  /*16ac0*/  ISETP.NE.AND.EX P0, PT, RZ, UR5, PT, P0 ;  /* 0x00000005ff007c0c */ /* 0x000fc4000bf05300 */
[----:B--2---:R-:W-:-:S11]  /*16ad0*/  SHF.R.S32.HI R0, RZ, 0x1f, R29 ;  /* 0x0000001fff007819 */ /* 0x004fd6000001141d */
        /* <DEDUP_REMOVED lines=17> */
[----:B---3--:R-:W3:Y:S01]  /*16bf0*/  @P0 LDG.E R6, desc[UR38][R2.64] ;  /* 0x0000002602060981 */ /* 0x008ee2000c1e1900 */
        /* <DEDUP_REMOVED lines=10> */
[----:B------:R-:W-:Y:S01]  /*16ca0*/  ULDC UR4, c[0x0][0x424] ;  /* 0x0001090000047ab9 */ /* 0x000fe20000000800 */
[----:B------:R-:W-:-:S03]  /*16cb0*/  UISETP.NE.AND.EX UP0, UPT, UR5, URZ, UPT, UP0 ;  /* 0x0000003f0500728c */ /* 0x000fc6000bf05300 */
[----:B------:R-:W-:Y:S01]  /*16cc0*/  ULDC UR5, c[0x0][0x2f0] ;  /* 0x0000bc0000057ab9 */ /* 0x000fe20000000800 */
[----:B------:R-:W-:-:S04]  /*16cd0*/  USEL UR4, UR4, 0x1, UP0 ;  /* 0x0000000104047887 */ /* 0x000fc80008000000 */
[----:B------:R-:W-:-:S03]  /*16ce0*/  UIMAD UR4, UR4, UR5, URZ ;  /* 0x00000005040472a4 */ /* 0x000fc6000f8e023f */
[----:B------:R-:W-:Y:S02]  /*16cf0*/  ULDC UR5, c[0x0][0x348] ;  /* 0x0000d20000057ab9 */ /* 0x000fe40000000800 */
[----:B0-----:R-:W-:Y:S02]  /*16d00*/  IMAD.U32 R6, RZ, RZ, UR5 ;  /* 0x00000005ff067e24 */ /* 0x001fe4000f8e00ff */
[----:B------:R-:W-:Y:S01]  /*16d10*/  IMAD.U32 R7, RZ, RZ, UR4 ;  /* 0x00000004ff077e24 */ /* 0x000fe2000f8e00ff */
[----:B---3--:R0:W-:Y:S04]  /*16d20*/  STL [R1+0x40], R8 ;  /* 0x0000400801007387 */ /* 0x0081e80000100800 */
[----:B--2---:R0:W-:Y:S01]  /*16d30*/  STL [R1+0x28], R10 ;  /* 0x0000280a01007387 */ /* 0x0041e20000100800 */
[----:B------:R-:W-:Y:S01]  /*16d40*/  IMAD.MOV.U32 R9, RZ, RZ, R8 ;  /* 0x000000ffff097224 */ /* 0x000fe200078e0008 */
[----:B------:R-:W-:Y:S06]  /*16d50*/  @P2 BRA `(.L_x_2470) ;  /* 0x0000000000142947 */ /* 0x000fec0003800000 */
[----:B------:R-:W-:Y:S05]  /*16d60*/  @!P0 BRA `(.L_x_2470) ;  /* 0x0000000000108947 */ /* 0x000fea0003800000 */
[----:B0-----:R-:W2:Y:S04]  /*16d70*/  LDG.E R8, desc[UR38][R2.64] ;  /* 0x0000002602087981 */ /* 0x001ea8000c1e1900 */
[----:B------:R-:W2:Y:S02]  /*16d80*/  LDG.E R2, desc[UR38][R2.64+0x4] ;  /* 0x0000042602027981 */ /* 0x000ea4000c1e1900 */
[----:B--2---:R-:W-:-:S05]  /*16d90*/  IMAD.IADD R9, R2, 0x1, -R8 ;  /* 0x0000000102097824 */ /* 0x004fca00078e0a08 */
[----:B------:R1:W-:Y:S02]  /*16da0*/  STL [R1+0x40], R9 ;  /* 0x0000400901007387 */ /* 0x0003e40000100800 */
.L_x_2470:
[----:B0-----:R-:W-:Y:S01]  /*16db0*/  IMAD.MOV.U32 R8, RZ, RZ, R29 ;  /* 0x000000ffff087224 */ /* 0x001fe200078e001d */
[----:B------:R-:W-:Y:S02]  /*16dc0*/  ULDC.64 UR4, c[0x0][0xa20] ;  /* 0x0002880000047ab9 */ /* 0x000fe40000000a00 */
[----:B------:R-:W-:Y:S02]  /*16dd0*/  ISETP.NE.U32.AND P0, PT, RZ, UR4, PT ;  /* 0x00000004ff007c0c */ /* 0x000fe4000bf05070 */
[----:B------:R0:W-:Y:S02]  /*16de0*/  STL [R1+0x10], R8 ;  /* 0x0000100801007387 */ /* 0x0001e40000100800 */
[----:B------:R-:W-:-:S13]  /*16df0*/  ISETP.NE.AND.EX P0, PT, RZ, UR5, PT, P0 ;  /* 0x00000005ff007c0c */ /* 0x000fda000bf05300 */
[----:B0-----:R-:W-:Y:S05]  /*16e00*/  @!P0 BRA `(.L_x_2471) ;  /* 0x0000000000108947 */ /* 0x001fea0003800000 */
[----:B------:R-:W-:-:S04]  /*16e10*/  IADD3 R2, P0, R24, UR4, RZ ;  /* 0x0000000418027c10 */ /* 0x000fc8000ff1e0ff */
[----:B------:R-:W-:-:S05]  /*16e20*/  IADD3.X R3, R25, UR5, RZ, P0, !PT ;  /* 0x0000000519037c10 */ /* 0x000fca00087fe4ff */
[----:B------:R0:W5:Y:S01]  /*16e30*/  LDG.E R7, desc[UR38][R2.64] ;  /* 0x0000002602077981 */ /* 0x000162000c1e1900 */
[----:B------:R-:W-:Y:S05]  /*16e40*/  BRA `(.L_x_2472) ;  /* 0x0000000000247947 */ /* 0x000fea0003800000 */
.L_x_2471:
[----:B------:R-:W-:Y:S02]  /*16e50*/  ULDC.64 UR4, c[0x0][0xa08] ;  /* 0x0002820000047ab9 */ /* 0x000fe40000000a00 */
[----:B------:R-:W-:-:S04]  /*16e60*/  ISETP.NE.U32.AND P0, PT, RZ, UR4, PT ;  /* 0x00000004ff007c0c */ /* 0x000fc8000bf05070 */
[----:B------:R-:W-:-:S13]  /*16e70*/  ISETP.NE.AND.EX P0, PT, RZ, UR5, PT, P0 ;  /* 0x00000005ff007c0c */ /* 0x000fda000bf05300 */
[----:B------:R-:W-:Y:S05]  /*16e80*/  @!P0 BRA `(.L_x_2472) ;  /* 0x0000000000148947 */ /* 0x000fea0003800000 */
[----:B------:R-:W0:Y:S02]  /*16e90*/  LDC.64 R2, c[0x0][0xa08] ;  /* 0x00028200ff027b82 */ /* 0x000e240000000a00 */
[----:B0-----:R-:W-:-:S05]  /*16ea0*/  IMAD.WIDE R2, R8, 0x4, R2 ;  /* 0x0000000408027825 */ /* 0x001fca00078e0202 */
[----:B------:R-:W2:Y:S04]  /*16eb0*/  LDG.E R7, desc[UR38][R2.64] ;  /* 0x0000002602077981 */ /* 0x000ea8000c1e1900 */
[----:B------:R-:W2:Y:S02]  /*16ec0*/  LDG.E R2, desc[UR38][R2.64+0x4] ;  /* 0x0000042602027981 */ /* 0x000ea4000c1e1900 */
[----:B--2---:R-:W-:-:S07]  /*16ed0*/  IMAD.IADD R7, R2, 0x1, -R7 ;  /* 0x0000000102077824 */ /* 0x004fce00078e0a07 */
.L_x_2472:
[----:B0-----:R-:W2:Y:S01]  /*16ee0*/  @P1 LDG.E R2, desc[UR38][R4.64] ;  /* 0x0000002604021981 */ /* 0x001ea2000c1e1900 */
[----:B------:R-:W0:Y:S03]  /*16ef0*/  LDC R3, c[0x0][0x448] ;  /* 0x00011200ff037b82 */ /* 0x000e260000000800 */
[----:B------:R3:W2:Y:S01]  /*16f00*/  @P1 LDG.E R4, desc[UR38][R4.64+0x4] ;  /* 0x0000042604041981 */ /* 0x0006a2000c1e1900 */
[----:B-----5:R-:W-:Y:S01]  /*16f10*/  IMAD.IADD R7, R7, 0x1, -R10 ;  /* 0x0000000107077824 */ /* 0x020fe200078e0a0a */
[----:B------:R-:W-:Y:S01]  /*16f20*/  BSSY B0, `(.L_x_2473) ;  /* 0x0000169000007945 */ /* 0x000fe20003800000 */
[----:B0-----:R-:W-:-:S13]  /*16f30*/  ISETP.NE.AND P0, PT, R3, 0x1, PT ;  /* 0x000000010300780c */ /* 0x001fda0003f05270 */
[----:B------:R-:W0:Y:S08]  /*16f40*/  @P0 LDC R3, c[0x0][0x44c] ;  /* 0x00011300ff030b82 */ /* 0x000e300000000800 */
[----:B---3--:R-:W3:Y:S01]  /*16f50*/  @P0 LDC R5, c[0x0][0x450] ;  /* 0x00011400ff050b82 */ /* 0x008ee20000000800 */
[----:B--2---:R-:W-:Y:S02]  /*16f60*/  @P1 IMAD.IADD R6, R4, 0x1, -R2 ;  /* 0x0000000104061824 */ /* 0x004fe400078e0a02 */
[----:B------:R-:W-:-:S02]  /*16f70*/  IMAD R2, R17, 0xc0, RZ ;  /* 0x000000c011027824 */ /* 0x000fc400078e02ff */
[----:B------:R-:W-:Y:S02]  /*16f80*/  IMAD.IADD R4, R7, 0x1, R6 ;  /* 0x0000000107047824 */ /* 0x000fe400078e0206 */
[----:B------:R-:W-:Y:S02]  /*16f90*/  VIADD R2, R2, 0xbf ;  /* 0x000000bf02027836 */ /* 0x000fe40000000000 */
[C---:B------:R-:W-:Y:S01]  /*16fa0*/  VIADD R21, R4.reuse, 0x7f ;  /* 0x0000007f04157836 */ /* 0x040fe20000000000 */
[----:B------:R-:W-:Y:S01]  /*16fb0*/  IADD3 R20, R4, 0x80, -R9 ;  /* 0x0000008004147810 */ /* 0x000fe20007ffe809 */
[----:B0-----:R-:W-:Y:S01]  /*16fc0*/  @P0 IMAD.HI.U32 R3, R2, R3, RZ ;  /* 0x0000000302030227 */ /* 0x001fe200078e00ff */
[----:B------:R0:W-:Y:S04]  /*16fd0*/  STL [R1+0x24], R4 ;  /* 0x0000240401007387 */ /* 0x0001e80000100800 */
[----:B---3--:R-:W-:-:S02]  /*16fe0*/  @P0 SHF.R.U32.HI R2, RZ, R5, R3 ;  /* 0x00000005ff020219 */ /* 0x008fc40000011603 */
[----:B------:R-:W-:-:S03]  /*16ff0*/  SHF.R.S32.HI R3, RZ, 0x1f, R21 ;  /* 0x0000001fff037819 */ /* 0x000fc60000011415 */
[----:B------:R-:W-:Y:S01]  /*17000*/  IMAD.IADD R2, R20, 0x1, R2 ;  /* 0x0000000114027824 */ /* 0x000fe200078e0202 */
[----:B------:R-:W-:-:S04]  /*17010*/  LEA.HI R21, R3, R21, RZ, 0x7 ;  /* 0x0000001503157211 */ /* 0x000fc800078f38ff */
[----:B------:R-:W-:Y:S02]  /*17020*/  SHF.R.S32.HI R3, RZ, 0x1f, R2 ;  /* 0x0000001fff037819 */ /* 0x000fe40000011402 */
[----:B------:R-:W-:Y:S02]  /*17030*/  SHF.R.S32.HI R21, RZ, 0x7, R21 ;  /* 0x00000007ff157819 */ /* 0x000fe40000011415 */
[----:B------:R-:W-:-:S04]  /*17040*/  LEA.HI R3, R3, R2, RZ, 0x7 ;  /* 0x0000000203037211 */ /* 0x000fc800078f38ff */
[----:B------:R-:W-:-:S04]  /*17050*/  SHF.R.S32.HI R3, RZ, 0x7, R3 ;  /* 0x00000007ff037819 */ /* 0x000fc80000011403 */
[----:B------:R-:W-:-:S05]  /*17060*/  VIMNMX R3, R21, R3, PT ;  /* 0x0000000315037248 */ /* 0x000fca0003fe0100 */
[--C-:B------:R-:W-:Y:S02]  /*17070*/  IMAD R3, R3, 0x80, -R7.reuse ;  /* 0x0000008003037824 */ /* 0x100fe400078e0a07 */
[----:B------:R-:W-:-:S03]  /*17080*/  IMAD.MOV R7, RZ, RZ, -R7 ;  /* 0x000000ffff077224 */ /* 0x000fc600078e0a07 */
[----:B------:R-:W-:Y:S02]  /*17090*/  VIMNMX R2, R3, R6, PT ;  /* 0x0000000603027248 */ /* 0x000fe40003fe0100 */
[----:B------:R-:W-:-:S04]  /*170a0*/  VIMNMX R3, RZ, R7, !PT ;  /* 0x00000007ff037248 */ /* 0x000fc80007fe0100 */
        /* <DEDUP_REMOVED lines=16> */
[----:B------:R0:W2:Y:S02]  /*171b0*/  SHFL.IDX PT, R14, R5, RZ, 0x1f ;  /* 0x00001fff050e7589 */ /* 0x0000a400000e0000 */
.L_x_2624:
[----:B--2---:R-:W-:Y:S02]  /*171c0*/  ISETP.NE.AND P0, PT, R14, RZ, PT ;  /* 0x000000ff0e00720c */ /* 0x004fe40003f05270 */
[----:B------:R-:W-:-:S11]  /*171d0*/  PLOP3.LUT P6, PT, PT, PT, PT, 0x8, 0x0 ;  /* 0x000000000000781c */ /* 0x000fd60003fce170 */
[----:B------:R-:W-:Y:S05]  /*171e0*/  @P0 BRA `(.L_x_2476) ;  /* 0x00000000000c0947 */ /* 0x000fea0003800000 */
[----:B------:R-:W-:-:S03]  /*171f0*/  UMOV UR4, 0xffffffff ;  /* 0xffffffff00047882 */ /* 0x000fc60000000000 */
[----:B------:R-:W-:Y:S05]  /*17200*/  BRA.DIV UR4, `(.L_x_2477) ;  /* 0x0000006604fc7947 */ /* 0x000fea000b800000 */
[----:B------:R-:W-:-:S13]  /*17210*/  ELECT P6, URZ, PT ;  /* 0x00000000003f782f */ /* 0x000fda00038c0000 */
.L_x_2476:
        /* <DEDUP_REMOVED lines=9> */
.L_x_2627:
[----:B------:R-:W-:Y:S05]  /*172b0*/  BSYNC B1 ;  /* 0x0000000000017941 */ /* 0x000fea0003800000 */
.L_x_2478:
[----:B------:R-:W-:Y:S04]  /*172c0*/  BSSY B1, `(.L_x_2480) ;  /* 0x000008c000017945 */ /* 0x000fe80003800000 */
[----:B------:R-:W-:Y:S05]  /*172d0*/  @!P6 BRA `(.L_x_2481) ;  /* 0x000000080028e947 */ /* 0x000fea0003800000 */
[----:B------:R-:W2:Y:S01]  /*172e0*/  LDL R7, [R1+0x4] ;  /* 0x0000040001077983 */ /* 0x000ea20000100800 */
[----:B------:R-:W-:Y:S01]  /*172f0*/  IMAD R8, R28, 0x8, R22 ;  /* 0x000000081c087824 */ /* 0x000fe200078e0216 */
[----:B------:R-:W3:Y:S01]  /*17300*/  S2R R6, SR_TID.X ;  /* 0x0000000000067919 */ /* 0x000ee20000002100 */
[----:B------:R-:W-:Y:S01]  /*17310*/  BSSY B2, `(.L_x_2482) ;  /* 0x0000006000027945 */ /* 0x000fe20003800000 */
[----:B---3--:R-:W-:-:S04]  /*17320*/  LOP3.LUT R6, R6, 0x7f, RZ, 0xc0, !PT ;  /* 0x0000007f06067812 */ /* 0x008fc800078ec0ff */
[----:B------:R-:W-:Y:S02]  /*17330*/  ISETP.NE.AND P1, PT, R6, RZ, PT ;  /* 0x000000ff0600720c */ /* 0x000fe40003f25270 */
[----:B--2---:R-:W-:-:S04]  /*17340*/  SHF.L.U32 R10, R7, 0x1f, RZ ;  /* 0x0000001f070a7819 */ /* 0x004fc800000006ff */
[----:B------:R-:W2:Y:S02]  /*17350*/  SYNCS.PHASECHK.TRANS64.TRYWAIT P0, [R8+URZ+0x2d8a0], R10 ;  /* 0x02d8a00a080075a7 */ /* 0x000ea4000800017f */
[----:B--2---:R-:W-:Y:S05]  /*17360*/  @!P0 BRA `(.L_x_2483) ;  /* 0x0000006400d88947 */ /* 0x004fea0003800000 */
.L_x_2628:
[----:B------:R-:W-:Y:S05]  /*17370*/  BSYNC B2 ;  /* 0x0000000000027941 */ /* 0x000fea0003800000 */
.L_x_2482:
[----:B------:R-:W-:Y:S04]  /*17380*/  BSSY B2, `(.L_x_2484) ;  /* 0x0000009000027945 */ /* 0x000fe80003800000 */
[----:B------:R-:W-:Y:S05]  /*17390*/  @P1 BRA `(.L_x_2485) ;  /* 0x00000000001c1947 */ /* 0x000fea0003800000 */
[----:B0-----:R-:W0:Y:S02]  /*173a0*/  S2R R5, SR_TID.X ;  /* 0x0000000000057919 */ /* 0x001e240000002100 */
[----:B0-----:R-:W-:Y:S01]  /*173b0*/  LOP3.LUT R6, R5, 0x1f, RZ, 0xc0, !PT ;  /* 0x0000001f05067812 */ /* 0x001fe200078ec0ff */
[----:B------:R-:W-:-:S03]  /*173c0*/  IMAD.MOV.U32 R5, RZ, RZ, 0x6000 ;  /* 0x00006000ff057424 */ /* 0x000fc600078e00ff */
[----:B------:R-:W-:Y:S01]  /*173d0*/  ISETP.NE.AND P0, PT, R6, RZ, PT ;  /* 0x000000ff0600720c */ /* 0x000fe20003f05270 */
[----:B------:R3:W-:-:S12]  /*173e0*/  SYNCS.ARRIVE.TRANS64 RZ, [R8+URZ+0x2d890], R5 ;  /* 0x02d8900508ff79a7 */ /* 0x0007d8000800003f */
[----:B---3--:R-:W-:Y:S05]  /*173f0*/  @!P0 BRA `(.L_x_2485) ;  /* 0x0000000000048947 */ /* 0x008fea0003800000 */
[----:B------:R-:W-:Y:S01]  /*17400*/  BPT.TRAP 0x1 ;  /* 0x000000040000795c */ /* 0x000fe20000300000 */
.L_x_2485:
[----:B------:R-:W-:Y:S05]  /*17410*/  BSYNC B2 ;  /* 0x0000000000027941 */ /* 0x000fea0003800000 */
.L_x_2484:
        /* <DEDUP_REMOVED lines=10> */
[----:B-1----:R-:W-:Y:S01]  /*174c0*/  VIADD R9, R7, 0x15400 ;  /* 0x0001540007097836 */ /* 0x002fe20000000000 */
[----:B------:R-:W-:-:S09]  /*174d0*/  UMOV UR7, 0x12f00000 ;  /* 0x12f0000000077882 */ /* 0x000fd20000000000 */
.L_x_2486:
        /* <DEDUP_REMOVED lines=16> */
.L_x_2487:
        /* <DEDUP_REMOVED lines=16> */
.L_x_2488:
        /* <DEDUP_REMOVED lines=13> */
.L_x_2629:
[----:B------:R-:W-:Y:S05]  /*177b0*/  BSYNC B2 ;  /* 0x0000000000027941 */ /* 0x000fea0003800000 */
.L_x_2489:
[----:B------:R-:W-:Y:S01]  /*177c0*/  BSSY B2, `(.L_x_2491) ;  /* 0x000000b000027945 */ /* 0x000fe20003800000 */
[----:B0-2---:R-:W-:Y:S02]  /*177d0*/  IMAD.MOV.U32 R10, RZ, RZ, 0x0 ;  /* 0x00000000ff0a7424 */ /* 0x005fe400078e00ff */
        /* <DEDUP_REMOVED lines=9> */
.L_x_2492:
[----:B------:R-:W-:Y:S05]  /*17870*/  BSYNC B2 ;  /* 0x0000000000027941 */ /* 0x000fea0003800000 */
.L_x_2491:
        /* <DEDUP_REMOVED lines=8> */
.L_x_2493:
        /* <DEDUP_REMOVED lines=15> */
.L_x_2494:
        /* <DEDUP_REMOVED lines=15> */
.L_x_2495:
        /* <DEDUP_REMOVED lines=9> */
[----:B--2---:R-:W-:Y:S05]  /*17b70*/  @P0 BRA.U.ANY `(.L_x_2495) ;  /* 0xfffffffd00d80947 */ /* 0x004fea000393ffff */
.L_x_2481:
[----:B------:R-:W-:Y:S05]  /*17b80*/  BSYNC B1 ;  /* 0x0000000000017941 */ /* 0x000fea0003800000 */
.L_x_2480:
[----:B0-----:R-:W2:Y:S01]  /*17b90*/  LDL.LU R5, [R1+0x4] ;  /* 0x0000040001057983 */ /* 0x001ea20000300800 */
[----:B------:R-:W-:Y:S01]  /*17ba0*/  VIADD R28, R28, 0x1 ;  /* 0x000000011c1c7836 */ /* 0x000fe20000000000 */
[----:B------:R-:W-:Y:S01]  /*17bb0*/  PLOP3.LUT P0, PT, PT, PT, PT, 0x8, 0x0 ;  /* 0x000000000000781c */ /* 0x000fe20003f0e170 */
[----:B-1----:R-:W-:-:S03]  /*17bc0*/  VIADD R9, R4, 0xfffffffe ;  /* 0xfffffffe04097836 */ /* 0x002fc60000000000 */
[C---:B------:R-:W-:Y:S02]  /*17bd0*/  ISETP.NE.AND P1, PT, R28.reuse, 0x2, PT ;  /* 0x000000021c00780c */ /* 0x040fe40003f25270 */
[----:B------:R-:W-:Y:S02]  /*17be0*/  ISETP.GE.AND P2, PT, R9, R3, PT ;  /* 0x000000030900720c */ /* 0x000fe40003f46270 */
[----:B------:R-:W-:Y:S02]  /*17bf0*/  SEL R4, RZ, 0x1, P1 ;  /* 0x00000001ff047807 */ /* 0x000fe40000800000 */
[----:B------:R-:W-:Y:S02]  /*17c00*/  SEL R28, R28, RZ, P1 ;  /* 0x000000ff1c1c7207 */ /* 0x000fe40000800000 */
[----:B--2---:R-:W-:-:S05]  /*17c10*/  LOP3.LUT R5, R5, R4, RZ, 0x3c, !PT ;  /* 0x0000000405057212 */ /* 0x004fca00078e3cff */
[----:B------:R0:W-:Y:S02]  /*17c20*/  STL [R1+0x4], R5 ;  /* 0x0000040501007387 */ /* 0x0001e40000100800 */
[----:B------:R-:W-:Y:S05]  /*17c30*/  @!P2 BRA `(.L_x_2474) ;  /* 0x00000008005ca947 */ /* 0x000fea0003800000 */
.L_x_2512:
[----:B------:R-:W-:Y:S05]  /*17c40*/  YIELD ;  /* 0x0000000000007946 */ /* 0x000fea0003800000 */
[----:B------:R-:W-:Y:S04]  /*17c50*/  BSSY B1, `(.L_x_2496) ;  /* 0x000008b000017945 */ /* 0x000fe80003800000 */
[----:B--2---:R-:W-:Y:S05]  /*17c60*/  @!P6 BRA `(.L_x_2497) ;  /* 0x000000080024e947 */ /* 0x004fea0003800000 */
        /* <DEDUP_REMOVED lines=9> */
.L_x_2630:
[----:B------:R-:W-:Y:S05]  /*17d00*/  BSYNC B2 ;  /* 0x0000000000027941 */ /* 0x000fea0003800000 */
.L_x_2498:
        /* <DEDUP_REMOVED lines=9> */
.L_x_2501:
[----:B------:R-:W-:Y:S05]  /*17da0*/  BSYNC B2 ;  /* 0x0000000000027941 */ /* 0x000fea0003800000 */
.L_x_2500:
        /* <DEDUP_REMOVED lines=11> */
.L_x_2502:
        /* <DEDUP_REMOVED lines=16> */
.L_x_2503:
        /* <DEDUP_REMOVED lines=16> */
.L_x_2504:
        /* <DEDUP_REMOVED lines=13> */
.L_x_2631:
[----:B------:R-:W-:Y:S05]  /*18130*/  BSYNC B2 ;  /* 0x0000000000027941 */ /* 0x000fea0003800000 */
.L_x_2505:
        /* <DEDUP_REMOVED lines=11> */
.L_x_2508:
[----:B------:R-:W-:Y:S05]  /*181f0*/  BSYNC B2 ;  /* 0x0000000000027941 */ /* 0x000fea0003800000 */
.L_x_2507:
        /* <DEDUP_REMOVED lines=8> */
.L_x_2509:
        /* <DEDUP_REMOVED lines=15> */
.L_x_2510:
        /* <DEDUP_REMOVED lines=15> */
.L_x_2511:
        /* <DEDUP_REMOVED lines=10> */
.L_x_2497:
[----:B------:R-:W-:Y:S05]  /*18500*/  BSYNC B1 ;  /* 0x0000000000017941 */ /* 0x000fea0003800000 */
.L_x_2496:
        /* <DEDUP_REMOVED lines=10> */
.L_x_2474:
[----:B------:R-:W-:Y:S05]  /*185b0*/  BSYNC B0 ;  /* 0x0000000000007941 */ /* 0x000fea0003800000 */
.L_x_2473:
[----:B------:R-:W3:Y:S01]  /*185c0*/  LDC R0, c[0x0][0x448] ;  /* 0x00011200ff007b82 */ /* 0x000ee20000000800 */
[----:B------:R-:W-:Y:S01]  /*185d0*/  IMAD.MOV.U32 R2, RZ, RZ, 0xc0 ;  /* 0x000000c0ff027424 */ /* 0x000fe200078e00ff */
[----:B------:R-:W-:Y:S05]  /*185e0*/  @!P0 WARPSYNC.ALL ;  /* 0x0000000000008948 */ /* 0x000fea0003800000 */
[----:B------:R-:W-:Y:S01]  /*185f0*/  IMAD R2, R17, R2, 0xbf ;  /* 0x000000bf11027424 */ /* 0x000fe200078e0202 */
[----:B------:R-:W-:Y:S01]  /*18600*/  BSSY B7, `(.L_x_2513) ;  /* 0x000035a000077945 */ /* 0x000fe20003800000 */
[----:B------:R-:W-:Y:S01]  /*18610*/  @!P0 BAR.SYNC.DEFER_BLOCKING 0xc, 0x200 ;  /* 0x0308000000008b1d */ /* 0x000fe20000010000 */
[----:B---3--:R-:W-:-:S13]  /*18620*/  ISETP.NE.AND P1, PT, R0, 0x1, PT ;  /* 0x000000010000780c */ /* 0x008fda0003f25270 */
[----:B------:R-:W3:Y:S08]  /*18630*/  @P1 LDC R0, c[0x0][0x44c] ;  /* 0x00011300ff001b82 */ /* 0x000ef00000000800 */
[----:B------:R-:W4:Y:S01]  /*18640*/  @P1 LDC R3, c[0x0][0x450] ;  /* 0x00011400ff031b82 */ /* 0x000f220000000800 */
[----:B---3--:R-:W-:-:S05]  /*18650*/  @P1 IMAD.HI.U32 R0, R2, R0, RZ ;  /* 0x0000000002001227 */ /* 0x008fca00078e00ff */
[----:B----4-:R-:W-:-:S05]  /*18660*/  @P1 SHF.R.U32.HI R2, RZ, R3, R0 ;  /* 0x00000003ff021219 */ /* 0x010fca0000011600 */
[----:B------:R-:W-:-:S05]  /*18670*/  IMAD.IADD R2, R20, 0x1, R2 ;  /* 0x0000000114027824 */ /* 0x000fca00078e0202 */
[----:B------:R-:W-:-:S04]  /*18680*/  SHF.R.S32.HI R0, RZ, 0x1f, R2 ;  /* 0x0000001fff007819 */ /* 0x000fc80000011402 */
[----:B------:R-:W-:-:S04]  /*18690*/  LEA.HI R0, R0, R2, RZ, 0x7 ;  /* 0x0000000200007211 */ /* 0x000fc800078f38ff */
[----:B------:R-:W-:-:S04]  /*186a0*/  SHF.R.S32.HI R0, RZ, 0x7, R0 ;  /* 0x00000007ff007819 */ /* 0x000fc80000011400 */
[----:B------:R-:W-:-:S04]  /*186b0*/  VIMNMX R4, R21, R0, PT ;  /* 0x0000000015047248 */ /* 0x000fc80003fe0100 */
[----:B------:R-:W-:Y:S01]  /*186c0*/  ISETP.GT.AND P0, PT, R4, RZ, PT ;  /* 0x000000ff0400720c */ /* 0x000fe20003f04270 */
[----:B------:R3:W-:-:S12]  /*186d0*/  STL [R1+0x34], R4 ;  /* 0x0000340401007387 */ /* 0x0007d80000100800 */
[----:B---3--:R-:W-:Y:S05]  /*186e0*/  @P0 BRA `(.L_x_2514) ;  /* 0x0000000000440947 */ /* 0x008fea0003800000 */
[----:B------:R-:W3:Y:S02]  /*186f0*/  S2R R4, SR_TID.X ;  /* 0x0000000000047919 */ /* 0x000ee40000002100 */
[----:B---3--:R-:W-:-:S04]  /*18700*/  LOP3.LUT R4, R4, 0x7f, RZ, 0xc0, !PT ;  /* 0x0000007f04047812 */ /* 0x008fc800078ec0ff */
[----:B------:R-:W-:-:S13]  /*18710*/  ISETP.NE.AND P0, PT, R4, RZ, PT ;  /* 0x000000ff0400720c */ /* 0x000fda0003f05270 */
[----:B------:R-:W-:Y:S05]  /*18720*/  @P0 BRA `(.L_x_2515) ;  /* 0x00000034001c0947 */ /* 0x000fea0003800000 */
[----:B0-----:R-:W0:Y:S01]  /*18730*/  S2R R5, SR_LANEID ;  /* 0x0000000000057919 */ /* 0x001e220000000000 */
[----:B------:R-:W-:Y:S01]  /*18740*/  VOTEU.ANY UR4, UPT, PT ;  /* 0x0000000000047886 */ /* 0x000fe200038e0100 */
[----:B------:R-:W3:Y:S01]  /*18750*/  LDC.64 R2, c[0x0][0xc60] ;  /* 0x00031800ff027b82 */ /* 0x000ee20000000a00 */
[----:B------:R-:W0:Y:S02]  /*18760*/  FLO.U32 R0, UR4 ;  /* 0x0000000400007d00 */ /* 0x000e2400080e0000 */
[----:B0-----:R-:W-:-:S06]  /*18770*/  ISETP.EQ.U32.AND P0, PT, R0, R5, PT ;  /* 0x000000050000720c */ /* 0x001fcc0003f02070 */
[----:B------:R-:W3:Y:S07]  /*18780*/  POPC R5, UR4 ;  /* 0x0000000400057d09 */ /* 0x000eee0008000000 */
[----:B---3--:R-:W3:Y:S01]  /*18790*/  @P0 ATOMG.E.ADD.STRONG.GPU PT, R3, desc[UR38][R2.64], R5 ;  /* 0x00000005020309a8 */ /* 0x008ee200081ee1e6 */
[----:B------:R-:W0:Y:S02]  /*187a0*/  S2R R4, SR_LTMASK ;  /* 0x0000000000047919 */ /* 0x000e240000003900 */
[----:B0-----:R-:W-:-:S04]  /*187b0*/  LOP3.LUT R4, R4, UR4, RZ, 0xc0, !PT ;  /* 0x0000000404047c12 */ /* 0x001fc8000f8ec0ff */
[----:B--2---:R-:W0:Y:S01]  /*187c0*/  POPC R7, R4 ;  /* 0x0000000400077309 */ /* 0x004e220000000000 */
[----:B---3--:R-:W0:Y:S02]  /*187d0*/  SHFL.IDX PT, R0, R3, R0, 0x1f ;  /* 0x00001f0003007589 */ /* 0x008e2400000e0000 */
[----:B0-----:R-:W-:Y:S01]  /*187e0*/  IADD3 R16, R0, UR37, R7 ;  /* 0x0000002500107c10 */ /* 0x001fe2000fffe007 */
[----:B------:R-:W-:Y:S06]  /*187f0*/  BRA `(.L_x_2515) ;  /* 0x0000003000e87947 */ /* 0x000fec0003800000 */
.L_x_2514:
        /* <DEDUP_REMOVED lines=9> */
[----:B------:R-:W3:Y:S01]  /*18890*/  LDC.64 R2, c[0x4][R2] ;  /* 0x0100000002027b82 */ /* 0x000ee20000000a00 */
[----:B0-----:R-:W-:Y:S02]  /*188a0*/  IMAD.U32 R5, RZ, RZ, UR7 ;  /* 0x00000007ff057e24 */ /* 0x001fe4000f8e00ff */
[----:B------:R-:W-:Y:S02]  /*188b0*/  IMAD.U32 R6, RZ, RZ, UR8 ;  /* 0x00000008ff067e24 */ /* 0x000fe4000f8e00ff */
[----:B--2---:R-:W-:-:S02]  /*188c0*/  IMAD.U32 R7, RZ, RZ, UR9 ;  /* 0x00000009ff077e24 */ /* 0x004fc4000f8e00ff */
[----:B------:R-:W-:Y:S02]  /*188d0*/  IMAD.U32 R10, RZ, RZ, UR4 ;  /* 0x00000004ff0a7e24 */ /* 0x000fe4000f8e00ff */
[----:B------:R-:W-:Y:S02]  /*188e0*/  IMAD.U32 R11, RZ, RZ, UR5 ;  /* 0x00000005ff0b7e24 */ /* 0x000fe4000f8e00ff */
[----:B------:R-:W-:Y:S02]  /*188f0*/  IMAD.MOV.U32 R8, RZ, RZ, 0x70 ;  /* 0x00000070ff087424 */ /* 0x000fe400078e00ff */
[----:B------:R-:W-:Y:S02]  /*18900*/  IMAD.MOV.U32 R12, RZ, RZ, 0x1 ;  /* 0x00000001ff0c7424 */ /* 0x000fe400078e00ff */
[----:B------:R-:W-:-:S07]  /*18910*/  IMAD.MOV.U32 R13, RZ, RZ, RZ ;  /* 0x000000ffff0d7224 */ /* 0x000fce00078e00ff */
[----:B------:R-:W-:-:S07]  /*18920*/  LEPC R20, `(.L_x_2517) ;  /* 0x000000001014794e */ /* 0x000fce0000000000 */
[----:B-1-3--:R-:W-:Y:S05]  /*18930*/  CALL.ABS.NOINC R2 ;  /* 0x0000000002007343 */ /* 0x00afea0003c00000 */
.L_x_2517:
[----:B------:R-:W-:Y:S05]  /*18940*/  BSYNC B6 ;  /* 0x0000000000067941 */ /* 0x000fea0003800000 */
.L_x_2516:
        /* <DEDUP_REMOVED lines=8> */
[----:B------:R3:W4:Y:S01]  /*189d0*/  LDC.64 R2, c[0x4][R27] ;  /* 0x010000001b027b82 */ /* 0x0007220000000a00 */
[----:B------:R-:W-:Y:S02]  /*189e0*/  IMAD.U32 R4, RZ, RZ, UR6 ;  /* 0x00000006ff047e24 */ /* 0x000fe4000f8e00ff */
[----:B0-----:R-:W-:Y:S02]  /*189f0*/  IMAD.U32 R5, RZ, RZ, UR7 ;  /* 0x00000007ff057e24 */ /* 0x001fe4000f8e00ff */
[----:B------:R-:W-:Y:S02]  /*18a00*/  IMAD.U32 R6, RZ, RZ, UR8 ;  /* 0x00000008ff067e24 */ /* 0x000fe4000f8e00ff */
[----:B--2---:R-:W-:-:S02]  /*18a10*/  IMAD.U32 R7, RZ, RZ, UR9 ;  /* 0x00000009ff077e24 */ /* 0x004fc4000f8e00ff */
[----:B------:R-:W-:Y:S02]  /*18a20*/  IMAD.U32 R10, RZ, RZ, UR4 ;  /* 0x00000004ff0a7e24 */ /* 0x000fe4000f8e00ff */
[----:B------:R-:W-:Y:S02]  /*18a30*/  IMAD.U32 R11, RZ, RZ, UR5 ;  /* 0x00000005ff0b7e24 */ /* 0x000fe4000f8e00ff */
[----:B------:R-:W-:Y:S02]  /*18a40*/  IMAD.MOV.U32 R8, RZ, RZ, 0x70 ;  /* 0x00000070ff087424 */ /* 0x000fe400078e00ff */
[----:B------:R-:W-:Y:S02]  /*18a50*/  IMAD.MOV.U32 R12, RZ, RZ, 0x1 ;  /* 0x00000001ff0c7424 */ /* 0x000fe400078e00ff */
[----:B---3--:R-:W-:-:S07]  /*18a60*/  IMAD.MOV.U32 R13, RZ, RZ, RZ ;  /* 0x000000ffff0d7224 */ /* 0x008fce00078e00ff */
[----:B------:R-:W-:-:S07]  /*18a70*/  LEPC R20, `(.L_x_2520) ;  /* 0x000000001014794e */ /* 0x000fce0000000000 */
[----:B-1--4-:R-:W-:Y:S05]  /*18a80*/  CALL.ABS.NOINC R2 ;  /* 0x0000000002007343 */ /* 0x012fea0003c00000 */
.L_x_2520:
        /* <DEDUP_REMOVED lines=15> */
.L_x_2519:
[----:B------:R-:W-:Y:S05]  /*18b80*/  BSYNC B6 ;  /* 0x0000000000067941 */ /* 0x000fea0003800000 */
.L_x_2518:
[----:B------:R3:W4:Y:S01]  /*18b90*/  LDL R20, [R1+0x10] ;  /* 0x0000100001147983 */ /* 0x0007220000100800 */
[----:B------:R-:W-:Y:S01]  /*18ba0*/  ULDC.64 UR4, c[0x0][0x9f8] ;  /* 0x00027e0000047ab9 */ /* 0x000fe20000000a00 */
[----:B--2---:R-:W2:Y:S01]  /*18bb0*/  LDC R7, c[0x0][0x430] ;  /* 0x00010c00ff077b82 */ /* 0x004ea20000000800 */
[----:B------:R-:W-:Y:S01]  /*18bc0*/  ISETP.NE.U32.AND P0, PT, RZ, UR4, PT ;  /* 0x00000004ff007c0c */ /* 0x000fe2000bf05070 */
[----:B------:R-:W3:Y:S03]  /*18bd0*/  LDL R27, [R1+0x34] ;  /* 0x00003400011b7983 */ /* 0x000ee60000100800 */
[----:B------:R-:W-:Y:S01]  /*18be0*/  ISETP.NE.AND.EX P0, PT, RZ, UR5, PT, P0 ;  /* 0x00000005ff007c0c */ /* 0x000fe2000bf05300 */
[----:B------:R-:W3:Y:S04]  /*18bf0*/  LDL R21, [R1+0x24] ;  /* 0x0000240001157983 */ /* 0x000ee80000100800 */
[----:B------:R-:W3:Y:S08]  /*18c00*/  LDL R2, [R1+0x28] ;  /* 0x0000280001027983 */ /* 0x000ef00000100800 */
[----:B------:R-:W-:Y:S01]  /*18c10*/  @P0 IADD3 R24, P1, R24, UR4, RZ ;  /* 0x0000000418180c10 */ /* 0x000fe2000ff3e0ff */
[----:B------:R-:W0:Y:S01]  /*18c20*/  S2R R3, SR_TID.X ;  /* 0x0000000000037919 */ /* 0x000e220000002100 */
[----:B------:R-:W-:-:S02]  /*18c30*/  ULDC UR4, c[0x0][0x2f4] ;  /* 0x0000bd0000047ab9 */ /* 0x000fc40000000800 */
[----:B------:R-:W-:Y:S01]  /*18c40*/  @P0 IADD3.X R25, R25, UR5, RZ, P1, !PT ;  /* 0x0000000519190c10 */ /* 0x000fe20008ffe4ff */
[----:B------:R-:W1:Y:S04]  /*18c50*/  S2R R0, SR_TID.X ;  /* 0x0000000000007919 */ /* 0x000e680000002100 */
[----:B----4-:R-:W4:Y:S01]  /*18c60*/  @P0 LDG.E R20, desc[UR38][R24.64] ;  /* 0x0000002618140981 */ /* 0x010f22000c1e1900 */
[----:B--2---:R-:W-:Y:S01]  /*18c70*/  ISETP.NE.AND P1, PT, R7, 0x1, PT ;  /* 0x000000010700780c */ /* 0x004fe20003f25270 */
[----:B0-----:R-:W-:Y:S01]  /*18c80*/  IMAD.SHL.U32 R3, R3, 0x20, RZ ;  /* 0x0000002003037824 */ /* 0x001fe200078e00ff */
[----:B-1----:R-:W-:Y:S01]  /*18c90*/  LOP3.LUT R0, R0, 0x7f, RZ, 0xc0, !PT ;  /* 0x0000007f00007812 */ /* 0x002fe200078ec0ff */
[----:B---3--:R-:W-:-:S03]  /*18ca0*/  VIADD R27, R27, 0xffffffff ;  /* 0xffffffff1b1b7836 */ /* 0x008fc60000000000 */
[----:B------:R-:W-:Y:S01]  /*18cb0*/  SHF.R.U32.HI R0, RZ, 0x2, R0 ;  /* 0x00000002ff007819 */ /* 0x000fe20000011600 */
[----:B------:R-:W-:Y:S01]  /*18cc0*/  IMAD.SHL.U32 R10, R27, 0x80, RZ ;  /* 0x000000801b0a7824 */ /* 0x000fe200078e00ff */
[----:B------:R-:W-:-:S04]  /*18cd0*/  LOP3.LUT R3, R3, 0x60, RZ, 0xc0, !PT ;  /* 0x0000006003037812 */ /* 0x000fc800078ec0ff */
[----:B------:R-:W-:Y:S01]  /*18ce0*/  LOP3.LUT R0, R10, R0, R3, 0xfe, !PT ;  /* 0x000000000a007212 */ /* 0x000fe200078efe03 */
[----:B------:R-:W0:Y:S08]  /*18cf0*/  @P1 LDC R4, c[0x0][0x434] ;  /* 0x00010d00ff041b82 */ /* 0x000e300000000800 */
[----:B------:R-:W1:Y:S01]  /*18d00*/  @P1 LDC R5, c[0x0][0x438] ;  /* 0x00010e00ff051b82 */ /* 0x000e620000000800 */
[----:B------:R-:W2:Y:S01]  /*18d10*/  S2R R11, SR_TID.X ;  /* 0x00000000000b7919 */ /* 0x000ea20000002100 */
[----:B------:R-:W-:Y:S01]  /*18d20*/  LOP3.LUT R23, R23, 0xfffffff7, RZ, 0xc0, !PT ;  /* 0xfffffff717177812 */ /* 0x000fe200078ec0ff */
[----:B--2---:R-:W-:-:S05]  /*18d30*/  IMAD.SHL.U32 R11, R11, 0x8, RZ ;  /* 0x000000080b0b7824 */ /* 0x004fca00078e00ff */
[----:B------:R-:W-:-:S04]  /*18d40*/  LOP3.LUT R11, R11, 0x18, RZ, 0xc0, !PT ;  /* 0x000000180b0b7812 */ /* 0x000fc800078ec0ff */
[----:B------:R-:W-:Y:S01]  /*18d50*/  LOP3.LUT R12, R11, 0x20, RZ, 0xfc, !PT ;  /* 0x000000200b0c7812 */ /* 0x000fe200078efcff */
[----:B------:R-:W-:Y:S01]  /*18d60*/  UMOV UR5, 0xffffffff ;  /* 0xffffffff00057882 */ /* 0x000fe20000000000 */
[----:B----4-:R-:W-:Y:S01]  /*18d70*/  @P0 STL [R1+0x10], R20 ;  /* 0x0000101401000387 */ /* 0x010fe20000100800 */
[C---:B------:R-:W-:Y:S01]  /*18d80*/  ISETP.GE.AND P0, PT, R0.reuse, R21, PT ;  /* 0x000000150000720c */ /* 0x040fe20003f06270 */
        /* <DEDUP_REMOVED lines=33> */
.L_x_2634:
[----:B------:R-:W-:-:S05]  /*18fa0*/  SHF.R.S32.HI R9, RZ, 0x1f, R18 ;  /* 0x0000001fff097819 */ /* 0x000fca0000011412 */
[----:B------:R0:W-:Y:S01]  /*18fb0*/  STL [R1+0xc], R9 ;  /* 0x00000c0901007387 */ /* 0x0001e20000100800 */
[----:B------:R-:W-:Y:S05]  /*18fc0*/  @!P2 BRA `(.L_x_2522) ;  /* 0x000000000004a947 */ /* 0x000fea0003800000 */
[----:B------:R-:W-:Y:S01]  /*18fd0*/  BPT.TRAP 0x1 ;  /* 0x000000040000795c */ /* 0x000fe20000300000 */
.L_x_2522:
        /* <DEDUP_REMOVED lines=26> */
.L_x_2635:
[----:B------:R-:W-:Y:S05]  /*19180*/  BSYNC B0 ;  /* 0x0000000000007941 */ /* 0x000fea0003800000 */
.L_x_2523:
        /* <DEDUP_REMOVED lines=74> */
.L_x_2645:
        /* <DEDUP_REMOVED lines=12> */
.L_x_2526:
        /* <DEDUP_REMOVED lines=11> */
.L_x_2527:
        /* <DEDUP_REMOVED lines=39> */
.L_x_2529:
[----:B------:R-:W-:Y:S05]  /*19a10*/  BSYNC B6 ;  /* 0x0000000000067941 */ /* 0x000fea0003800000 */
.L_x_2528:
        /* <DEDUP_REMOVED lines=48> */
[----:B------:R-:W-:Y:S02]  /*19d20*/  VIADD R0, R0, 0x80 ;  /* 0x0000008000007836 */ /* 0x000fe40000000000 */
[----:B------:R-:W-:Y:S01]  /*19d30*/  IMAD.IADD R6, R5, 0x1, R6 ;  /* 0x0000000105067824 */ /* 0x000fe200078e0206 */
[C---:B------:R-:W-:Y:S01]  /*19d40*/  LEA R5, P0, R4.reuse, UR8, 0x1 ;  /* 0x0000000804057c11 */ /* 0x040fe2000f8008ff */
[----:B------:R-:W1:Y:S03]  /*19d50*/  S2R R13, SR_TID.X ;  /* 0x00000000000d7919 */ /* 0x000e660000002100 */
[----:B------:R-:W-:Y:S01]  /*19d60*/  LEA.HI.X R4, R4, UR9, R6, 0x1, P0 ;  /* 0x0000000904047c11 */ /* 0x000fe200080f0c06 */
[----:B------:R-:W-:-:S02]  /*19d70*/  IMAD.MOV.U32 R6, RZ, RZ, R0 ;  /* 0x000000ffff067224 */ /* 0x000fc400078e0000 */
        /* <DEDUP_REMOVED lines=8> */
[----:B------:R-:W-:-:S04]  /*19e00*/  IMAD R6, R6, UR5, R7 ;  /* 0x0000000506067c24 */ /* 0x000fc8000f8e0207 */
[----:B------:R-:W-:Y:S01]  /*19e10*/  IMAD.IADD R3, R3, 0x1, R6 ;  /* 0x0000000103037824 */ /* 0x000fe200078e0206 */
[----:B------:R-:W-:Y:S01]  /*19e20*/  SHF.R.S32.HI R6, RZ, 0x1f, R0 ;  /* 0x0000001fff067819 */ /* 0x000fe20000011400 */
[----:B-1----:R-:W-:-:S04]  /*19e30*/  IMAD.SHL.U32 R11, R13, 0x8, RZ ;  /* 0x000000080d0b7824 */ /* 0x002fc800078e00ff */
[----:B------:R-:W-:Y:S02]  /*19e40*/  IMAD R6, R6, UR6, RZ ;  /* 0x0000000606067c24 */ /* 0x000fe4000f8e02ff */
[----:B------:R-:W-:Y:S01]  /*19e50*/  IMAD.WIDE.U32 R2, R0, UR6, R2 ;  /* 0x0000000600027c25 */ /* 0x000fe2000f8e0002 */
[----:B------:R-:W-:-:S03]  /*19e60*/  LOP3.LUT R11, R11, 0x18, RZ, 0xc0, !PT ;  /* 0x000000180b0b7812 */ /* 0x000fc600078ec0ff */
        /* <DEDUP_REMOVED lines=73> */
.L_x_2658:
        /* <DEDUP_REMOVED lines=13> */
.L_x_2531:
        /* <DEDUP_REMOVED lines=18> */
.L_x_2659:
[----:B------:R-:W-:Y:S05]  /*1a4f0*/  BSYNC B0 ;  /* 0x0000000000007941 */ /* 0x000fea0003800000 */
.L_x_2532:
[----:B------:R-:W2:Y:S01]  /*1a500*/  LDL R3, [R1+0x34] ;  /* 0x0000340001037983 */ /* 0x000ea20000100800 */
[----:B------:R-:W-:Y:S01]  /*1a510*/  BSSY B0, `(.L_x_2534) ;  /* 0x00000f6000007945 */ /* 0x000fe20003800000 */
[----:B--2---:R-:W-:-:S13]  /*1a520*/  ISETP.GE.AND P0, PT, R3, 0x2, PT ;  /* 0x000000020300780c */ /* 0x004fda0003f06270 */
[----:B------:R-:W-:Y:S05]  /*1a530*/  @!P0 BRA `(.L_x_2535) ;  /* 0x0000000c00cc8947 */ /* 0x000fea0003800000 */
[----:B------:R-:W2:Y:S01]  /*1a540*/  S2R R2, SR_TID.X ;  /* 0x0000000000027919 */ /* 0x000ea20000002100 */
[----:B-1----:R-:W-:Y:S01]  /*1a550*/  VIADD R0, R3, 0xfffffffe ;  /* 0xfffffffe03007836 */ /* 0x002fe20000000000 */
[----:B------:R-:W-:Y:S01]  /*1a560*/  ULDC UR4, c[0x0][0x2f4] ;  /* 0x0000bd0000047ab9 */ /* 0x000fe20000000800 */
[----:B------:R1:W5:Y:S04]  /*1a570*/  LDL.LU R17, [R1] ;  /* 0x0000000001117983 */ /* 0x0003680000300800 */
[----:B------:R1:W-:Y:S01]  /*1a580*/  STL [R1+0x8], R27 ;  /* 0x0000081b01007387 */ /* 0x0003e20000100800 */
[----:B------:R-:W-:Y:S02]  /*1a590*/  IMAD.MOV.U32 R10, RZ, RZ, R26 ;  /* 0x000000ffff0a7224 */ /* 0x000fe400078e001a */
[----:B--2---:R-:W-:-:S05]  /*1a5a0*/  IMAD.SHL.U32 R4, R2, 0x8, RZ ;  /* 0x0000000802047824 */ /* 0x004fca00078e00ff */
[----:B------:R-:W-:-:S04]  /*1a5b0*/  LOP3.LUT R4, R4, 0x18, RZ, 0xc0, !PT ;  /* 0x0000001804047812 */ /* 0x000fc800078ec0ff */
[C---:B------:R-:W-:Y:S02]  /*1a5c0*/  LOP3.LUT R3, R4.reuse, 0x20, RZ, 0xfc, !PT ;  /* 0x0000002004037812 */ /* 0x040fe400078efcff */
[C---:B------:R-:W-:Y:S02]  /*1a5d0*/  LOP3.LUT R2, R4.reuse, 0x40, RZ, 0xfc, !PT ;  /* 0x0000004004027812 */ /* 0x040fe400078efcff */
[----:B------:R-:W-:Y:S02]  /*1a5e0*/  ISETP.GE.AND P3, PT, R4, UR4, PT ;  /* 0x0000000404007c0c */ /* 0x000fe4000bf66270 */
[----:B------:R-:W-:Y:S02]  /*1a5f0*/  ISETP.GE.AND P2, PT, R3, UR4, PT ;  /* 0x0000000403007c0c */ /* 0x000fe4000bf46270 */
[----:B-1----:R-:W-:-:S13]  /*1a600*/  ISETP.GE.AND P1, PT, R2, UR4, PT ;  /* 0x0000000402007c0c */ /* 0x002fda000bf26270 */
.L_x_2548:
        /* <DEDUP_REMOVED lines=42> */
.L_x_2536:
[----:B------:R-:W-:Y:S01]  /*1a8b0*/  IMAD R5, R26, 0x8, R22 ;  /* 0x000000081a057824 */ /* 0x000fe200078e0216 */
[----:B------:R-:W-:Y:S01]  /*1a8c0*/  SHF.L.U32 R0, R2, 0x1f, RZ ;  /* 0x0000001f02007819 */ /* 0x000fe200000006ff */
[----:B------:R-:W-:Y:S03]  /*1a8d0*/  BSSY B1, `(.L_x_2537) ;  /* 0x0000003000017945 */ /* 0x000fe60003800000 */
[----:B------:R-:W0:Y:S02]  /*1a8e0*/  SYNCS.PHASECHK.TRANS64.TRYWAIT P0, [R5+URZ+0x2d840], R0 ;  /* 0x02d84000050075a7 */ /* 0x000e24000800017f */
[----:B0-----:R-:W-:Y:S05]  /*1a8f0*/  @!P0 BRA `(.L_x_2538) ;  /* 0x00000040009c8947 */ /* 0x001fea0003800000 */
.L_x_2660:
[----:B------:R-:W-:Y:S05]  /*1a900*/  BSYNC B1 ;  /* 0x0000000000017941 */ /* 0x000fea0003800000 */
.L_x_2537:
        /* <DEDUP_REMOVED lines=55> */
.L_x_2670:
        /* <DEDUP_REMOVED lines=11> */
.L_x_2540:
        /* <DEDUP_REMOVED lines=11> */
.L_x_2541:
[----:B------:R1:W-:Y:S01]  /*1ade0*/  SYNCS.ARRIVE.TRANS64.A1T0 RZ, [R5+URZ+0x2d830], RZ ;  /* 0x02d830ff05ff79a7 */ /* 0x0003e2000810003f */
[----:B------:R-:W-:Y:S05]  /*1adf0*/  @!P5 BRA `(.L_x_2542) ;  /* 0x000000000004d947 */ /* 0x000fea0003800000 */
[----:B------:R-:W-:Y:S01]  /*1ae00*/  BPT.TRAP 0x1 ;  /* 0x000000040000795c */ /* 0x000fe20000300000 */
.L_x_2542:
[----:B------:R-:W-:Y:S01]  /*1ae10*/  SHF.L.U32 R2, R17, 0x1f, RZ ;  /* 0x0000001f11027819 */ /* 0x000fe200000006ff */
[----:B-1----:R-:W-:Y:S01]  /*1ae20*/  IMAD R5, R10, 0x8, R22 ;  /* 0x000000080a057824 */ /* 0x002fe200078e0216 */
[----:B------:R-:W-:Y:S03]  /*1ae30*/  BSSY B1, `(.L_x_2543) ;  /* 0x0000003000017945 */ /* 0x000fe60003800000 */
[----:B------:R-:W1:Y:S02]  /*1ae40*/  SYNCS.PHASECHK.TRANS64.TRYWAIT P0, [R5+URZ+0x2d860], R2 ;  /* 0x02d86002050075a7 */ /* 0x000e64000800017f */
[----:B-1----:R-:W-:Y:S05]  /*1ae50*/  @!P0 BRA `(.L_x_2544) ;  /* 0x0000004000ac8947 */ /* 0x002fea0003800000 */
.L_x_2671:
[----:B------:R-:W-:Y:S05]  /*1ae60*/  BSYNC B1 ;  /* 0x0000000000017941 */ /* 0x000fea0003800000 */
.L_x_2543:
        /* <DEDUP_REMOVED lines=45> */
.L_x_2681:
        /* <DEDUP_REMOVED lines=32> */
.L_x_2546:
        /* <DEDUP_REMOVED lines=12> */
.L_x_2547:
[----:B------:R2:W5:Y:S01]  /*1b400*/  LDL R17, [R1] ;  /* 0x0000000001117983 */ /* 0x0005620000100800 */
[----:B------:R2:W-:Y:S01]  /*1b410*/  SYNCS.ARRIVE.TRANS64.A1T0 RZ, [R5+URZ+0x2d850], RZ ;  /* 0x02d850ff05ff79a7 */ /* 0x0005e2000810003f */
[C---:B------:R-:W-:Y:S02]  /*1b420*/  VIADD R0, R27.reuse, 0xffffffff ;  /* 0xffffffff1b007836 */ /* 0x040fe40000000000 */
[----:B------:R2:W-:Y:S01]  /*1b430*/  STL [R1+0x8], R27 ;  /* 0x0000081b01007387 */ /* 0x0005e20000100800 */
[----:B------:R-:W-:Y:S01]  /*1b440*/  ISETP.GT.AND P0, PT, R27, RZ, PT ;  /* 0x000000ff1b00720c */ /* 0x000fe20003f04270 */
[----:B------:R-:W-:-:S12]  /*1b450*/  IMAD.MOV.U32 R10, RZ, RZ, R26 ;  /* 0x000000ffff0a7224 */ /* 0x000fd800078e001a */
[----:B--2---:R-:W-:Y:S05]  /*1b460*/  @P0 BRA `(.L_x_2548) ;  /* 0xfffffff000680947 */ /* 0x004fea000383ffff */
.L_x_2535:
[----:B------:R-:W-:Y:S05]  /*1b470*/  BSYNC B0 ;  /* 0x0000000000007941 */ /* 0x000fea0003800000 */
.L_x_2534:
        /* <DEDUP_REMOVED lines=17> */
.L_x_2550:
[----:B------:R-:W-:Y:S05]  /*1b590*/  BSYNC B0 ;  /* 0x0000000000007941 */ /* 0x000fea0003800000 */
.L_x_2549:
[----:B-1----:R-:W-:-:S05]  /*1b5a0*/  IMAD.U32 R0, RZ, RZ, UR40 ;  /* 0x00000028ff007e24 */ /* 0x002fca000f8e00ff */
[----:B------:R-:W-:-:S13]  /*1b5b0*/  ISETP.NE.AND P0, PT, R0, 0x3, PT ;  /* 0x000000030000780c */ /* 0x000fda0003f05270 */
[----:B------:R-:W-:Y:S05]  /*1b5c0*/  @!P0 BRA `(.L_x_2551) ;  /* 0x0000000000048947 */ /* 0x000fea0003800000 */
[----:B------:R-:W-:Y:S01]  /*1b5d0*/  BPT.TRAP 0x1 ;  /* 0x000000040000795c */ /* 0x000fe20000300000 */
.L_x_2551:
        /* <DEDUP_REMOVED lines=8> */
.L_x_2682:
[----:B------:R-:W-:Y:S05]  /*1b660*/  BSYNC B0 ;  /* 0x0000000000007941 */ /* 0x000fea0003800000 */
.L_x_2552:
        /* <DEDUP_REMOVED lines=51> */
.L_x_2692:
        /* <DEDUP_REMOVED lines=13> */
.L_x_2555:
        /* <DEDUP_REMOVED lines=11> */
.L_x_2556:
        /* <DEDUP_REMOVED lines=8> */
.L_x_2515:
[----:B------:R-:W-:Y:S05]  /*1bba0*/  BSYNC B7 ;  /* 0x0000000000077941 */ /* 0x000fea0003800000 */
.L_x_2513:
        /* <DEDUP_REMOVED lines=8> */
[----:B-----5:R3:W4:Y:S01]  /*1bc30*/  LDS.128 R16, [R22+0x2d8d0] ;  /* 0x02d8d00016107984 */ /* 0x0207220000000c00 */
[----:B------:R-:W-:Y:S06]  /*1bc40*/  BAR.ARV 0x4, 0x200 ;  /* 0x0108000000007b1d */ /* 0x000fec0000002000 */
[----:B------:R-:W-:Y:S05]  /*1bc50*/  BRA `(.L_x_2558) ;  /* 0x0000000800cc7947 */ /* 0x000fea0003800000 */
.L_x_2557:
        /* <DEDUP_REMOVED lines=35> */
[----:B------:R0:W2:Y:S02]  /*1be90*/  SHFL.IDX PT, R14, R3, 0x1f, 0x1f ;  /* 0x03e01f00030e7f89 */ /* 0x0000a400000e0000 */
.L_x_2702:
[----:B------:R-:W-:Y:S02]  /*1bea0*/  ULDC UR4, c[0x0][0xc38] ;  /* 0x00030e0000047ab9 */ /* 0x000fe40000000800 */
[----:B------:R-:W-:-:S04]  /*1beb0*/  IMAD.U32 R4, RZ, RZ, UR4 ;  /* 0x00000004ff047e24 */ /* 0x000fc8000f8e00ff */
[----:B--2---:R-:W-:-:S04]  /*1bec0*/  IMAD R5, R14, R4, RZ ;  /* 0x000000040e057224 */ /* 0x004fc800078e02ff */
[----:B------:R-:W-:-:S05]  /*1bed0*/  IMAD.IADD R16, R16, 0x1, R5 ;  /* 0x0000000110107824 */ /* 0x000fca00078e0205 */
[----:B------:R-:W-:-:S13]  /*1bee0*/  ISETP.GT.AND P6, PT, R16, R0, PT ;  /* 0x000000001000720c */ /* 0x000fda0003fc4270 */
[----:B------:R-:W-:Y:S05]  /*1bef0*/  @P6 BRA `(.L_x_2560) ;  /* 0x00000000009c6947 */ /* 0x000fea0003800000 */
.L_x_2565:
        /* <DEDUP_REMOVED lines=11> */
[----:B0-----:R-:W0:Y:S02]  /*1bfb0*/  LDC.64 R2, c[0x0][0xc80] ;  /* 0x00032000ff027b82 */ /* 0x001e240000000a00 */
[----:B0-----:R-:W-:-:S06]  /*1bfc0*/  IMAD.WIDE R2, R5, 0x4, R2 ;  /* 0x0000000405027825 */ /* 0x001fcc00078e0202 */
[----:B------:R2:W5:Y:S02]  /*1bfd0*/  LDG.E R2, desc[UR38][R2.64] ;  /* 0x0000002602027981 */ /* 0x000564000c1e1900 */
.L_x_2563:
[----:B------:R-:W-:Y:S05]  /*1bfe0*/  BSYNC B0 ;  /* 0x0000000000007941 */ /* 0x000fea0003800000 */
.L_x_2562:
[----:B------:R-:W-:-:S03]  /*1bff0*/  UMOV UR4, 0xffffffff ;  /* 0xffffffff00047882 */ /* 0x000fc60000000000 */
[----:B------:R-:W-:Y:S05]  /*1c000*/  BRA.DIV UR4, `(.L_x_2564) ;  /* 0x0000004204607947 */ /* 0x000fea000b800000 */
[----:B-----5:R-:W3:Y:S02]  /*1c010*/  SHFL.UP PT, R14, R2, 0x1, RZ ;  /* 0x04200000020e7989 */ /* 0x020ee400000e00ff */
[----:B---3--:R-:W-:-:S05]  /*1c020*/  SEL R13, R14, RZ, P1 ;  /* 0x000000ff0e0d7207 */ /* 0x008fca0000800000 */
[----:B------:R-:W-:-:S05]  /*1c030*/  IMAD.IADD R13, R2, 0x1, R13 ;  /* 0x00000001020d7824 */ /* 0x000fca00078e020d */
[----:B------:R-:W3:Y:S02]  /*1c040*/  SHFL.UP PT, R14, R13, 0x2, RZ ;  /* 0x044000000d0e7989 */ /* 0x000ee400000e00ff */
[----:B---3--:R-:W-:-:S05]  /*1c050*/  SEL R14, R14, RZ, P2 ;  /* 0x000000ff0e0e7207 */ /* 0x008fca0001000000 */
[----:B0-2---:R-:W-:-:S05]  /*1c060*/  IMAD.IADD R3, R13, 0x1, R14 ;  /* 0x000000010d037824 */ /* 0x005fca00078e020e */
        /* <DEDUP_REMOVED lines=10> */
.L_x_2710:
[----:B------:R-:W-:Y:S02]  /*1c110*/  ULDC UR4, c[0x0][0xc38] ;  /* 0x00030e0000047ab9 */ /* 0x000fe40000000800 */
[----:B------:R-:W-:-:S04]  /*1c120*/  IMAD.U32 R4, RZ, RZ, UR4 ;  /* 0x00000004ff047e24 */ /* 0x000fc8000f8e00ff */
[----:B--2---:R-:W-:-:S04]  /*1c130*/  IMAD R5, R14, R4, RZ ;  /* 0x000000040e057224 */ /* 0x004fc800078e02ff */
[----:B------:R-:W-:-:S05]  /*1c140*/  IMAD.IADD R16, R5, 0x1, R16 ;  /* 0x0000000105107824 */ /* 0x000fca00078e0210 */
[----:B------:R-:W-:-:S13]  /*1c150*/  ISETP.GT.AND P6, PT, R16, R0, PT ;  /* 0x000000001000720c */ /* 0x000fda0003fc4270 */
[----:B------:R-:W-:Y:S05]  /*1c160*/  @!P6 BRA `(.L_x_2565) ;  /* 0xfffffffc0064e947 */ /* 0x000fea000383ffff */
.L_x_2560:
[----:B------:R-:W-:Y:S01]  /*1c170*/  IMAD.IADD R16, R16, 0x1, -R5 ;  /* 0x0000000110107824 */ /* 0x000fe200078e0a05 */
[----:B------:R-:W-:-:S03]  /*1c180*/  UMOV UR4, 0xffffffff ;  /* 0xffffffff00047882 */ /* 0x000fc60000000000 */
[----:B------:R-:W-:-:S05]  /*1c190*/  IMAD R5, R3, R4, R16 ;  /* 0x0000000403057224 */ /* 0x000fca00078e0210 */
[----:B------:R-:W-:Y:S01]  /*1c1a0*/  ISETP.GT.AND P6, PT, R5, R0, PT ;  /* 0x000000000500720c */ /* 0x000fe20003fc4270 */
[----:B------:R-:W-:-:S12]  /*1c1b0*/  BRA.DIV UR4, `(.L_x_2566) ;  /* 0x0000004204b07947 */ /* 0x000fd8000b800000 */
[----:B------:R-:W-:-:S04]  /*1c1c0*/  VOTE.ANY R5, PT, !P6 ;  /* 0x0000000000057806 */ /* 0x000fc800070e0100 */
[----:B------:R-:W2:Y:S02]  /*1c1d0*/  POPC R6, R5 ;  /* 0x0000000500067309 */ /* 0x000ea40000000000 */
[----:B--2--5:R2:W3:Y:S02]  /*1c1e0*/  SHFL.IDX PT, R17, R2, R6, 0x1f ;  /* 0x00001f0602117589 */ /* 0x0244e400000e0000 */
.L_x_2714:
[----:B------:R-:W-:Y:S01]  /*1c1f0*/  ISETP.NE.AND P0, PT, R5, RZ, PT ;  /* 0x000000ff0500720c */ /* 0x000fe20003f05270 */
[----:B------:R-:W-:-:S12]  /*1c200*/  IMAD.MOV.U32 R5, RZ, RZ, RZ ;  /* 0x000000ffff057224 */ /* 0x000fd800078e00ff */
[----:B------:R-:W-:Y:S05]  /*1c210*/  @!P0 BRA `(.L_x_2567) ;  /* 0x0000000000108947 */ /* 0x000fea0003800000 */
[----:B------:R-:W-:Y:S01]  /*1c220*/  UMOV UR4, 0xffffffff ;  /* 0xffffffff00047882 */ /* 0x000fe20000000000 */
[----:B------:R-:W-:Y:S02]  /*1c230*/  VIADD R12, R6, 0xffffffff ;  /* 0xffffffff060c7836 */ /* 0x000fe40000000000 */
[----:B------:R-:W-:Y:S05]  /*1c240*/  BRA.DIV UR4, `(.L_x_2568) ;  /* 0x0000004204d47947 */ /* 0x000fea000b800000 */
[----:B------:R4:W0:Y:S02]  /*1c250*/  SHFL.IDX PT, R5, R3, R12, 0x1f ;  /* 0x00001f0c03057589 */ /* 0x00082400000e0000 */
.L_x_2567:
[----:B0-2-4-:R-:W0:Y:S01]  /*1c260*/  LDC.64 R2, c[0x0][0xc90] ;  /* 0x00032400ff027b82 */ /* 0x015e220000000a00 */
[----:B------:R-:W-:-:S04]  /*1c270*/  IMAD.IADD R19, R6, 0x1, R19 ;  /* 0x0000000106137824 */ /* 0x000fc800078e0213 */
[----:B0-----:R-:W-:-:S05]  /*1c280*/  IMAD.WIDE R2, R19, 0x4, R2 ;  /* 0x0000000413027825 */ /* 0x001fca00078e0202 */
[----:B------:R0:W3:Y:S01]  /*1c290*/  LDG.E R7, desc[UR38][R2.64] ;  /* 0x0000002602077981 */ /* 0x0000e2000c1e1900 */
[----:B------:R-:W-:Y:S02]  /*1c2a0*/  IMAD R16, R5, R4, R16 ;  /* 0x0000000405107224 */ /* 0x000fe400078e0210 */
[----:B0-----:R-:W-:Y:S02]  /*1c2b0*/  IMAD.MOV.U32 R2, RZ, RZ, RZ ;  /* 0x000000ffff027224 */ /* 0x001fe400078e00ff */
[----:B---3--:R-:W-:-:S05]  /*1c2c0*/  IMAD R6, R17, R7, RZ ;  /* 0x0000000711067224 */ /* 0x008fca00078e02ff */
[----:B------:R-:W-:-:S04]  /*1c2d0*/  IABS R8, R6 ;  /* 0x0000000600087213 */ /* 0x000fc80000000000 */
[----:B-1----:R-:W0:Y:S08]  /*1c2e0*/  I2F.RP R9, R8 ;  /* 0x0000000800097306 */ /* 0x002e300000209400 */
        /* <DEDUP_REMOVED lines=57> */
.L_x_2561:
[----:B------:R-:W-:Y:S01]  /*1c680*/  UMOV UR4, URZ ;  /* 0x0000003f00047c82 */ /* 0x000fe20008000000 */
[----:B------:R-:W-:Y:S01]  /*1c690*/  UMOV UR5, URZ ;  /* 0x0000003f00057c82 */ /* 0x000fe20008000000 */
[----:B------:R-:W-:Y:S01]  /*1c6a0*/  ULDC UR6, c[0x0][0xc3c] ;  /* 0x00030f0000067ab9 */ /* 0x000fe20000000800 */
[----:B------:R-:W-:Y:S02]  /*1c6b0*/  IMAD.MOV.U32 R16, RZ, RZ, R0 ;  /* 0x000000ffff107224 */ /* 0x000fe400078e0000 */
[----:B-----5:R-:W-:Y:S02]  /*1c6c0*/  IMAD.U32 R17, RZ, RZ, UR4 ;  /* 0x00000004ff117e24 */ /* 0x020fe4000f8e00ff */
[----:B------:R-:W-:Y:S02]  /*1c6d0*/  IMAD.U32 R18, RZ, RZ, UR5 ;  /* 0x00000005ff127e24 */ /* 0x000fe4000f8e00ff */
[----:B------:R-:W-:-:S07]  /*1c6e0*/  IMAD.U32 R19, RZ, RZ, UR6 ;  /* 0x00000006ff137e24 */ /* 0x000fce000f8e00ff */
.L_x_2569:
[----:B------:R-:W2:Y:S01]  /*1c6f0*/  S2R R0, SR_TID.X ;  /* 0x0000000000007919 */ /* 0x000ea20000002100 */
[----:B------:R-:W-:Y:S05]  /*1c700*/  WARPSYNC.ALL ;  /* 0x0000000000007948 */ /* 0x000fea0003800000 */
[----:B------:R-:W-:Y:S01]  /*1c710*/  BAR.SYNC.DEFER_BLOCKING 0x4, 0x200 ;  /* 0x0108000000007b1d */ /* 0x000fe20000010000 */
[----:B--2---:R-:W-:-:S04]  /*1c720*/  LOP3.LUT R0, R0, 0x1f, RZ, 0xc0, !PT ;  /* 0x0000001f00007812 */ /* 0x004fc800078ec0ff */
[----:B------:R-:W-:-:S13]  /*1c730*/  ISETP.NE.AND P0, PT, R0, RZ, PT ;  /* 0x000000ff0000720c */ /* 0x000fda0003f05270 */
[----:B0-----:R-:W0:Y:S01]  /*1c740*/  @!P0 S2R R3, SR_CgaCtaId ;  /* 0x0000000000038919 */ /* 0x001e220000008800 */
[----:B------:R-:W-:-:S04]  /*1c750*/  @!P0 MOV R0, 0x400 ;  /* 0x0000040000008802 */ /* 0x000fc80000000f00 */
[----:B0-----:R-:W-:-:S05]  /*1c760*/  @!P0 LEA R22, R3, R0, 0x18 ;  /* 0x0000000003168211 */ /* 0x001fca00078ec0ff */
[----:B------:R0:W-:Y:S01]  /*1c770*/  @!P0 STS.128 [R22+0x2d8d0], R16 ;  /* 0x02d8d01016008388 */ /* 0x0001e20000000c00 */
[----:B------:R-:W-:Y:S06]  /*1c780*/  BAR.ARV 0x5, 0x200 ;  /* 0x0148000000007b1d */ /* 0x000fec0000002000 */
.L_x_2558:
[----:B------:R-:W-:Y:S02]  /*1c790*/  ULDC UR4, c[0x0][0xc3c] ;  /* 0x00030f0000047ab9 */ /* 0x000fe40000000800 */
[----:B----4-:R-:W-:-:S13]  /*1c7a0*/  ISETP.GE.AND P0, PT, R19, UR4, PT ;  /* 0x0000000413007c0c */ /* 0x010fda000bf06270 */
[----:B------:R-:W-:Y:S05]  /*1c7b0*/  @!P0 BRA `(.L_x_2570) ;  /* 0xffffffa000988947 */ /* 0x000fea000383ffff */
[----:B------:R-:W-:Y:S05]  /*1c7c0*/  BSYNC B8 ;  /* 0x0000000000087941 */ /* 0x000fea0003800000 */
.L_x_2469:
[----:B------:R-:W4:Y:S01]  /*1c7d0*/  LDL.LU R0, [R1+0x48] ;  /* 0x0000480001007983 */ /* 0x000f220000300800 */
[----:B------:R-:W-:Y:S01]  /*1c7e0*/  BSSY B0, `(.L_x_2571) ;  /* 0x000000b000007945 */ /* 0x000fe20003800000 */
[----:B0-----:R-:W0:Y:S01]  /*1c7f0*/  S2R R5, SR_CgaCtaId ;  /* 0x0000000000057919 */ /* 0x001e220000008800 */
[----:B----4-:R-:W-:-:S05]  /*1c800*/  VIADD R0, R0, 0x1 ;  /* 0x0000000100007836 */ /* 0x010fca0000000000 */
        /* <DEDUP_REMOVED lines=8> */
.L_x_2717:
[----:B------:R-:W-:Y:S05]  /*1c890*/  BSYNC B0 ;  /* 0x0000000000007941 */ /* 0x000fea0003800000 */
.L_x_2571:
[----:B------:R-:W-:-:S03]  /*1c8a0*/  UMOV UR4, 0xffffffff ;  /* 0xffffffff00047882 */ /* 0x000fc60000000000 */
[----:B------:R-:W-:Y:S05]  /*1c8b0*/  BRA.DIV UR4, `(.L_x_2573) ;  /* 0x0000003e04747947 */ /* 0x000fea000b800000 */
[----:B0-----:R-:W0:Y:S02]  /*1c8c0*/  S2R R0, SR_TID.X ;  /* 0x0000000000007919 */ /* 0x001e240000002100 */
[----:B0-----:R-:W-:-:S04]  /*1c8d0*/  SHF.R.U32.HI R0, RZ, 0x5, R0 ;  /* 0x00000005ff007819 */ /* 0x001fc80000011600 */
[----:B------:R-:W-:-:S05]  /*1c8e0*/  LOP3.LUT R0, R0, 0x3, RZ, 0xc0, !PT ;  /* 0x0000000300007812 */ /* 0x000fca00078ec0ff */
[----:B------:R0:W4:Y:S02]  /*1c8f0*/  SHFL.IDX PT, R14, R0, RZ, 0x1f ;  /* 0x00001fff000e7589 */ /* 0x00012400000e0000 */
.L_x_2720:
[----:B----4-:R-:W-:-:S13]  /*1c900*/  ISETP.NE.AND P0, PT, R14, RZ, PT ;  /* 0x000000ff0e00720c */ /* 0x010fda0003f05270 */
[----:B------:R-:W-:Y:S05]  /*1c910*/  @P0 BRA `(.L_x_2304) ;  /* 0x0000000000900947 */ /* 0x000fea0003800000 */
[----:B------:R-:W-:-:S03]  /*1c920*/  UMOV UR4, 0xffffffff ;  /* 0xffffffff00047882 */ /* 0x000fc60000000000 */
[----:B------:R-:W-:Y:S05]  /*1c930*/  BRA.DIV UR4, `(.L_x_2574) ;  /* 0x0000003e04887947 */ /* 0x000fea000b800000 */
[----:B------:R-:W-:-:S13]  /*1c940*/  ELECT P6, URZ, PT ;  /* 0x00000000003f782f */ /* 0x000fda00038c0000 */
.L_x_2723:
[----:B------:R-:W-:Y:S05]  /*1c950*/  @!P6 BRA `(.L_x_2304) ;  /* 0x000000000080e947 */ /* 0x000fea0003800000 */
[----:B------:R-:W-:-:S06]  /*1c960*/  ULOP3.LUT UR4, UR36, 0x2, URZ, 0xfc, !UPT ;  /* 0x0000000224047892 */ /* 0x000fcc000f8efc3f */
[----:B0-----:R-:W-:-:S05]  /*1c970*/  IMAD.U32 R0, RZ, RZ, UR4 ;  /* 0x00000004ff007e24 */ /* 0x001fca000f8e00ff */
[----:B------:R-:W-:-:S13]  /*1c980*/  ISETP.NE.AND P0, PT, R0, 0x3, PT ;  /* 0x000000030000780c */ /* 0x000fda0003f05270 */
[----:B------:R-:W-:Y:S05]  /*1c990*/  @!P0 BRA `(.L_x_2575) ;  /* 0x0000000000048947 */ /* 0x000fea0003800000 */
[----:B------:R-:W-:Y:S01]  /*1c9a0*/  BPT.TRAP 0x1 ;  /* 0x000000040000795c */ /* 0x000fe20000300000 */
.L_x_2575:
[----:B------:R-:W4:Y:S01]  /*1c9b0*/  LDL R0, [R1] ;  /* 0x0000000001007983 */ /* 0x000f220000100800 */
[C---:B------:R-:W-:Y:S02]  /*1c9c0*/  IMAD R3, R26.reuse, 0x8, R5 ;  /* 0x000000081a037824 */ /* 0x040fe400078e0205 */
[----:B------:R-:W-:-:S05]  /*1c9d0*/  VIADD R26, R26, 0x1 ;  /* 0x000000011a1a7836 */ /* 0x000fca0000000000 */
[----:B------:R-:W-:Y:S02]  /*1c9e0*/  ISETP.NE.AND P2, PT, R26, 0x2, PT ;  /* 0x000000021a00780c */ /* 0x000fe40003f45270 */
[----:B----4-:R-:W-:Y:S02]  /*1c9f0*/  SHF.L.U32 R2, R0, 0x1f, RZ ;  /* 0x0000001f00027819 */ /* 0x010fe400000006ff */
[----:B------:R-:W-:Y:S02]  /*1ca00*/  SEL R0, RZ, 0x1, P2 ;  /* 0x00000001ff007807 */ /* 0x000fe40001000000 */
[----:B------:R-:W0:Y:S02]  /*1ca10*/  SYNCS.PHASECHK.TRANS64.TRYWAIT P1, [R3+URZ+0x2d840], R2 ;  /* 0x02d84002030075a7 */ /* 0x000e24000802017f */
[----:B0-----:R-:W-:Y:S05]  /*1ca20*/  @!P1 BRA `(.L_x_2576) ;  /* 0x0000003c006c9947 */ /* 0x001fea0003800000 */
.L_x_2724:
[----:B------:R-:W4:Y:S01]  /*1ca30*/  LDL.LU R4, [R1] ;  /* 0x0000000001047983 */ /* 0x000f220000300800 */
[----:B------:R-:W-:Y:S02]  /*1ca40*/  SEL R26, R26, RZ, P2 ;  /* 0x000000ff1a1a7207 */ /* 0x000fe40001000000 */
[----:B----4-:R-:W-:Y:S01]  /*1ca50*/  LOP3.LUT R0, R4, R0, RZ, 0x3c, !PT ;  /* 0x0000000004007212 */ /* 0x010fe200078e3cff */
[----:B------:R-:W-:Y:S06]  /*1ca60*/  @!P0 BRA `(.L_x_2577) ;  /* 0x0000000000048947 */ /* 0x000fec0003800000 */
[----:B------:R-:W-:Y:S01]  /*1ca70*/  BPT.TRAP 0x1 ;  /* 0x000000040000795c */ /* 0x000fe20000300000 */
.L_x_2577:
[----:B------:R-:W-:Y:S01]  /*1ca80*/  IMAD R5, R26, 0x8, R5 ;  /* 0x000000081a057824 */ /* 0x000fe200078e0205 */
[----:B------:R-:W-:-:S04]  /*1ca90*/  SHF.L.U32 R0, R0, 0x1f, RZ ;  /* 0x0000001f00007819 */ /* 0x000fc800000006ff */
[----:B------:R-:W4:Y:S02]  /*1caa0*/  SYNCS.PHASECHK.TRANS64.TRYWAIT P1, [R5+URZ+0x2d840], R0 ;  /* 0x02d84000050075a7 */ /* 0x000f24000802017f */
[----:B----4-:R-:W-:Y:S05]  /*1cab0*/  @!P1 BRA `(.L_x_2578) ;  /* 0x0000003c005c9947 */ /* 0x010fea0003800000 */
.L_x_2725:
[----:B------:R-:W-:Y:S05]  /*1cac0*/  @!P0 BRA `(.L_x_2579) ;  /* 0x0000000000048947 */ /* 0x000fea0003800000 */
[----:B------:R-:W-:Y:S01]  /*1cad0*/  BPT.TRAP 0x1 ;  /* 0x000000040000795c */ /* 0x000fe20000300000 */
.L_x_2579:
[----:B------:R-:W5:Y:S02]  /*1cae0*/  SYNCS.PHASECHK.TRANS64.TRYWAIT P1, [R3+URZ+0x2d860], R2 ;  /* 0x02d86002030075a7 */ /* 0x000f64000802017f */
[----:B-----5:R-:W-:Y:S05]  /*1caf0*/  @!P1 BRA `(.L_x_2580) ;  /* 0x0000003c00609947 */ /* 0x020fea0003800000 */
.L_x_2726:
[----:B------:R-:W-:Y:S05]  /*1cb00*/  @!P0 BRA `(.L_x_2581) ;  /* 0x0000000000048947 */ /* 0x000fea0003800000 */
[----:B------:R-:W-:Y:S01]  /*1cb10*/  BPT.TRAP 0x1 ;  /* 0x000000040000795c */ /* 0x000fe20000300000 */
.L_x_2581:
[----:B------:R0:W0:Y:S02]  /*1cb20*/  SYNCS.PHASECHK.TRANS64.TRYWAIT P0, [R5+URZ+0x2d860], R0 ;  /* 0x02d86000050075a7 */ /* 0x000024000800017f */
[----:B0-----:R-:W-:Y:S05]  /*1cb30*/  @!P0 NANOSLEEP.SYNCS 0x989680 ;  /* 0x009896800000895d */ /* 0x001fea0003900000 */
[----:B------:R-:W0:Y:S02]  /*1cb40*/  @!P0 SYNCS.PHASECHK.TRANS64 P0, [R5+URZ+0x2d860], R0 ;  /* 0x02d86000050085a7 */ /* 0x000e24000800007f */
[----:B0-----:R-:W-:Y:S05]  /*1cb50*/  @!P0 BRA `(.L_x_2581) ;  /* 0xfffffffc00f08947 */ /* 0x001fea000383ffff */
.L_x_2304:
[----:B------:R-:W-:Y:S05]  /*1cb60*/  BSYNC B9 ;  /* 0x0000000000097941 */ /* 0x000fea0003800000 */
.L_x_2301:
[----:B------:R-:W-:Y:S05]  /*1cb70*/  EXIT ;  /* 0x000000000000794d */ /* 0x000fea0003800000 */
.L_x_2320:
[----:B0-----:R0:W1:Y:S02]  /*1cb80*/  SYNCS.PHASECHK.TRANS64.TRYWAIT P4, [R35+URZ+0x2d890], R85 ;  /* 0x02d89055230075a7 */ /* 0x001064000808017f */
[----:B-1----:R-:W-:Y:S05]  /*1cb90*/  @!P4 NANOSLEEP.SYNCS 0x989680 ;  /* 0x009896800000c95d */ /* 0x002fea0003900000 */
[----:B------:R-:W1:Y:S02]  /*1cba0*/  @!P4 SYNCS.PHASECHK.TRANS64 P4, [R35+URZ+0x2d890], R85 ;  /* 0x02d890552300c5a7 */ /* 0x000e64000808007f */
[----:B-1----:R-:W-:Y:S05]  /*1cbb0*/  @!P4 BRA `(.L_x_2320) ;  /* 0xfffffffc00f0c947 */ /* 0x002fea000383ffff */
[----:B------:R-:W-:Y:S05]  /*1cbc0*/  BRA `(.L_x_2582) ;  /* 0xfffffe6400b47947 */ /* 0x000fea000383ffff */
.L_x_2321:
        /* <DEDUP_REMOVED lines=8> */
.L_x_2584:
[----:B------:R-:W-:Y:S05]  /*1cc50*/  BSYNC B1 ;  /* 0x0000000000017941 */ /* 0x000fea0003800000 */
.L_x_2583:
        /* <DEDUP_REMOVED lines=8> */
.L_x_2585:
[----:B------:R-:W-:Y:S01]  /*1cce0*/  IMAD.MOV.U32 R60, RZ, RZ, R14 ;  /* 0x000000ffff3c7224 */ /* 0x000fe200078e000e */
[----:B------:R-:W-:Y:S06]  /*1ccf0*/  BRA `(.L_x_2586) ;  /* 0xfffffe64007c7947 */ /* 0x000fec000383ffff */
.L_x_2349:
[----:B0-----:R0:W1:Y:S02]  /*1cd00*/  SYNCS.PHASECHK.TRANS64.TRYWAIT P4, [R35+URZ+0x2d890], R85 ;  /* 0x02d89055230075a7 */ /* 0x001064000808017f */
[----:B-1----:R-:W-:Y:S05]  /*1cd10*/  @!P4 NANOSLEEP.SYNCS 0x989680 ;  /* 0x009896800000c95d */ /* 0x002fea0003900000 */
[----:B------:R-:W1:Y:S02]  /*1cd20*/  @!P4 SYNCS.PHASECHK.TRANS64 P4, [R35+URZ+0x2d890], R85 ;  /* 0x02d890552300c5a7 */ /* 0x000e64000808007f */
[----:B-1----:R-:W-:Y:S05]  /*1cd30*/  @!P4 BRA `(.L_x_2349) ;  /* 0xfffffffc00f0c947 */ /* 0x002fea000383ffff */
[----:B------:R-:W-:Y:S05]  /*1cd40*/  BRA `(.L_x_2587) ;  /* 0xfffffe8000787947 */ /* 0x000fea000383ffff */
.L_x_2350:
        /* <DEDUP_REMOVED lines=8> */
.L_x_2589:
[----:B------:R-:W-:Y:S05]  /*1cdd0*/  BSYNC B1 ;  /* 0x0000000000017941 */ /* 0x000fea0003800000 */
.L_x_2588:
        /* <DEDUP_REMOVED lines=8> */
.L_x_2590:
[----:B------:R-:W-:Y:S01]  /*1ce60*/  IMAD.MOV.U32 R88, RZ, RZ, R14 ;  /* 0x000000ffff587224 */ /* 0x000fe200078e000e */
[----:B------:R-:W-:Y:S06]  /*1ce70*/  BRA `(.L_x_2591) ;  /* 0xfffffe8000407947 */ /* 0x000fec000383ffff */
.L_x_2363:
[----:B0-----:R0:W1:Y:S02]  /*1ce80*/  SYNCS.PHASECHK.TRANS64.TRYWAIT P3, [R35+URZ+0x2d890], R85 ;  /* 0x02d89055230075a7 */ /* 0x001064000806017f */
[----:B-1----:R-:W-:Y:S05]  /*1ce90*/  @!P3 NANOSLEEP.SYNCS 0x989680 ;  /* 0x009896800000b95d */ /* 0x002fea0003900000 */
[----:B------:R-:W1:Y:S02]  /*1cea0*/  @!P3 SYNCS.PHASECHK.TRANS64 P3, [R35+URZ+0x2d890], R85 ;  /* 0x02d890552300b5a7 */ /* 0x000e64000806007f */
[----:B-1----:R-:W-:Y:S05]  /*1ceb0*/  @!P3 BRA `(.L_x_2363) ;  /* 0xfffffffc00f0b947 */ /* 0x002fea000383ffff */
[----:B------:R-:W-:Y:S05]  /*1cec0*/  BRA `(.L_x_2592) ;  /* 0xfffffe9800647947 */ /* 0x000fea000383ffff */
.L_x_2364:
[----:B------:R-:W-:Y:S01]  /*1ced0*/  BSSY B1, `(.L_x_2593) ;  /* 0x0000007000017945 */ /* 0x000fe20003800000 */
[----:B------:R-:W-:Y:S02]  /*1cee0*/  IMAD.MOV.U32 R12, RZ, RZ, RZ ;  /* 0x000000ffff0c7224 */ /* 0x000fe400078e00ff */
[----:B------:R-:W-:Y:S02]  /*1cef0*/  IMAD.MOV.U32 R11, RZ, RZ, 0x1e1f ;  /* 0x00001e1fff0b7424 */ /* 0x000fe400078e00ff */
[----:B------:R-:W-:-:S07]  /*1cf00*/  IMAD.MOV.U32 R15, RZ, RZ, -0x1 ;  /* 0xffffffffff0f7424 */ /* 0x000fce00078e00ff */
[----:B0-----:R-:W-:Y:S05]  /*1cf10*/  WARPSYNC.COLLECTIVE R15, `(.L_x_2594) ;  /* 0x000000000f087348 */ /* 0x001fea0003c00000 */
[----:B------:R1:W2:Y:S02]  /*1cf20*/  SHFL.IDX P6, R14, R13, R12, R11 ;  /* 0x0000000c0d0e7389 */ /* 0x0002a400000c000b */
[----:B012---:R-:W-:Y:S01]  /*1cf30*/  ENDCOLLECTIVE ;  /* 0x000000000000791b */ /* 0x007fe20003800000 */
.L_x_2594:
[----:B------:R-:W-:Y:S05]  /*1cf40*/  BSYNC B1 ;  /* 0x0000000000017941 */ /* 0x000fea0003800000 */
.L_x_2593:
        /* <DEDUP_REMOVED lines=8> */
.L_x_2595:
[----:B------:R-:W-:Y:S01]  /*1cfd0*/  IMAD.MOV.U32 R42, RZ, RZ, R14 ;  /* 0x000000ffff2a7224 */ /* 0x000fe200078e000e */
[----:B------:R-:W-:Y:S06]  /*1cfe0*/  BRA `(.L_x_2596) ;  /* 0xfffffe9800887947 */ /* 0x000fec000383ffff */
.L_x_2368:
[----:B------:R0:W0:Y:S02]  /*1cff0*/  SYNCS.PHASECHK.TRANS64.TRYWAIT P2, [R35+URZ+0x2d8b0], R85 ;  /* 0x02d8b055230075a7 */ /* 0x000024000804017f */
[----:B0-----:R-:W-:Y:S05]  /*1d000*/  @!P2 NANOSLEEP.SYNCS 0x989680 ;  /* 0x009896800000a95d */ /* 0x001fea0003900000 */
[----:B------:R-:W0:Y:S02]  /*1d010*/  @!P2 SYNCS.PHASECHK.TRANS64 P2, [R35+URZ+0x2d8b0], R85 ;  /* 0x02d8b0552300a5a7 */ /* 0x000e24000804007f */
[----:B0-----:R-:W-:Y:S05]  /*1d020*/  @!P2 BRA `(.L_x_2368) ;  /* 0xfffffffc00f0a947 */ /* 0x001fea000383ffff */
[----:B------:R-:W-:Y:S05]  /*1d030*/  BRA `(.L_x_2597) ;  /* 0xfffffe9c006c7947 */ /* 0x000fea000383ffff */
.L_x_2374:
        /* <DEDUP_REMOVED lines=10> */
[----:B--2--5:R-:W-:Y:S05]  /*1d0e0*/  WARPSYNC.COLLECTIVE R15, `(.L_x_2599) ;  /* 0x000000000f087348 */ /* 0x024fea0003c00000 */
[----:B------:R0:W1:Y:S02]  /*1d0f0*/  SHFL.IDX P6, R14, R13, R12, R11 ;  /* 0x0000000c0d0e7389 */ /* 0x00006400000c000b */
[----:B012--5:R-:W-:Y:S01]  /*1d100*/  ENDCOLLECTIVE ;  /* 0x000000000000791b */ /* 0x027fe20003800000 */
.L_x_2599:
[----:B------:R-:W-:Y:S05]  /*1d110*/  BSYNC B0 ;  /* 0x0000000000007941 */ /* 0x000fea0003800000 */
.L_x_2598:
[----:B------:R0:W-:Y:S01]  /*1d120*/  STL [R1+0x24], R14 ;  /* 0x0000240e01007387 */ /* 0x0001e20000100800 */
[----:B------:R-:W-:Y:S05]  /*1d130*/  BRA `(.L_x_2600) ;  /* 0xfffffea400647947 */ /* 0x000fea000383ffff */
.L_x_2385:
[----:B------:R-:W-:Y:S01]  /*1d140*/  BSSY B1, `(.L_x_2601) ;  /* 0x0000007000017945 */ /* 0x000fe20003800000 */
[----:B------:R-:W-:Y:S02]  /*1d150*/  IMAD.MOV.U32 R12, RZ, RZ, RZ ;  /* 0x000000ffff0c7224 */ /* 0x000fe400078e00ff */
[----:B------:R-:W-:Y:S02]  /*1d160*/  IMAD.MOV.U32 R11, RZ, RZ, 0x1e1f ;  /* 0x00001e1fff0b7424 */ /* 0x000fe400078e00ff */
[----:B------:R-:W-:-:S07]  /*1d170*/  IMAD.MOV.U32 R15, RZ, RZ, -0x1 ;  /* 0xffffffffff0f7424 */ /* 0x000fce00078e00ff */
[----:B0-2---:R-:W-:Y:S05]  /*1d180*/  WARPSYNC.COLLECTIVE R15, `(.L_x_2602) ;  /* 0x000000000f087348 */ /* 0x005fea0003c00000 */
[----:B0-----:R0:W1:Y:S02]  /*1d190*/  SHFL.IDX P6, R14, R13, R12, R11 ;  /* 0x0000000c0d0e7389 */ /* 0x00106400000c000b */
[----:B012---:R-:W-:Y:S01]  /*1d1a0*/  ENDCOLLECTIVE ;  /* 0x000000000000791b */ /* 0x007fe20003800000 */
.L_x_2602:
[----:B------:R-:W-:Y:S05]  /*1d1b0*/  BSYNC B1 ;  /* 0x0000000000017941 */ /* 0x000fea0003800000 */
.L_x_2601:
        /* <DEDUP_REMOVED lines=8> */
.L_x_2603:
[----:B------:R-:W-:Y:S02]  /*1d240*/  IMAD.MOV.U32 R13, RZ, RZ, R5 ;  /* 0x000000ffff0d7224 */ /* 0x000fe400078e0005 */
[----:B------:R-:W-:-:S07]  /*1d250*/  IMAD.MOV.U32 R0, RZ, RZ, R14 ;  /* 0x000000ffff007224 */ /* 0x000fce00078e000e */
[----:B------:R-:W-:Y:S05]  /*1d260*/  WARPSYNC.COLLECTIVE R15, `(.L_x_2604) ;  /* 0x000000000f087348 */ /* 0x000fea0003c00000 */
[----:B------:R0:W1:Y:S02]  /*1d270*/  SHFL.IDX P6, R14, R13, R12, R11 ;  /* 0x0000000c0d0e7389 */ /* 0x00006400000c000b */
[----:B01----:R-:W-:Y:S01]  /*1d280*/  ENDCOLLECTIVE ;  /* 0x000000000000791b */ /* 0x003fe20003800000 */
.L_x_2604:
[----:B------:R-:W-:Y:S02]  /*1d290*/  IMAD.MOV.U32 R13, RZ, RZ, R4 ;  /* 0x000000ffff0d7224 */ /* 0x000fe400078e0004 */
[----:B------:R-:W-:-:S07]  /*1d2a0*/  IMAD.MOV.U32 R5, RZ, RZ, R14 ;  /* 0x000000ffff057224 */ /* 0x000fce00078e000e */
[----:B------:R-:W-:Y:S05]  /*1d2b0*/  WARPSYNC.COLLECTIVE R15, `(.L_x_2605) ;  /* 0x000000000f087348 */ /* 0x000fea0003c00000 */
[----:B------:R0:W1:Y:S02]  /*1d2c0*/  SHFL.IDX P6, R14, R13, R12, R11 ;  /* 0x0000000c0d0e7389 */ /* 0x00006400000c000b */
[----:B01----:R-:W-:Y:S01]  /*1d2d0*/  ENDCOLLECTIVE ;  /* 0x000000000000791b */ /* 0x003fe20003800000 */
.L_x_2605:
[----:B------:R-:W-:Y:S01]  /*1d2e0*/  IMAD.MOV.U32 R4, RZ, RZ, R14 ;  /* 0x000000ffff047224 */ /* 0x000fe200078e000e */
[----:B------:R-:W-:Y:S06]  /*1d2f0*/  BRA `(.L_x_2606) ;  /* 0xfffffea800dc7947 */ /* 0x000fec000383ffff */
.L_x_2389:
[----:B0-----:R0:W1:Y:S02]  /*1d300*/  SYNCS.PHASECHK.TRANS64.TRYWAIT P0, [R2+URZ+0x2d800], R3 ;  /* 0x02d80003020075a7 */ /* 0x001064000800017f */
[----:B-1----:R-:W-:Y:S05]  /*1d310*/  @!P0 NANOSLEEP.SYNCS 0x989680 ;  /* 0x009896800000895d */ /* 0x002fea0003900000 */
[----:B------:R-:W1:Y:S02]  /*1d320*/  @!P0 SYNCS.PHASECHK.TRANS64 P0, [R2+URZ+0x2d800], R3 ;  /* 0x02d80003020085a7 */ /* 0x000e64000800007f */
[----:B-1----:R-:W-:Y:S05]  /*1d330*/  @!P0 BRA `(.L_x_2389) ;  /* 0xfffffffc00f08947 */ /* 0x002fea000383ffff */
[----:B------:R-:W-:Y:S05]  /*1d340*/  BRA `(.L_x_2607) ;  /* 0xfffffeb400247947 */ /* 0x000fea000383ffff */
.L_x_2401:
[----:B------:R-:W-:Y:S01]  /*1d350*/  BSSY B1, `(.L_x_2608) ;  /* 0x0000007000017945 */ /* 0x000fe20003800000 */
[----:B------:R-:W-:Y:S02]  /*1d360*/  IMAD.MOV.U32 R12, RZ, RZ, RZ ;  /* 0x000000ffff0c7224 */ /* 0x000fe400078e00ff */
[----:B------:R-:W-:Y:S02]  /*1d370*/  IMAD.MOV.U32 R11, RZ, RZ, 0x1e1f ;  /* 0x00001e1fff0b7424 */ /* 0x000fe400078e00ff */
[----:B------:R-:W-:-:S07]  /*1d380*/  IMAD.MOV.U32 R15, RZ, RZ, -0x1 ;  /* 0xffffffffff0f7424 */ /* 0x000fce00078e00ff */
[----:B0-2---:R-:W-:Y:S05]  /*1d390*/  WARPSYNC.COLLECTIVE R15, `(.L_x_2609) ;  /* 0x000000000f087348 */ /* 0x005fea0003c00000 */
[----:B0-----:R0:W1:Y:S02]  /*1d3a0*/  SHFL.IDX P6, R14, R13, R12, R11 ;  /* 0x0000000c0d0e7389 */ /* 0x00106400000c000b */
[----:B012---:R-:W-:Y:S01]  /*1d3b0*/  ENDCOLLECTIVE ;  /* 0x000000000000791b */ /* 0x007fe20003800000 */
.L_x_2609:
[----:B------:R-:W-:Y:S05]  /*1d3c0*/  BSYNC B1 ;  /* 0x0000000000017941 */ /* 0x000fea0003800000 */
.L_x_2608:
        /* <DEDUP_REMOVED lines=8> */
.L_x_2610:
[----:B------:R-:W-:Y:S02]  /*1d450*/  IMAD.MOV.U32 R13, RZ, RZ, R21 ;  /* 0x000000ffff0d7224 */ /* 0x000fe400078e0015 */
[----:B------:R-:W-:-:S07]  /*1d460*/  IMAD.MOV.U32 R0, RZ, RZ, R14 ;  /* 0x000000ffff007224 */ /* 0x000fce00078e000e */
[----:B------:R-:W-:Y:S05]  /*1d470*/  WARPSYNC.COLLECTIVE R15, `(.L_x_2611) ;  /* 0x000000000f087348 */ /* 0x000fea0003c00000 */
[----:B------:R0:W1:Y:S02]  /*1d480*/  SHFL.IDX P6, R14, R13, R12, R11 ;  /* 0x0000000c0d0e7389 */ /* 0x00006400000c000b */
[----:B01----:R-:W-:Y:S01]  /*1d490*/  ENDCOLLECTIVE ;  /* 0x000000000000791b */ /* 0x003fe20003800000 */
.L_x_2611:
[----:B------:R-:W-:Y:S02]  /*1d4a0*/  IMAD.MOV.U32 R13, RZ, RZ, R20 ;  /* 0x000000ffff0d7224 */ /* 0x000fe400078e0014 */
[----:B------:R-:W-:-:S07]  /*1d4b0*/  IMAD.MOV.U32 R21, RZ, RZ, R14 ;  /* 0x000000ffff157224 */ /* 0x000fce00078e000e */
[----:B------:R-:W-:Y:S05]  /*1d4c0*/  WARPSYNC.COLLECTIVE R15, `(.L_x_2612) ;  /* 0x000000000f087348 */ /* 0x000fea0003c00000 */
[----:B------:R0:W1:Y:S02]  /*1d4d0*/  SHFL.IDX P6, R14, R13, R12, R11 ;  /* 0x0000000c0d0e7389 */ /* 0x00006400000c000b */
[----:B01----:R-:W-:Y:S01]  /*1d4e0*/  ENDCOLLECTIVE ;  /* 0x000000000000791b */ /* 0x003fe20003800000 */
.L_x_2612:
[----:B------:R-:W-:Y:S01]  /*1d4f0*/  IMAD.MOV.U32 R20, RZ, RZ, R14 ;  /* 0x000000ffff147224 */ /* 0x000fe200078e000e */
[----:B------:R-:W-:Y:S06]  /*1d500*/  BRA `(.L_x_2613) ;  /* 0xfffffec8002c7947 */ /* 0x000fec000383ffff */
.L_x_2405:
[----:B0-----:R0:W1:Y:S02]  /*1d510*/  SYNCS.PHASECHK.TRANS64.TRYWAIT P0, [R2+URZ+0x2d800], R3 ;  /* 0x02d80003020075a7 */ /* 0x001064000800017f */
[----:B-1----:R-:W-:Y:S05]  /*1d520*/  @!P0 NANOSLEEP.SYNCS 0x989680 ;  /* 0x009896800000895d */ /* 0x002fea0003900000 */
[----:B------:R-:W1:Y:S02]  /*1d530*/  @!P0 SYNCS.PHASECHK.TRANS64 P0, [R2+URZ+0x2d800], R3 ;  /* 0x02d80003020085a7 */ /* 0x000e64000800007f */
[----:B-1----:R-:W-:Y:S05]  /*1d540*/  @!P0 BRA `(.L_x_2405) ;  /* 0xfffffffc00f08947 */ /* 0x002fea000383ffff */
[----:B------:R-:W-:Y:S05]  /*1d550*/  BRA `(.L_x_2614) ;  /* 0xfffffecc00e47947 */ /* 0x000fea000383ffff */
.L_x_2413:
[----:B--2---:R2:W3:Y:S02]  /*1d560*/  SYNCS.PHASECHK.TRANS64.TRYWAIT P1, [R0+URZ+0x2d830], R5 ;  /* 0x02d83005000075a7 */ /* 0x0044e4000802017f */
[----:B---3--:R-:W-:Y:S05]  /*1d570*/  @!P1 NANOSLEEP.SYNCS 0x989680 ;  /* 0x009896800000995d */ /* 0x008fea0003900000 */
[----:B------:R-:W3:Y:S02]  /*1d580*/  @!P1 SYNCS.PHASECHK.TRANS64 P1, [R0+URZ+0x2d830], R5 ;  /* 0x02d83005000095a7 */ /* 0x000ee4000802007f */
[----:B---3--:R-:W-:Y:S05]  /*1d590*/  @!P1 BRA `(.L_x_2413) ;  /* 0xfffffffc00f09947 */ /* 0x008fea000383ffff */
[----:B------:R-:W-:Y:S05]  /*1d5a0*/  BRA `(.L_x_2412) ;  /* 0xfffffee4007c7947 */ /* 0x000fea000383ffff */
.L_x_2420:
[----:B-1----:R1:W2:Y:S02]  /*1d5b0*/  SYNCS.PHASECHK.TRANS64.TRYWAIT P2, [R3+URZ+0x2d830], R4 ;  /* 0x02d83004030075a7 */ /* 0x0022a4000804017f */
[----:B--2---:R-:W-:Y:S05]  /*1d5c0*/  @!P2 NANOSLEEP.SYNCS 0x989680 ;  /* 0x009896800000a95d */ /* 0x004fea0003900000 */
[----:B------:R-:W2:Y:S02]  /*1d5d0*/  @!P2 SYNCS.PHASECHK.TRANS64 P2, [R3+URZ+0x2d830], R4 ;  /* 0x02d830040300a5a7 */ /* 0x000ea4000804007f */
[----:B--2---:R-:W-:Y:S05]  /*1d5e0*/  @!P2 BRA `(.L_x_2420) ;  /* 0xfffffffc00f0a947 */ /* 0x004fea000383ffff */
[----:B------:R-:W-:Y:S05]  /*1d5f0*/  BRA `(.L_x_2419) ;  /* 0xffffff0800d47947 */ /* 0x000fea000383ffff */
.L_x_2424:
[----:B-1----:R1:W2:Y:S02]  /*1d600*/  SYNCS.PHASECHK.TRANS64.TRYWAIT P1, [R4+URZ+0x2d850], R3 ;  /* 0x02d85003040075a7 */ /* 0x0022a4000802017f */
[----:B--2---:R-:W-:Y:S05]  /*1d610*/  @!P1 NANOSLEEP.SYNCS 0x989680 ;  /* 0x009896800000995d */ /* 0x004fea0003900000 */
[----:B------:R-:W2:Y:S02]  /*1d620*/  @!P1 SYNCS.PHASECHK.TRANS64 P1, [R4+URZ+0x2d850], R3 ;  /* 0x02d85003040095a7 */ /* 0x000ea4000802007f */
[----:B--2---:R-:W-:Y:S05]  /*1d630*/  @!P1 BRA `(.L_x_2424) ;  /* 0xfffffffc00f09947 */ /* 0x004fea000383ffff */
[----:B------:R-:W-:Y:S05]  /*1d640*/  BRA `(.L_x_2421) ;  /* 0xffffff0c00e47947 */ /* 0x000fea000383ffff */
.L_x_2433:
[----:B-1----:R1:W2:Y:S02]  /*1d650*/  SYNCS.PHASECHK.TRANS64.TRYWAIT P2, [R3+URZ+0x2d830], R4 ;  /* 0x02d83004030075a7 */ /* 0x0022a4000804017f */
[----:B--2---:R-:W-:Y:S05]  /*1d660*/  @!P2 NANOSLEEP.SYNCS 0x989680 ;  /* 0x009896800000a95d */ /* 0x004fea0003900000 */
[----:B------:R-:W2:Y:S02]  /*1d670*/  @!P2 SYNCS.PHASECHK.TRANS64 P2, [R3+URZ+0x2d830], R4 ;  /* 0x02d830040300a5a7 */ /* 0x000ea4000804007f */
[----:B--2---:R-:W-:Y:S05]  /*1d680*/  @!P2 BRA `(.L_x_2433) ;  /* 0xfffffffc00f0a947 */ /* 0x004fea000383ffff */
[----:B------:R-:W-:Y:S05]  /*1d690*/  BRA `(.L_x_2432) ;  /* 0xffffff3800547947 */ /* 0x000fea000383ffff */
.L_x_2437:
[----:B-1----:R1:W2:Y:S02]  /*1d6a0*/  SYNCS.PHASECHK.TRANS64.TRYWAIT P1, [R4+URZ+0x2d850], R3 ;  /* 0x02d85003040075a7 */ /* 0x0022a4000802017f */
[----:B--2---:R-:W-:Y:S05]  /*1d6b0*/  @!P1 NANOSLEEP.SYNCS 0x989680 ;  /* 0x009896800000995d */ /* 0x004fea0003900000 */
[----:B------:R-:W2:Y:S02]  /*1d6c0*/  @!P1 SYNCS.PHASECHK.TRANS64 P1, [R4+URZ+0x2d850], R3 ;  /* 0x02d85003040095a7 */ /* 0x000ea4000802007f */
[----:B--2---:R-:W-:Y:S05]  /*1d6d0*/  @!P1 BRA `(.L_x_2437) ;  /* 0xfffffffc00f09947 */ /* 0x004fea000383ffff */
[----:B------:R-:W-:Y:S05]  /*1d6e0*/  BRA `(.L_x_2434) ;  /* 0xffffff3c00647947 */ /* 0x000fea000383ffff */
.L_x_2444:
[----:B--2---:R2:W3:Y:S02]  /*1d6f0*/  SYNCS.PHASECHK.TRANS64.TRYWAIT P1, [R5+URZ+0x2d850], R8 ;  /* 0x02d85008050075a7 */ /* 0x0044e4000802017f */
[----:B---3--:R-:W-:Y:S05]  /*1d700*/  @!P1 NANOSLEEP.SYNCS 0x989680 ;  /* 0x009896800000995d */ /* 0x008fea0003900000 */
[----:B------:R-:W3:Y:S02]  /*1d710*/  @!P1 SYNCS.PHASECHK.TRANS64 P1, [R5+URZ+0x2d850], R8 ;  /* 0x02d85008050095a7 */ /* 0x000ee4000802007f */
[----:B---3--:R-:W-:Y:S05]  /*1d720*/  @!P1 BRA `(.L_x_2444) ;  /* 0xfffffffc00f09947 */ /* 0x008fea000383ffff */
[----:B------:R-:W-:Y:S05]  /*1d730*/  BRA `(.L_x_2443) ;  /* 0xffffff5c00307947 */ /* 0x000fea000383ffff */
.L_x_2455:
[----:B------:R-:W-:Y:S02]  /*1d740*/  IMAD.MOV.U32 R13, RZ, RZ, R4 ;  /* 0x000000ffff0d7224 */ /* 0x000fe400078e0004 */
[----:B------:R-:W-:Y:S02]  /*1d750*/  IMAD.MOV.U32 R12, RZ, RZ, RZ ;  /* 0x000000ffff0c7224 */ /* 0x000fe400078e00ff */
[----:B------:R-:W-:Y:S02]  /*1d760*/  IMAD.MOV.U32 R11, RZ, RZ, 0x1c1f ;  /* 0x00001c1fff0b7424 */ /* 0x000fe400078e00ff */
[----:B------:R-:W-:-:S07]  /*1d770*/  IMAD.MOV.U32 R15, RZ, RZ, -0x1 ;  /* 0xffffffffff0f7424 */ /* 0x000fce00078e00ff */
[----:B-1----:R-:W-:Y:S05]  /*1d780*/  WARPSYNC.COLLECTIVE R15, `(.L_x_2615) ;  /* 0x000000000f087348 */ /* 0x002fea0003c00000 */
[----:B------:R0:W2:Y:S02]  /*1d790*/  SHFL.IDX P6, R14, R13, R12, R11 ;  /* 0x0000000c0d0e7389 */ /* 0x0000a400000c000b */
[----:B012---:R-:W-:Y:S01]  /*1d7a0*/  ENDCOLLECTIVE ;  /* 0x000000000000791b */ /* 0x007fe20003800000 */
.L_x_2615:
[----:B------:R-:W-:Y:S02]  /*1d7b0*/  IMAD.MOV.U32 R13, RZ, RZ, R0 ;  /* 0x000000ffff0d7224 */ /* 0x000fe400078e0000 */
[----:B------:R-:W-:-:S07]  /*1d7c0*/  IMAD.MOV.U32 R3, RZ, RZ, R14 ;  /* 0x000000ffff037224 */ /* 0x000fce00078e000e */
[----:B------:R-:W-:Y:S05]  /*1d7d0*/  WARPSYNC.COLLECTIVE R15, `(.L_x_2616) ;  /* 0x000000000f087348 */ /* 0x000fea0003c00000 */
[----:B------:R0:W1:Y:S02]  /*1d7e0*/  SHFL.IDX P6, R14, R13, R12, R11 ;  /* 0x0000000c0d0e7389 */ /* 0x00006400000c000b */
[----:B01----:R-:W-:Y:S01]  /*1d7f0*/  ENDCOLLECTIVE ;  /* 0x000000000000791b */ /* 0x003fe20003800000 */
.L_x_2616:
[----:B------:R-:W-:Y:S05]  /*1d800*/  BRA `(.L_x_2617) ;  /* 0xffffff8000607947 */ /* 0x000fea000383ffff */
.L_x_2458:
        /* <DEDUP_REMOVED lines=8> */
.L_x_2619:
[----:B------:R-:W-:Y:S05]  /*1d890*/  BSYNC B1 ;  /* 0x0000000000017941 */ /* 0x000fea0003800000 */
.L_x_2618:
        /* <DEDUP_REMOVED lines=8> */
.L_x_2620:
[----:B------:R-:W-:Y:S05]  /*1d920*/  BRA `(.L_x_2621) ;  /* 0xffffff8000747947 */ /* 0x000fea000383ffff */
.L_x_2475:
        /* <DEDUP_REMOVED lines=8> */
[----:B-1----:R-:W-:Y:S05]  /*1d9b0*/  WARPSYNC.COLLECTIVE R15, `(.L_x_2623) ;  /* 0x000000000f087348 */ /* 0x002fea0003c00000 */
[----:B------:R0:W2:Y:S02]  /*1d9c0*/  SHFL.IDX P6, R14, R13, R12, R11 ;  /* 0x0000000c0d0e7389 */ /* 0x0000a400000c000b */
[----:B012---:R-:W-:Y:S01]  /*1d9d0*/  ENDCOLLECTIVE ;  /* 0x000000000000791b */ /* 0x007fe20003800000 */
.L_x_2623:
[----:B------:R-:W-:Y:S05]  /*1d9e0*/  BSYNC B1 ;  /* 0x0000000000017941 */ /* 0x000fea0003800000 */
.L_x_2622:
[----:B------:R-:W-:Y:S05]  /*1d9f0*/  BRA `(.L_x_2624) ;  /* 0xffffff9400f07947 */ /* 0x000fea000383ffff */
.L_x_2477:
[----:B------:R-:W-:Y:S01]  /*1da00*/  BSSY B1, `(.L_x_2625) ;  /* 0x0000006000017945 */ /* 0x000fe20003800000 */
[----:B------:R-:W-:-:S07]  /*1da10*/  IMAD.MOV.U32 R15, RZ, RZ, -0x1 ;  /* 0xffffffffff0f7424 */ /* 0x000fce00078e00ff */
[----:B01----:R-:W-:Y:S05]  /*1da20*/  WARPSYNC.COLLECTIVE R15, `(.L_x_2626) ;  /* 0x000000000f0c7348 */ /* 0x003fea0003c00000 */
[----:B------:R-:W-:Y:S02]  /*1da30*/  ELECT P6, UR62, PT ;  /* 0x00000000003e782f */ /* 0x000fe400038c0000 */
[----:B------:R-:W-:Y:S01]  /*1da40*/  MOV R14, UR62 ;  /* 0x0000003e000e7c02 */ /* 0x000fe20008000f00 */
[----:B01----:R-:W-:Y:S10]  /*1da50*/  ENDCOLLECTIVE ;  /* 0x000000000000791b */ /* 0x003ff40003800000 */
.L_x_2626:
[----:B------:R-:W-:Y:S05]  /*1da60*/  BSYNC B1 ;  /* 0x0000000000017941 */ /* 0x000fea0003800000 */
.L_x_2625:
[----:B------:R-:W-:Y:S05]  /*1da70*/  BRA `(.L_x_2476) ;  /* 0xffffff9400e87947 */ /* 0x000fea000383ffff */
.L_x_2479:
[----:B0-----:R0:W2:Y:S02]  /*1da80*/  SYNCS.PHASECHK.TRANS64.TRYWAIT P0, [R22+URZ+0x2d820], R5 ;  /* 0x02d82005160075a7 */ /* 0x0010a4000800017f */
[----:B--2---:R-:W-:Y:S05]  /*1da90*/  @!P0 NANOSLEEP.SYNCS 0x989680 ;  /* 0x009896800000895d */ /* 0x004fea0003900000 */
[----:B------:R-:W2:Y:S02]  /*1daa0*/  @!P0 SYNCS.PHASECHK.TRANS64 P0, [R22+URZ+0x2d820], R5 ;  /* 0x02d82005160085a7 */ /* 0x000ea4000800007f */
[----:B--2---:R-:W-:Y:S05]  /*1dab0*/  @!P0 BRA `(.L_x_2479) ;  /* 0xfffffffc00f08947 */ /* 0x004fea000383ffff */
[----:B------:R-:W-:Y:S05]  /*1dac0*/  BRA `(.L_x_2627) ;  /* 0xffffff9400f87947 */ /* 0x000fea000383ffff */
.L_x_2483:
[----:B--2---:R2:W3:Y:S02]  /*1dad0*/  SYNCS.PHASECHK.TRANS64.TRYWAIT P0, [R8+URZ+0x2d8a0], R10 ;  /* 0x02d8a00a080075a7 */ /* 0x0044e4000800017f */
[----:B---3--:R-:W-:Y:S05]  /*1dae0*/  @!P0 NANOSLEEP.SYNCS 0x989680 ;  /* 0x009896800000895d */ /* 0x008fea0003900000 */
[----:B------:R-:W3:Y:S02]  /*1daf0*/  @!P0 SYNCS.PHASECHK.TRANS64 P0, [R8+URZ+0x2d8a0], R10 ;  /* 0x02d8a00a080085a7 */ /* 0x000ee4000800007f */
[----:B---3--:R-:W-:Y:S05]  /*1db00*/  @!P0 BRA `(.L_x_2483) ;  /* 0xfffffffc00f08947 */ /* 0x008fea000383ffff */
[----:B------:R-:W-:Y:S05]  /*1db10*/  BRA `(.L_x_2628) ;  /* 0xffffff9800147947 */ /* 0x000fea000383ffff */
.L_x_2490:
[----:B0-----:R0:W1:Y:S02]  /*1db20*/  SYNCS.PHASECHK.TRANS64.TRYWAIT P0, [R8+URZ+0x2d8c0], R10 ;  /* 0x02d8c00a080075a7 */ /* 0x001064000800017f */
[----:B-1----:R-:W-:Y:S05]  /*1db30*/  @!P0 NANOSLEEP.SYNCS 0x989680 ;  /* 0x009896800000895d */ /* 0x002fea0003900000 */
[----:B------:R-:W1:Y:S02]  /*1db40*/  @!P0 SYNCS.PHASECHK.TRANS64 P0, [R8+URZ+0x2d8c0], R10 ;  /* 0x02d8c00a080085a7 */ /* 0x000e64000800007f */
[----:B-1----:R-:W-:Y:S05]  /*1db50*/  @!P0 BRA `(.L_x_2490) ;  /* 0xfffffffc00f08947 */ /* 0x002fea000383ffff */
[----:B------:R-:W-:Y:S05]  /*1db60*/  BRA `(.L_x_2629) ;  /* 0xffffff9c00107947 */ /* 0x000fea000383ffff */
.L_x_2499:
[----:B0-----:R0:W1:Y:S02]  /*1db70*/  SYNCS.PHASECHK.TRANS64.TRYWAIT P1, [R8+URZ+0x2d8a0], R7 ;  /* 0x02d8a007080075a7 */ /* 0x001064000802017f */
[----:B-1----:R-:W-:Y:S05]  /*1db80*/  @!P1 NANOSLEEP.SYNCS 0x989680 ;  /* 0x009896800000995d */ /* 0x002fea0003900000 */
[----:B------:R-:W1:Y:S02]  /*1db90*/  @!P1 SYNCS.PHASECHK.TRANS64 P1, [R8+URZ+0x2d8a0], R7 ;  /* 0x02d8a007080095a7 */ /* 0x000e64000802007f */
[----:B-1----:R-:W-:Y:S05]  /*1dba0*/  @!P1 BRA `(.L_x_2499) ;  /* 0xfffffffc00f09947 */ /* 0x002fea000383ffff */
[----:B------:R-:W-:Y:S05]  /*1dbb0*/  BRA `(.L_x_2630) ;  /* 0xffffffa000507947 */ /* 0x000fea000383ffff */
.L_x_2506:
[----:B-1----:R1:W2:Y:S02]  /*1dbc0*/  SYNCS.PHASECHK.TRANS64.TRYWAIT P1, [R8+URZ+0x2d8c0], R7 ;  /* 0x02d8c007080075a7 */ /* 0x0022a4000802017f */
[----:B--2---:R-:W-:Y:S05]  /*1dbd0*/  @!P1 NANOSLEEP.SYNCS 0x989680 ;  /* 0x009896800000995d */ /* 0x004fea0003900000 */
[----:B------:R-:W2:Y:S02]  /*1dbe0*/  @!P1 SYNCS.PHASECHK.TRANS64 P1, [R8+URZ+0x2d8c0], R7 ;  /* 0x02d8c007080095a7 */ /* 0x000ea4000802007f */
[----:B--2---:R-:W-:Y:S05]  /*1dbf0*/  @!P1 BRA `(.L_x_2506) ;  /* 0xfffffffc00f09947 */ /* 0x004fea000383ffff */
[----:B------:R-:W-:Y:S05]  /*1dc00*/  BRA `(.L_x_2631) ;  /* 0xffffffa400487947 */ /* 0x000fea000383ffff */
.L_x_2521:
        /* <DEDUP_REMOVED lines=11> */
.L_x_2633:
[----:B------:R-:W-:Y:S05]  /*1dcc0*/  BSYNC B0 ;  /* 0x0000000000007941 */ /* 0x000fea0003800000 */
.L_x_2632:
[----:B------:R-:W-:Y:S05]  /*1dcd0*/  BRA `(.L_x_2634) ;  /* 0xffffffb000b07947 */ /* 0x000fea000383ffff */
.L_x_2524:
[----:B-1----:R1:W2:Y:S02]  /*1dce0*/  SYNCS.PHASECHK.TRANS64.TRYWAIT P0, [R0+URZ+0x2d840], R5 ;  /* 0x02d84005000075a7 */ /* 0x0022a4000800017f */
[----:B--2---:R-:W-:Y:S05]  /*1dcf0*/  @!P0 NANOSLEEP.SYNCS 0x989680 ;  /* 0x009896800000895d */ /* 0x004fea0003900000 */
[----:B------:R-:W2:Y:S02]  /*1dd00*/  @!P0 SYNCS.PHASECHK.TRANS64 P0, [R0+URZ+0x2d840], R5 ;  /* 0x02d84005000085a7 */ /* 0x000ea4000800007f */
[----:B--2---:R-:W-:Y:S05]  /*1dd10*/  @!P0 BRA `(.L_x_2524) ;  /* 0xfffffffc00f08947 */ /* 0x004fea000383ffff */
[----:B------:R-:W-:Y:S05]  /*1dd20*/  BRA `(.L_x_2635) ;  /* 0xffffffb400147947 */ /* 0x000fea000383ffff */
.L_x_2525:
        /* <DEDUP_REMOVED lines=8> */
.L_x_2637:
[----:B------:R-:W-:Y:S05]  /*1ddb0*/  BSYNC B0 ;  /* 0x0000000000007941 */ /* 0x000fea0003800000 */
.L_x_2636:
        /* <DEDUP_REMOVED lines=8> */
.L_x_2638:
[----:B------:R-:W-:Y:S02]  /*1de40*/  IMAD.MOV.U32 R13, RZ, RZ, R7 ;  /* 0x000000ffff0d7224 */ /* 0x000fe400078e0007 */
[----:B------:R-:W-:Y:S02]  /*1de50*/  IMAD.MOV.U32 R12, RZ, RZ, 0x1 ;  /* 0x00000001ff0c7424 */ /* 0x000fe400078e00ff */
[----:B------:R-:W-:-:S07]  /*1de60*/  IMAD.MOV.U32 R4, RZ, RZ, R14 ;  /* 0x000000ffff047224 */ /* 0x000fce00078e000e */
[----:B------:R-:W-:Y:S05]  /*1de70*/  WARPSYNC.COLLECTIVE R15, `(.L_x_2639) ;  /* 0x000000000f087348 */ /* 0x000fea0003c00000 */
[----:B------:R0:W1:Y:S02]  /*1de80*/  SHFL.IDX P6, R14, R13, R12, R11 ;  /* 0x0000000c0d0e7389 */ /* 0x00006400000c000b */
[----:B01----:R-:W-:Y:S01]  /*1de90*/  ENDCOLLECTIVE ;  /* 0x000000000000791b */ /* 0x003fe20003800000 */
.L_x_2639:
        /* <DEDUP_REMOVED lines=18> */
.L_x_2640:
[----:B------:R-:W-:Y:S02]  /*1dfc0*/  IMAD.MOV.U32 R13, RZ, RZ, R7 ;  /* 0x000000ffff0d7224 */ /* 0x000fe400078e0007 */
[----:B------:R-:W-:Y:S02]  /*1dfd0*/  IMAD.MOV.U32 R12, RZ, RZ, 0x2 ;  /* 0x00000002ff0c7424 */ /* 0x000fe400078e00ff */
[----:B------:R-:W-:-:S07]  /*1dfe0*/  IMAD.MOV.U32 R4, RZ, RZ, R14 ;  /* 0x000000ffff047224 */ /* 0x000fce00078e000e */
[----:B------:R-:W-:Y:S05]  /*1dff0*/  WARPSYNC.COLLECTIVE R15, `(.L_x_2641) ;  /* 0x000000000f087348 */ /* 0x000fea0003c00000 */
[----:B------:R0:W1:Y:S02]  /*1e000*/  SHFL.IDX P6, R14, R13, R12, R11 ;  /* 0x0000000c0d0e7389 */ /* 0x00006400000c000b */
[----:B01----:R-:W-:Y:S01]  /*1e010*/  ENDCOLLECTIVE ;  /* 0x000000000000791b */ /* 0x003fe20003800000 */
.L_x_2641:
        /* <DEDUP_REMOVED lines=18> */
.L_x_2642:
[----:B------:R-:W-:Y:S02]  /*1e140*/  IMAD.MOV.U32 R13, RZ, RZ, R7 ;  /* 0x000000ffff0d7224 */ /* 0x000fe400078e0007 */
[----:B------:R-:W-:Y:S02]  /*1e150*/  IMAD.MOV.U32 R12, RZ, RZ, 0x3 ;  /* 0x00000003ff0c7424 */ /* 0x000fe400078e00ff */
[----:B------:R-:W-:-:S07]  /*1e160*/  IMAD.MOV.U32 R4, RZ, RZ, R14 ;  /* 0x000000ffff047224 */ /* 0x000fce00078e000e */
[----:B------:R-:W-:Y:S05]  /*1e170*/  WARPSYNC.COLLECTIVE R15, `(.L_x_2643) ;  /* 0x000000000f087348 */ /* 0x000fea0003c00000 */
[----:B------:R0:W1:Y:S02]  /*1e180*/  SHFL.IDX P6, R14, R13, R12, R11 ;  /* 0x0000000c0d0e7389 */ /* 0x00006400000c000b */
[----:B01----:R-:W-:Y:S01]  /*1e190*/  ENDCOLLECTIVE ;  /* 0x000000000000791b */ /* 0x003fe20003800000 */
.L_x_2643:
        /* <DEDUP_REMOVED lines=11> */
.L_x_2644:
        /* <DEDUP_REMOVED lines=8> */
.L_x_2530:
[----:B-----5:R-:W-:Y:S02]  /*1e2d0*/  IMAD R0, R21, R9, RZ ;  /* 0x0000000915007224 */ /* 0x020fe400078e02ff */
[----:B------:R0:W5:Y:S01]  /*1e2e0*/  LDL R21, [R1+0x30] ;  /* 0x0000300001157983 */ /* 0x0001620000100800 */
[----:B------:R-:W-:Y:S02]  /*1e2f0*/  IMAD.MOV.U32 R13, RZ, RZ, R4 ;  /* 0x000000ffff0d7224 */ /* 0x000fe400078e0004 */
[----:B------:R-:W-:Y:S02]  /*1e300*/  IMAD.MOV.U32 R12, RZ, RZ, RZ ;  /* 0x000000ffff0c7224 */ /* 0x000fe400078e00ff */
[----:B------:R-:W-:Y:S02]  /*1e310*/  IMAD.MOV.U32 R11, RZ, RZ, 0x1c1f ;  /* 0x00001c1fff0b7424 */ /* 0x000fe400078e00ff */
[----:B------:R-:W-:Y:S02]  /*1e320*/  IMAD.MOV.U32 R15, RZ, RZ, -0x1 ;  /* 0xffffffffff0f7424 */ /* 0x000fe400078e00ff */
[----:B0-----:R-:W-:-:S07]  /*1e330*/  IMAD R17, R17, 0xc0, R20 ;  /* 0x000000c011117824 */ /* 0x001fce00078e0214 */
[----:B-----5:R-:W-:Y:S05]  /*1e340*/  WARPSYNC.COLLECTIVE R15, `(.L_x_2646) ;  /* 0x000000000f087348 */ /* 0x020fea0003c00000 */
[----:B------:R0:W1:Y:S02]  /*1e350*/  SHFL.IDX P6, R14, R13, R12, R11 ;  /* 0x0000000c0d0e7389 */ /* 0x00006400000c000b */
[----:B01---5:R-:W-:Y:S01]  /*1e360*/  ENDCOLLECTIVE ;  /* 0x000000000000791b */ /* 0x023fe20003800000 */
.L_x_2646:
[C---:B------:R-:W-:Y:S01]  /*1e370*/  VIADD R9, R17.reuse, 0x20 ;  /* 0x0000002011097836 */ /* 0x040fe20000000000 */
[----:B------:R-:W-:Y:S01]  /*1e380*/  ISETP.GE.AND P3, PT, R17, R0, PT ;  /* 0x000000001100720c */ /* 0x000fe20003f66270 */
[----:B------:R-:W-:Y:S02]  /*1e390*/  IMAD.MOV.U32 R13, RZ, RZ, R5 ;  /* 0x000000ffff0d7224 */ /* 0x000fe400078e0005 */
[----:B------:R-:W-:-:S10]  /*1e3a0*/  IMAD.MOV.U32 R2, RZ, RZ, R14 ;  /* 0x000000ffff027224 */ /* 0x000fd400078e000e */
[----:B------:R-:W-:Y:S05]  /*1e3b0*/  WARPSYNC.COLLECTIVE R15, `(.L_x_2647) ;  /* 0x000000000f087348 */ /* 0x000fea0003c00000 */
[----:B------:R0:W1:Y:S02]  /*1e3c0*/  SHFL.IDX P6, R14, R13, R12, R11 ;  /* 0x0000000c0d0e7389 */ /* 0x00006400000c000b */
[----:B01----:R-:W-:Y:S01]  /*1e3d0*/  ENDCOLLECTIVE ;  /* 0x000000000000791b */ /* 0x003fe20003800000 */
.L_x_2647:
[----:B------:R-:W-:Y:S02]  /*1e3e0*/  IMAD.MOV.U32 R13, RZ, RZ, R4 ;  /* 0x000000ffff0d7224 */ /* 0x000fe400078e0004 */
[----:B------:R-:W-:Y:S02]  /*1e3f0*/  IMAD.MOV.U32 R12, RZ, RZ, 0x1 ;  /* 0x00000001ff0c7424 */ /* 0x000fe400078e00ff */
[----:B------:R-:W-:-:S07]  /*1e400*/  IMAD.MOV.U32 R3, RZ, RZ, R14 ;  /* 0x000000ffff037224 */ /* 0x000fce00078e000e */
[----:B------:R-:W-:Y:S05]  /*1e410*/  WARPSYNC.COLLECTIVE R15, `(.L_x_2648) ;  /* 0x000000000f087348 */ /* 0x000fea0003c00000 */
[----:B------:R0:W1:Y:S02]  /*1e420*/  SHFL.IDX P6, R14, R13, R12, R11 ;  /* 0x0000000c0d0e7389 */ /* 0x00006400000c000b */
[----:B01----:R-:W-:Y:S01]  /*1e430*/  ENDCOLLECTIVE ;  /* 0x000000000000791b */ /* 0x003fe20003800000 */
.L_x_2648:
        /* <DEDUP_REMOVED lines=10> */
.L_x_2649:
        /* <DEDUP_REMOVED lines=13> */
.L_x_2650:
        /* <DEDUP_REMOVED lines=10> */
.L_x_2651:
        /* <DEDUP_REMOVED lines=14> */
.L_x_2652:
        /* <DEDUP_REMOVED lines=9> */
.L_x_2653:
        /* <DEDUP_REMOVED lines=13> */
.L_x_2654:
        /* <DEDUP_REMOVED lines=9> */
.L_x_2655:
        /* <DEDUP_REMOVED lines=14> */
.L_x_2656:
        /* <DEDUP_REMOVED lines=12> */
.L_x_2657:
[----:B------:R-:W-:Y:S01]  /*1eac0*/  @!PT LDS RZ, [RZ] ;  /* 0x00000000fffff984 */ /* 0x000fe20000000800 */
[----:B------:R-:W-:Y:S01]  /*1ead0*/  @!PT LDS RZ, [RZ] ;  /* 0x00000000fffff984 */ /* 0x000fe20000000800 */
[----:B------:R-:W-:Y:S01]  /*1eae0*/  @!PT LDS RZ, [RZ] ;  /* 0x00000000fffff984 */ /* 0x000fe20000000800 */
[----:B------:R0:W-:Y:S02]  /*1eaf0*/  @!P3 LDGSTS.E.BYPASS.LTC128B.128 [R21+0x14400], desc[UR38][R2.64+0x80], !P2 ;  /* 0x144000800215bfae */ /* 0x0001e4000d101d66 */
[----:B0-----:R-:W-:Y:S01]  /*1eb00*/  IMAD.MOV.U32 R2, RZ, RZ, R14 ;  /* 0x000000ffff027224 */ /* 0x001fe200078e000e */
[----:B------:R-:W-:Y:S06]  /*1eb10*/  BRA `(.L_x_2658) ;  /* 0xffffffb400f87947 */ /* 0x000fec000383ffff */
.L_x_2533:
[----:B-1----:R1:W2:Y:S02]  /*1eb20*/  SYNCS.PHASECHK.TRANS64.TRYWAIT P0, [R22+URZ+0x2d820], R0 ;  /* 0x02d82000160075a7 */ /* 0x0022a4000800017f */
[----:B--2---:R-:W-:Y:S05]  /*1eb30*/  @!P0 NANOSLEEP.SYNCS 0x989680 ;  /* 0x009896800000895d */ /* 0x004fea0003900000 */
[----:B------:R-:W2:Y:S02]  /*1eb40*/  @!P0 SYNCS.PHASECHK.TRANS64 P0, [R22+URZ+0x2d820], R0 ;  /* 0x02d82000160085a7 */ /* 0x000ea4000800007f */
[----:B--2---:R-:W-:Y:S05]  /*1eb50*/  @!P0 BRA `(.L_x_2533) ;  /* 0xfffffffc00f08947 */ /* 0x004fea000383ffff */
[----:B------:R-:W-:Y:S05]  /*1eb60*/  BRA `(.L_x_2659) ;  /* 0xffffffb800607947 */ /* 0x000fea000383ffff */
.L_x_2538:
[----:B0-----:R0:W1:Y:S02]  /*1eb70*/  SYNCS.PHASECHK.TRANS64.TRYWAIT P0, [R5+URZ+0x2d840], R0 ;  /* 0x02d84000050075a7 */ /* 0x001064000800017f */
[----:B-1----:R-:W-:Y:S05]  /*1eb80*/  @!P0 NANOSLEEP.SYNCS 0x989680 ;  /* 0x009896800000895d */ /* 0x002fea0003900000 */
[----:B------:R-:W1:Y:S02]  /*1eb90*/  @!P0 SYNCS.PHASECHK.TRANS64 P0, [R5+URZ+0x2d840], R0 ;  /* 0x02d84000050085a7 */ /* 0x000e64000800007f */
[----:B-1----:R-:W-:Y:S05]  /*1eba0*/  @!P0 BRA `(.L_x_2538) ;  /* 0xfffffffc00f08947 */ /* 0x002fea000383ffff */
[----:B------:R-:W-:Y:S05]  /*1ebb0*/  BRA `(.L_x_2660) ;  /* 0xffffffbc00507947 */ /* 0x000fea000383ffff */
.L_x_2539:
        /* <DEDUP_REMOVED lines=8> */
.L_x_2662:
[----:B------:R-:W-:Y:S05]  /*1ec40*/  BSYNC B1 ;  /* 0x0000000000017941 */ /* 0x000fea0003800000 */
.L_x_2661:
        /* <DEDUP_REMOVED lines=13> */
.L_x_2663:
        /* <DEDUP_REMOVED lines=8> */
.L_x_2664:
        /* <DEDUP_REMOVED lines=14> */
.L_x_2665:
[----:B------:R-:W-:Y:S02]  /*1ee80*/  IMAD.MOV.U32 R13, RZ, RZ, R7 ;  /* 0x000000ffff0d7224 */ /* 0x000fe400078e0007 */
[----:B------:R-:W-:Y:S02]  /*1ee90*/  IMAD.MOV.U32 R12, RZ, RZ, 0x2 ;  /* 0x00000002ff0c7424 */ /* 0x000fe400078e00ff */
[----:B------:R-:W-:-:S07]  /*1eea0*/  IMAD.MOV.U32 R2, RZ, RZ, R14 ;  /* 0x000000ffff027224 */ /* 0x000fce00078e000e */
[----:B------:R-:W-:Y:S05]  /*1eeb0*/  WARPSYNC.COLLECTIVE R15, `(.L_x_2666) ;  /* 0x000000000f087348 */ /* 0x000fea0003c00000 */
[----:B------:R0:W1:Y:S02]  /*1eec0*/  SHFL.IDX P6, R14, R13, R12, R11 ;  /* 0x0000000c0d0e7389 */ /* 0x00006400000c000b */
[----:B01----:R-:W-:Y:S01]  /*1eed0*/  ENDCOLLECTIVE ;  /* 0x000000000000791b */ /* 0x003fe20003800000 */
.L_x_2666:
        /* <DEDUP_REMOVED lines=13> */
.L_x_2667:
[----:B------:R-:W-:Y:S02]  /*1efb0*/  IMAD.MOV.U32 R13, RZ, RZ, R7 ;  /* 0x000000ffff0d7224 */ /* 0x000fe400078e0007 */
[----:B------:R-:W-:Y:S02]  /*1efc0*/  IMAD.MOV.U32 R12, RZ, RZ, 0x3 ;  /* 0x00000003ff0c7424 */ /* 0x000fe400078e00ff */
[----:B------:R-:W-:-:S07]  /*1efd0*/  IMAD.MOV.U32 R2, RZ, RZ, R14 ;  /* 0x000000ffff027224 */ /* 0x000fce00078e000e */
[----:B------:R-:W-:Y:S05]  /*1efe0*/  WARPSYNC.COLLECTIVE R15, `(.L_x_2668) ;  /* 0x000000000f087348 */ /* 0x000fea0003c00000 */
[----:B------:R0:W1:Y:S02]  /*1eff0*/  SHFL.IDX P6, R14, R13, R12, R11 ;  /* 0x0000000c0d0e7389 */ /* 0x00006400000c000b */
[----:B01----:R-:W-:Y:S01]  /*1f000*/  ENDCOLLECTIVE ;  /* 0x000000000000791b */ /* 0x003fe20003800000 */
.L_x_2668:
        /* <DEDUP_REMOVED lines=14> */
.L_x_2669:
[----:B------:R-:W-:Y:S01]  /*1f0f0*/  IMAD.MOV.U32 R2, RZ, RZ, R14 ;  /* 0x000000ffff027224 */ /* 0x000fe200078e000e */
[----:B------:R-:W-:Y:S06]  /*1f100*/  BRA `(.L_x_2670) ;  /* 0xffffffb800dc7947 */ /* 0x000fec000383ffff */
.L_x_2544:
[----:B-1----:R1:W2:Y:S02]  /*1f110*/  SYNCS.PHASECHK.TRANS64.TRYWAIT P0, [R5+URZ+0x2d860], R2 ;  /* 0x02d86002050075a7 */ /* 0x0022a4000800017f */
[----:B--2---:R-:W-:Y:S05]  /*1f120*/  @!P0 NANOSLEEP.SYNCS 0x989680 ;  /* 0x009896800000895d */ /* 0x004fea0003900000 */
[----:B------:R-:W2:Y:S02]  /*1f130*/  @!P0 SYNCS.PHASECHK.TRANS64 P0, [R5+URZ+0x2d860], R2 ;  /* 0x02d86002050085a7 */ /* 0x000ea4000800007f */
[----:B--2---:R-:W-:Y:S05]  /*1f140*/  @!P0 BRA `(.L_x_2544) ;  /* 0xfffffffc00f08947 */ /* 0x004fea000383ffff */
[----:B------:R-:W-:Y:S05]  /*1f150*/  BRA `(.L_x_2671) ;  /* 0xffffffbc00407947 */ /* 0x000fea000383ffff */
.L_x_2545:
        /* <DEDUP_REMOVED lines=8> */
.L_x_2673:
[----:B------:R-:W-:Y:S05]  /*1f1e0*/  BSYNC B1 ;  /* 0x0000000000017941 */ /* 0x000fea0003800000 */
.L_x_2672:
        /* <DEDUP_REMOVED lines=9> */
.L_x_2674:
[----:B------:R-:W-:Y:S02]  /*1f280*/  IMAD.MOV.U32 R13, RZ, RZ, R25 ;  /* 0x000000ffff0d7224 */ /* 0x000fe400078e0019 */
[----:B------:R-:W-:Y:S02]  /*1f290*/  IMAD.MOV.U32 R12, RZ, RZ, 0x1 ;  /* 0x00000001ff0c7424 */ /* 0x000fe400078e00ff */
[----:B------:R-:W-:-:S07]  /*1f2a0*/  IMAD.MOV.U32 R2, RZ, RZ, R14 ;  /* 0x000000ffff027224 */ /* 0x000fce00078e000e */
[----:B------:R-:W-:Y:S05]  /*1f2b0*/  WARPSYNC.COLLECTIVE R15, `(.L_x_2675) ;  /* 0x000000000f087348 */ /* 0x000fea0003c00000 */
[----:B------:R0:W1:Y:S02]  /*1f2c0*/  SHFL.IDX P6, R14, R13, R12, R11 ;  /* 0x0000000c0d0e7389 */ /* 0x00006400000c000b */
[----:B01----:R-:W-:Y:S01]  /*1f2d0*/  ENDCOLLECTIVE ;  /* 0x000000000000791b */ /* 0x003fe20003800000 */
.L_x_2675:
        /* <DEDUP_REMOVED lines=16> */
.L_x_2676:
[----:B------:R-:W-:Y:S02]  /*1f3e0*/  IMAD.MOV.U32 R13, RZ, RZ, R25 ;  /* 0x000000ffff0d7224 */ /* 0x000fe400078e0019 */
[----:B------:R-:W-:Y:S02]  /*1f3f0*/  IMAD.MOV.U32 R12, RZ, RZ, 0x2 ;  /* 0x00000002ff0c7424 */ /* 0x000fe400078e00ff */
[----:B------:R-:W-:-:S07]  /*1f400*/  IMAD.MOV.U32 R2, RZ, RZ, R14 ;  /* 0x000000ffff027224 */ /* 0x000fce00078e000e */
[----:B------:R-:W-:Y:S05]  /*1f410*/  WARPSYNC.COLLECTIVE R15, `(.L_x_2677) ;  /* 0x000000000f087348 */ /* 0x000fea0003c00000 */
[----:B------:R0:W1:Y:S02]  /*1f420*/  SHFL.IDX P6, R14, R13, R12, R11 ;  /* 0x0000000c0d0e7389 */ /* 0x00006400000c000b */
[----:B01----:R-:W-:Y:S01]  /*1f430*/  ENDCOLLECTIVE ;  /* 0x000000000000791b */ /* 0x003fe20003800000 */
.L_x_2677:
        /* <DEDUP_REMOVED lines=16> */
.L_x_2678:
[----:B------:R-:W-:Y:S02]  /*1f540*/  IMAD.MOV.U32 R13, RZ, RZ, R25 ;  /* 0x000000ffff0d7224 */ /* 0x000fe400078e0019 */
[----:B------:R-:W-:Y:S02]  /*1f550*/  IMAD.MOV.U32 R12, RZ, RZ, 0x3 ;  /* 0x00000003ff0c7424 */ /* 0x000fe400078e00ff */
[----:B------:R-:W-:-:S07]  /*1f560*/  IMAD.MOV.U32 R2, RZ, RZ, R14 ;  /* 0x000000ffff027224 */ /* 0x000fce00078e000e */
[----:B------:R-:W-:Y:S05]  /*1f570*/  WARPSYNC.COLLECTIVE R15, `(.L_x_2679) ;  /* 0x000000000f087348 */ /* 0x000fea0003c00000 */
[----:B------:R0:W1:Y:S02]  /*1f580*/  SHFL.IDX P6, R14, R13, R12, R11 ;  /* 0x0000000c0d0e7389 */ /* 0x00006400000c000b */
[----:B01----:R-:W-:Y:S01]  /*1f590*/  ENDCOLLECTIVE ;  /* 0x000000000000791b */ /* 0x003fe20003800000 */
.L_x_2679:
        /* <DEDUP_REMOVED lines=13> */
.L_x_2680:
        /* <DEDUP_REMOVED lines=8> */
.L_x_2553:
[----:B-1----:R1:W2:Y:S02]  /*1f6f0*/  SYNCS.PHASECHK.TRANS64.TRYWAIT P0, [R0+URZ+0x2d860], R3 ;  /* 0x02d86003000075a7 */ /* 0x0022a4000800017f */
[----:B--2---:R-:W-:Y:S05]  /*1f700*/  @!P0 NANOSLEEP.SYNCS 0x989680 ;  /* 0x009896800000895d */ /* 0x004fea0003900000 */
[----:B------:R-:W2:Y:S02]  /*1f710*/  @!P0 SYNCS.PHASECHK.TRANS64 P0, [R0+URZ+0x2d860], R3 ;  /* 0x02d86003000085a7 */ /* 0x000ea4000800007f */
[----:B--2---:R-:W-:Y:S05]  /*1f720*/  @!P0 BRA `(.L_x_2553) ;  /* 0xfffffffc00f08947 */ /* 0x004fea000383ffff */
[----:B------:R-:W-:Y:S05]  /*1f730*/  BRA `(.L_x_2682) ;  /* 0xffffffbc00c87947 */ /* 0x000fea000383ffff */
.L_x_2554:
        /* <DEDUP_REMOVED lines=8> */
.L_x_2684:
[----:B------:R-:W-:Y:S05]  /*1f7c0*/  BSYNC B0 ;  /* 0x0000000000007941 */ /* 0x000fea0003800000 */
.L_x_2683:
        /* <DEDUP_REMOVED lines=10> */
.L_x_2685:
        /* <DEDUP_REMOVED lines=17> */
.L_x_2686:
        /* <DEDUP_REMOVED lines=14> */
.L_x_2687:
[----:B------:R-:W-:Y:S02]  /*1fa60*/  IMAD.MOV.U32 R13, RZ, RZ, R25 ;  /* 0x000000ffff0d7224 */ /* 0x000fe400078e0019 */
[----:B------:R-:W-:Y:S01]  /*1fa70*/  IMAD.MOV.U32 R12, RZ, RZ, 0x2 ;  /* 0x00000002ff0c7424 */ /* 0x000fe200078e00ff */
[----:B------:R-:W-:-:S13]  /*1fa80*/  IADD3 R2, P4, R14, R5, RZ ;  /* 0x000000050e027210 */ /* 0x000fda0007f9e0ff */
[----:B------:R-:W-:Y:S05]  /*1fa90*/  WARPSYNC.COLLECTIVE R15, `(.L_x_2688) ;  /* 0x000000000f087348 */ /* 0x000fea0003c00000 */
[----:B------:R0:W1:Y:S02]  /*1faa0*/  SHFL.IDX P6, R14, R13, R12, R11 ;  /* 0x0000000c0d0e7389 */ /* 0x00006400000c000b */
[----:B01----:R-:W-:Y:S01]  /*1fab0*/  ENDCOLLECTIVE ;  /* 0x000000000000791b */ /* 0x003fe20003800000 */
.L_x_2688:
        /* <DEDUP_REMOVED lines=15> */
.L_x_2689:
[----:B------:R-:W-:Y:S02]  /*1fbb0*/  IMAD.MOV.U32 R13, RZ, RZ, R25 ;  /* 0x000000ffff0d7224 */ /* 0x000fe400078e0019 */
[----:B------:R-:W-:Y:S01]  /*1fbc0*/  IMAD.MOV.U32 R12, RZ, RZ, 0x3 ;  /* 0x00000003ff0c7424 */ /* 0x000fe200078e00ff */
[----:B------:R-:W-:-:S13]  /*1fbd0*/  IADD3 R2, P4, R14, R5, RZ ;  /* 0x000000050e027210 */ /* 0x000fda0007f9e0ff */
[----:B------:R-:W-:Y:S05]  /*1fbe0*/  WARPSYNC.COLLECTIVE R15, `(.L_x_2690) ;  /* 0x000000000f087348 */ /* 0x000fea0003c00000 */
[----:B------:R0:W1:Y:S02]  /*1fbf0*/  SHFL.IDX P6, R14, R13, R12, R11 ;  /* 0x0000000c0d0e7389 */ /* 0x00006400000c000b */
[----:B01----:R-:W-:Y:S01]  /*1fc00*/  ENDCOLLECTIVE ;  /* 0x000000000000791b */ /* 0x003fe20003800000 */
.L_x_2690:
        /* <DEDUP_REMOVED lines=14> */
.L_x_2691:
[----:B------:R-:W-:Y:S05]  /*1fcf0*/  BRA `(.L_x_2692) ;  /* 0xffffffbc00287947 */ /* 0x000fea000383ffff */
.L_x_2559:
        /* <DEDUP_REMOVED lines=8> */
.L_x_2694:
[----:B------:R-:W-:Y:S05]  /*1fd80*/  BSYNC B0 ;  /* 0x0000000000007941 */ /* 0x000fea0003800000 */
.L_x_2693:
        /* <DEDUP_REMOVED lines=9> */
.L_x_2695:
        /* <DEDUP_REMOVED lines=18> */
.L_x_2696:
[----:B------:R-:W-:Y:S01]  /*1ff40*/  IMAD.MOV.U32 R12, RZ, RZ, 0x2 ;  /* 0x00000002ff0c7424 */ /* 0x000fe200078e00ff */
[----:B------:R-:W-:-:S05]  /*1ff50*/  SEL R5, R14, RZ, P1 ;  /* 0x000000ff0e057207 */ /* 0x000fca0000800000 */
[----:B------:R-:W-:-:S04]  /*1ff60*/  IMAD.IADD R4, R2, 0x1, R5 ;  /* 0x0000000102047824 */ /* 0x000fc800078e0205 */
[----:B------:R-:W-:-:S07]  /*1ff70*/  IMAD.MOV.U32 R13, RZ, RZ, R4 ;  /* 0x000000ffff0d7224 */ /* 0x000fce00078e0004 */
[----:B------:R-:W-:Y:S05]  /*1ff80*/  WARPSYNC.COLLECTIVE R15, `(.L_x_2697) ;  /* 0x000000000f087348 */ /* 0x000fea0003c00000 */
[----:B------:R0:W1:Y:S02]  /*1ff90*/  SHFL.UP P6, R14, R13, R12, R11 ;  /* 0x0400000c0d0e7389 */ /* 0x00006400000c000b */
[----:B01----:R-:W-:Y:S01]  /*1ffa0*/  ENDCOLLECTIVE ;  /* 0x000000000000791b */ /* 0x003fe20003800000 */
.L_x_2697:
[----:B------:R-:W-:Y:S01]  /*1ffb0*/  IMAD.MOV.U32 R12, RZ, RZ, 0x4 ;  /* 0x00000004ff0c7424 */ /* 0x000fe200078e00ff */
[----:B------:R-:W-:-:S05]  /*1ffc0*/  SEL R5, R14, RZ, P2 ;  /* 0x000000ff0e057207 */ /* 0x000fca0001000000 */
[----:B------:R-:W-:-:S04]  /*1ffd0*/  IMAD.IADD R5, R4, 0x1, R5 ;  /* 0x0000000104057824 */ /* 0x000fc800078e0205 */
[----:B------:R-:W-:-:S07]  /*1ffe0*/  IMAD.MOV.U32 R13, RZ, RZ, R5 ;  /* 0x000000ffff0d7224 */ /* 0x000fce00078e0005 */
[----:B------:R-:W-:Y:S05]  /*1fff0*/  WARPSYNC.COLLECTIVE R15, `(.L_x_2698) ;  /* 0x000000000f087348 */ /* 0x000fea0003c00000 */
[----:B------:R0:W1:Y:S02]  /*20000*/  SHFL.UP P6, R14, R13, R12, R11 ;  /* 0x0400000c0d0e7389 */ /* 0x00006400000c000b */
[----:B01----:R-:W-:Y:S01]  /*20010*/  ENDCOLLECTIVE ;  /* 0x000000000000791b */ /* 0x003fe20003800000 */
.L_x_2698:
[----:B------:R-:W-:Y:S01]  /*20020*/  IMAD.MOV.U32 R12, RZ, RZ, 0x8 ;  /* 0x00000008ff0c7424 */ /* 0x000fe200078e00ff */
[----:B------:R-:W-:-:S05]  /*20030*/  SEL R6, R14, RZ, P3 ;  /* 0x000000ff0e067207 */ /* 0x000fca0001800000 */
[----:B------:R-:W-:-:S04]  /*20040*/  IMAD.IADD R6, R5, 0x1, R6 ;  /* 0x0000000105067824 */ /* 0x000fc800078e0206 */
[----:B------:R-:W-:-:S07]  /*20050*/  IMAD.MOV.U32 R13, RZ, RZ, R6 ;  /* 0x000000ffff0d7224 */ /* 0x000fce00078e0006 */
[----:B------:R-:W-:Y:S05]  /*20060*/  WARPSYNC.COLLECTIVE R15, `(.L_x_2699) ;  /* 0x000000000f087348 */ /* 0x000fea0003c00000 */
[----:B------:R0:W1:Y:S02]  /*20070*/  SHFL.UP P6, R14, R13, R12, R11 ;  /* 0x0400000c0d0e7389 */ /* 0x00006400000c000b */
[----:B01----:R-:W-:Y:S01]  /*20080*/  ENDCOLLECTIVE ;  /* 0x000000000000791b */ /* 0x003fe20003800000 */
.L_x_2699:
[----:B------:R-:W-:Y:S01]  /*20090*/  IMAD.MOV.U32 R12, RZ, RZ, 0x10 ;  /* 0x00000010ff0c7424 */ /* 0x000fe200078e00ff */
[----:B------:R-:W-:-:S05]  /*200a0*/  SEL R3, R14, RZ, P4 ;  /* 0x000000ff0e037207 */ /* 0x000fca0002000000 */
[----:B------:R-:W-:-:S04]  /*200b0*/  IMAD.IADD R4, R6, 0x1, R3 ;  /* 0x0000000106047824 */ /* 0x000fc800078e0203 */
[----:B------:R-:W-:-:S07]  /*200c0*/  IMAD.MOV.U32 R13, RZ, RZ, R4 ;  /* 0x000000ffff0d7224 */ /* 0x000fce00078e0004 */
[----:B------:R-:W-:Y:S05]  /*200d0*/  WARPSYNC.COLLECTIVE R15, `(.L_x_2700) ;  /* 0x000000000f087348 */ /* 0x000fea0003c00000 */
[----:B------:R0:W1:Y:S02]  /*200e0*/  SHFL.UP P6, R14, R13, R12, R11 ;  /* 0x0400000c0d0e7389 */ /* 0x00006400000c000b */
[----:B01----:R-:W-:Y:S01]  /*200f0*/  ENDCOLLECTIVE ;  /* 0x000000000000791b */ /* 0x003fe20003800000 */
.L_x_2700:
        /* <DEDUP_REMOVED lines=8> */
.L_x_2701:
[----:B------:R-:W-:Y:S05]  /*20180*/  BRA `(.L_x_2702) ;  /* 0xffffffbc00447947 */ /* 0x000fea000383ffff */
.L_x_2564:
        /* <DEDUP_REMOVED lines=8> */
.L_x_2704:
[----:B------:R-:W-:Y:S05]  /*20210*/  BSYNC B0 ;  /* 0x0000000000007941 */ /* 0x000fea0003800000 */
.L_x_2703:
        /* <DEDUP_REMOVED lines=8> */
.L_x_2705:
[----:B------:R-:W-:Y:S01]  /*202a0*/  IMAD.MOV.U32 R12, RZ, RZ, 0x4 ;  /* 0x00000004ff0c7424 */ /* 0x000fe200078e00ff */
[----:B------:R-:W-:-:S05]  /*202b0*/  SEL R14, R14, RZ, P2 ;  /* 0x000000ff0e0e7207 */ /* 0x000fca0001000000 */
[----:B------:R-:W-:-:S04]  /*202c0*/  IMAD.IADD R3, R13, 0x1, R14 ;  /* 0x000000010d037824 */ /* 0x000fc800078e020e */
[----:B------:R-:W-:-:S07]  /*202d0*/  IMAD.MOV.U32 R13, RZ, RZ, R3 ;  /* 0x000000ffff0d7224 */ /* 0x000fce00078e0003 */
[----:B------:R-:W-:Y:S05]  /*202e0*/  WARPSYNC.COLLECTIVE R15, `(.L_x_2706) ;  /* 0x000000000f087348 */ /* 0x000fea0003c00000 */
[----:B------:R0:W1:Y:S02]  /*202f0*/  SHFL.UP P6, R14, R13, R12, R11 ;  /* 0x0400000c0d0e7389 */ /* 0x00006400000c000b */
[----:B01----:R-:W-:Y:S01]  /*20300*/  ENDCOLLECTIVE ;  /* 0x000000000000791b */ /* 0x003fe20003800000 */
.L_x_2706:
[----:B------:R-:W-:Y:S01]  /*20310*/  IMAD.MOV.U32 R12, RZ, RZ, 0x8 ;  /* 0x00000008ff0c7424 */ /* 0x000fe200078e00ff */
[----:B------:R-:W-:-:S05]  /*20320*/  SEL R4, R14, RZ, P3 ;  /* 0x000000ff0e047207 */ /* 0x000fca0001800000 */
[----:B------:R-:W-:-:S04]  /*20330*/  IMAD.IADD R4, R3, 0x1, R4 ;  /* 0x0000000103047824 */ /* 0x000fc800078e0204 */
[----:B------:R-:W-:-:S07]  /*20340*/  IMAD.MOV.U32 R13, RZ, RZ, R4 ;  /* 0x000000ffff0d7224 */ /* 0x000fce00078e0004 */
[----:B------:R-:W-:Y:S05]  /*20350*/  WARPSYNC.COLLECTIVE R15, `(.L_x_2707) ;  /* 0x000000000f087348 */ /* 0x000fea0003c00000 */
[----:B------:R0:W1:Y:S02]  /*20360*/  SHFL.UP P6, R14, R13, R12, R11 ;  /* 0x0400000c0d0e7389 */ /* 0x00006400000c000b */
[----:B01----:R-:W-:Y:S01]  /*20370*/  ENDCOLLECTIVE ;  /* 0x000000000000791b */ /* 0x003fe20003800000 */
.L_x_2707:
[----:B------:R-:W-:Y:S01]  /*20380*/  IMAD.MOV.U32 R12, RZ, RZ, 0x10 ;  /* 0x00000010ff0c7424 */ /* 0x000fe200078e00ff */
[----:B------:R-:W-:-:S05]  /*20390*/  SEL R5, R14, RZ, P4 ;  /* 0x000000ff0e057207 */ /* 0x000fca0002000000 */
[----:B------:R-:W-:-:S04]  /*203a0*/  IMAD.IADD R5, R4, 0x1, R5 ;  /* 0x0000000104057824 */ /* 0x000fc800078e0205 */
[----:B------:R-:W-:-:S07]  /*203b0*/  IMAD.MOV.U32 R13, RZ, RZ, R5 ;  /* 0x000000ffff0d7224 */ /* 0x000fce00078e0005 */
[----:B------:R-:W-:Y:S05]  /*203c0*/  WARPSYNC.COLLECTIVE R15, `(.L_x_2708) ;  /* 0x000000000f087348 */ /* 0x000fea0003c00000 */
[----:B------:R0:W1:Y:S02]  /*203d0*/  SHFL.UP P6, R14, R13, R12, R11 ;  /* 0x0400000c0d0e7389 */ /* 0x00006400000c000b */
[----:B01----:R-:W-:Y:S01]  /*203e0*/  ENDCOLLECTIVE ;  /* 0x000000000000791b */ /* 0x003fe20003800000 */
.L_x_2708:
        /* <DEDUP_REMOVED lines=8> */
.L_x_2709:
[----:B------:R-:W-:Y:S05]  /*20470*/  BRA `(.L_x_2710) ;  /* 0xffffffbc00247947 */ /* 0x000fea000383ffff */
.L_x_2566:
[----:B------:R-:W-:Y:S01]  /*20480*/  BSSY B0, `(.L_x_2711) ;  /* 0x0000006000007945 */ /* 0x000fe20003800000 */
[----:B------:R-:W-:Y:S01]  /*20490*/  PLOP3.LUT P6, PT, P6, PT, PT, 0x8, 0x0 ;  /* 0x000000000000781c */ /* 0x000fe200037ce170 */
[----:B------:R-:W-:-:S12]  /*204a0*/  IMAD.MOV.U32 R15, RZ, RZ, -0x1 ;  /* 0xffffffffff0f7424 */ /* 0x000fd800078e00ff */
[----:B01---5:R-:W-:Y:S05]  /*204b0*/  WARPSYNC.COLLECTIVE R15, `(.L_x_2712) ;  /* 0x000000000f087348 */ /* 0x023fea0003c00000 */
[----:B------:R-:W-:Y:S01]  /*204c0*/  VOTE.ANY R14, PT, P6 ;  /* 0x00000000000e7806 */ /* 0x000fe200030e0100 */
[----:B01---5:R-:W-:Y:S06]  /*204d0*/  ENDCOLLECTIVE ;  /* 0x000000000000791b */ /* 0x023fec0003800000 */
.L_x_2712:
[----:B------:R-:W-:Y:S05]  /*204e0*/  BSYNC B0 ;  /* 0x0000000000007941 */ /* 0x000fea0003800000 */
.L_x_2711:
        /* <DEDUP_REMOVED lines=9> */
.L_x_2713:
[----:B------:R-:W-:Y:S01]  /*20580*/  IMAD.MOV.U32 R17, RZ, RZ, R14 ;  /* 0x000000ffff117224 */ /* 0x000fe200078e000e */
[----:B------:R-:W-:Y:S06]  /*20590*/  BRA `(.L_x_2714) ;  /* 0xffffffbc00147947 */ /* 0x000fec000383ffff */
.L_x_2568:
[----:B------:R-:W-:Y:S01]  /*205a0*/  BSSY B0, `(.L_x_2715) ;  /* 0x0000007000007945 */ /* 0x000fe20003800000 */
[----:B------:R-:W-:Y:S02]  /*205b0*/  IMAD.MOV.U32 R13, RZ, RZ, R3 ;  /* 0x000000ffff0d7224 */ /* 0x000fe400078e0003 */
[----:B------:R-:W-:Y:S02]  /*205c0*/  IMAD.MOV.U32 R11, RZ, RZ, 0x1f ;  /* 0x0000001fff0b7424 */ /* 0x000fe400078e00ff */
[----:B------:R-:W-:-:S07]  /*205d0*/  IMAD.MOV.U32 R15, RZ, RZ, -0x1 ;  /* 0xffffffffff0f7424 */ /* 0x000fce00078e00ff */
[----:B0123--:R-:W-:Y:S05]  /*205e0*/  WARPSYNC.COLLECTIVE R15, `(.L_x_2716) ;  /* 0x000000000f087348 */ /* 0x00ffea0003c00000 */
[----:B------:R4:W0:Y:S02]  /*205f0*/  SHFL.IDX P6, R14, R13, R12, R11 ;  /* 0x0000000c0d0e7389 */ /* 0x00082400000c000b */
[----:B01234-:R-:W-:Y:S01]  /*20600*/  ENDCOLLECTIVE ;  /* 0x000000000000791b */ /* 0x01ffe20003800000 */
.L_x_2716:
[----:B------:R-:W-:Y:S05]  /*20610*/  BSYNC B0 ;  /* 0x0000000000007941 */ /* 0x000fea0003800000 */
.L_x_2715:
[----:B------:R-:W-:Y:S01]  /*20620*/  IMAD.MOV.U32 R5, RZ, RZ, R14 ;  /* 0x000000ffff057224 */ /* 0x000fe200078e000e */
[----:B------:R-:W-:Y:S06]  /*20630*/  BRA `(.L_x_2567) ;  /* 0xffffffbc00087947 */ /* 0x000fec000383ffff */
.L_x_2572:
[----:B0-----:R0:W4:Y:S02]  /*20640*/  SYNCS.PHASECHK.TRANS64.TRYWAIT P0, [R5+URZ+0x2d820], R0 ;  /* 0x02d82000050075a7 */ /* 0x001124000800017f */
[----:B----4-:R-:W-:Y:S05]  /*20650*/  @!P0 NANOSLEEP.SYNCS 0x989680 ;  /* 0x009896800000895d */ /* 0x010fea0003900000 */
[----:B------:R-:W4:Y:S02]  /*20660*/  @!P0 SYNCS.PHASECHK.TRANS64 P0, [R5+URZ+0x2d820], R0 ;  /* 0x02d82000050085a7 */ /* 0x000f24000800007f */
[----:B----4-:R-:W-:Y:S05]  /*20670*/  @!P0 BRA `(.L_x_2572) ;  /* 0xfffffffc00f08947 */ /* 0x010fea000383ffff */
[----:B------:R-:W-:Y:S05]  /*20680*/  BRA `(.L_x_2717) ;  /* 0xffffffc000807947 */ /* 0x000fea000383ffff */
.L_x_2573:
[----:B------:R-:W4:Y:S01]  /*20690*/  S2R R2, SR_TID.X ;  /* 0x0000000000027919 */ /* 0x000f220000002100 */
[----:B------:R-:W-:Y:S01]  /*206a0*/  BSSY B0, `(.L_x_2718) ;  /* 0x000000a000007945 */ /* 0x000fe20003800000 */
[----:B------:R-:W-:Y:S02]  /*206b0*/  IMAD.MOV.U32 R12, RZ, RZ, RZ ;  /* 0x000000ffff0c7224 */ /* 0x000fe400078e00ff */
[----:B------:R-:W-:Y:S02]  /*206c0*/  IMAD.MOV.U32 R11, RZ, RZ, 0x1f ;  /* 0x0000001fff0b7424 */ /* 0x000fe400078e00ff */
[----:B------:R-:W-:Y:S01]  /*206d0*/  IMAD.MOV.U32 R15, RZ, RZ, -0x1 ;  /* 0xffffffffff0f7424 */ /* 0x000fe200078e00ff */
[----:B----4-:R-:W-:-:S04]  /*206e0*/  SHF.R.U32.HI R2, RZ, 0x5, R2 ;  /* 0x00000005ff027819 */ /* 0x010fc80000011602 */
[----:B------:R-:W-:-:S05]  /*206f0*/  LOP3.LUT R2, R2, 0x3, RZ, 0xc0, !PT ;  /* 0x0000000302027812 */ /* 0x000fca00078ec0ff */
[----:B------:R-:W-:-:S07]  /*20700*/  IMAD.MOV.U32 R13, RZ, RZ, R2 ;  /* 0x000000ffff0d7224 */ /* 0x000fce00078e0002 */
[----:B0123--:R-:W-:Y:S05]  /*20710*/  WARPSYNC.COLLECTIVE R15, `(.L_x_2719) ;  /* 0x000000000f087348 */ /* 0x00ffea0003c00000 */
[----:B------:R4:W0:Y:S02]  /*20720*/  SHFL.IDX P6, R14, R13, R12, R11 ;  /* 0x0000000c0d0e7389 */ /* 0x00082400000c000b */
[----:B01234-:R-:W-:Y:S01]  /*20730*/  ENDCOLLECTIVE ;  /* 0x000000000000791b */ /* 0x01ffe20003800000 */
.L_x_2719:
[----:B------:R-:W-:Y:S05]  /*20740*/  BSYNC B0 ;  /* 0x0000000000007941 */ /* 0x000fea0003800000 */
.L_x_2718:
[----:B------:R-:W-:Y:S05]  /*20750*/  BRA `(.L_x_2720) ;  /* 0xffffffc000687947 */ /* 0x000fea000383ffff */
.L_x_2574:
[----:B------:R-:W-:Y:S01]  /*20760*/  BSSY B0, `(.L_x_2721) ;  /* 0x0000006000007945 */ /* 0x000fe20003800000 */
[----:B------:R-:W-:-:S07]  /*20770*/  IMAD.MOV.U32 R15, RZ, RZ, -0x1 ;  /* 0xffffffffff0f7424 */ /* 0x000fce00078e00ff */
[----:B0123--:R-:W-:Y:S05]  /*20780*/  WARPSYNC.COLLECTIVE R15, `(.L_x_2722) ;  /* 0x000000000f0c7348 */ /* 0x00ffea0003c00000 */
[----:B------:R-:W-:Y:S02]  /*20790*/  ELECT P6, UR62, PT ;  /* 0x00000000003e782f */ /* 0x000fe400038c0000 */
[----:B------:R-:W-:Y:S01]  /*207a0*/  MOV R14, UR62 ;  /* 0x0000003e000e7c02 */ /* 0x000fe20008000f00 */
[----:B0123--:R-:W-:Y:S10]  /*207b0*/  ENDCOLLECTIVE ;  /* 0x000000000000791b */ /* 0x00fff40003800000 */
.L_x_2722:
[----:B------:R-:W-:Y:S05]  /*207c0*/  BSYNC B0 ;  /* 0x0000000000007941 */ /* 0x000fea0003800000 */
.L_x_2721:
[----:B------:R-:W-:Y:S05]  /*207d0*/  BRA `(.L_x_2723) ;  /* 0xffffffc0005c7947 */ /* 0x000fea000383ffff */
.L_x_2576:
[----:B0-----:R0:W4:Y:S02]  /*207e0*/  SYNCS.PHASECHK.TRANS64.TRYWAIT P1, [R3+URZ+0x2d840], R2 ;  /* 0x02d84002030075a7 */ /* 0x001124000802017f */
[----:B----4-:R-:W-:Y:S05]  /*207f0*/  @!P1 NANOSLEEP.SYNCS 0x989680 ;  /* 0x009896800000995d */ /* 0x010fea0003900000 */
[----:B------:R-:W4:Y:S02]  /*20800*/  @!P1 SYNCS.PHASECHK.TRANS64 P1, [R3+URZ+0x2d840], R2 ;  /* 0x02d84002030095a7 */ /* 0x000f24000802007f */
[----:B----4-:R-:W-:Y:S05]  /*20810*/  @!P1 BRA `(.L_x_2576) ;  /* 0xfffffffc00f09947 */ /* 0x010fea000383ffff */
[----:B------:R-:W-:Y:S05]  /*20820*/  BRA `(.L_x_2724) ;  /* 0xffffffc000807947 */ /* 0x000fea000383ffff */
.L_x_2578:
[----:B----4-:R4:W0:Y:S02]  /*20830*/  SYNCS.PHASECHK.TRANS64.TRYWAIT P1, [R5+URZ+0x2d840], R0 ;  /* 0x02d84000050075a7 */ /* 0x010824000802017f */
[----:B0-----:R-:W-:Y:S05]  /*20840*/  @!P1 NANOSLEEP.SYNCS 0x989680 ;  /* 0x009896800000995d */ /* 0x001fea0003900000 */
[----:B------:R-:W0:Y:S02]  /*20850*/  @!P1 SYNCS.PHASECHK.TRANS64 P1, [R5+URZ+0x2d840], R0 ;  /* 0x02d84000050095a7 */ /* 0x000e24000802007f */
[----:B0-----:R-:W-:Y:S05]  /*20860*/  @!P1 BRA `(.L_x_2578) ;  /* 0xfffffffc00f09947 */ /* 0x001fea000383ffff */
[----:B------:R-:W-:Y:S05]  /*20870*/  BRA `(.L_x_2725) ;  /* 0xffffffc000907947 */ /* 0x000fea000383ffff */
.L_x_2580:
[----:B------:R0:W0:Y:S02]  /*20880*/  SYNCS.PHASECHK.TRANS64.TRYWAIT P1, [R3+URZ+0x2d860], R2 ;  /* 0x02d86002030075a7 */ /* 0x000024000802017f */
[----:B0-----:R-:W-:Y:S05]  /*20890*/  @!P1 NANOSLEEP.SYNCS 0x989680 ;  /* 0x009896800000995d */ /* 0x001fea0003900000 */
[----:B------:R-:W0:Y:S02]  /*208a0*/  @!P1 SYNCS.PHASECHK.TRANS64 P1, [R3+URZ+0x2d860], R2 ;  /* 0x02d86002030095a7 */ /* 0x000e24000802007f */
[----:B0-----:R-:W-:Y:S05]  /*208b0*/  @!P1 BRA `(.L_x_2580) ;  /* 0xfffffffc00f09947 */ /* 0x001fea000383ffff */
[----:B------:R-:W-:Y:S05]  /*208c0*/  BRA `(.L_x_2726) ;  /* 0xffffffc0008c7947 */ /* 0x000fea000383ffff */
.L_x_2727:
        /* <DEDUP_REMOVED lines=11> */
.L_x_2736:


//--------------------- .nv.global.init           --------------------------
	.section	.nv.global.init,"aw",@progbits
.nv.global.init:
	.type		$str$23,@object
	.size		$str$23,($str$24 - $str$23)
$str$23:
        /*0000*/ 	.byte	0x28, 0x61, 0x64, 0x64, 0x72, 0x65, 0x73, 0x73, 0x20, 0x26, 0x20, 0x6d, 0x61, 0x73, 0x6b, 0x29
        /*0010*/ 	.byte	0x20, 0x3d, 0x3d, 0x20, 0x30, 0x00
	.type		$str$24,@object
	.size		$str$24,(__unnamed_4 - $str$24)
$str$24:
        /*0016*/ 	.byte	0x2f, 0x74, 0x6d, 0x70, 0x2f, 0x6f, 0x73, 0x73, 0x5f, 0x6b, 0x65, 0x72, 0x6e, 0x65, 0x6c, 0x73
        /*0026*/ 	.byte	0x5f, 0x73, 0x72, 0x63, 0x2f, 0x66, 0x6c, 0x61, 0x73, 0x68, 0x5f, 0x61, 0x74, 0x74, 0x65, 0x6e
        /*0036*/ 	.byte	0x74, 0x69, 0x6f, 0x6e, 0x2f, 0x63, 0x73, 0x72, 0x63, 0x2f, 0x63, 0x75, 0x74, 0x6c, 0x61, 0x73
        /*0046*/ 	.byte	0x73, 0x2f, 0x69, 0x6e, 0x63, 0x6c, 0x75, 0x64, 0x65, 0x2f, 0x63, 0x75, 0x74, 0x65, 0x2f, 0x70
        /*0056*/ 	.byte	0x6f, 0x69, 0x6e, 0x74, 0x65, 0x72, 0x5f, 0x66, 0x6c, 0x61, 0x67, 0x67, 0x65, 0x64, 0x2e, 0x68
        /*0066*/ 	.byte	0x70, 0x70, 0x00
	.type		__unnamed_4,@object
	.size		__unnamed_4,(__unnamed_5 - __unnamed_4)
__unnamed_4:
        /* <DEDUP_REMOVED lines=25> */
	.type		__unnamed_5,@object
	.size		__unnamed_5,(__unnamed_3 - __unnamed_5)
__unnamed_5:
        /* <DEDUP_REMOVED lines=24> */
        /*036d*/ 	.byte	0x3e, 0x20, 0x26, 0x5d, 0x00
	.type		__unnamed_3,@object
	.size		__unnamed_3,(__unnamed_2 - __unnamed_3)
__unnamed_3:
        /* <DEDUP_REMOVED lines=29> */
	.type		__unnamed_2,@object
	.size		__unnamed_2,(__unnamed_1 - __unnamed_2)
__unnamed_2:
        /* <DEDUP_REMOVED lines=29> */
	.type		__unnamed_1,@object
	.size		__unnamed_1,(.L_0 - __unnamed_1)
__unnamed_1:
        /* <DEDUP_REMOVED lines=29> */
        /*08e2*/ 	.byte	0x5d, 0x00
.L_0:


//--------------------- .nv.shared._ZN7cutlass13device_kernelIN5flash11enable_sm90INS1_16FlashAttnFwdSm90INS1_25CollectiveMainloopFwdSm90ILi2EN4cute5tupleIJNS5_1CILi1EEES8_S8_EEENS6_IJNS7_ILi192EEENS7_ILi128EEENS7_ILi96EEEEEELi96ENS_10bfloat16_tEfNS_4arch4Sm90ELb0ELb0ELb0ELb0ELb1ELb0ELb0ELb0ELb1ELb1ELb0ELb0EEENS1_21CollectiveEpilogueFwdINS6_IJSA_SC_SB_EEES9_SE_SG_Li384ELb0ELb1ELb0ELb0EEENS1_29StaticPersistentTileSchedulerILb0EEEEEEEEEvNT_6ParamsE --------------------------
	.section	.nv.shared._ZN7cutlass13device_kernelIN5flash11enable_sm90INS1_16FlashAttnFwdSm90INS1_25CollectiveMainloopFwdSm90ILi2EN4cute5tupleIJNS5_1CILi1EEES8_S8_EEENS6_IJNS7_ILi192EEENS7_ILi128EEENS7_ILi96EEEEEELi96ENS_10bfloat16_tEfNS_4arch4Sm90ELb0ELb0ELb0ELb0ELb1ELb0ELb0ELb0ELb1ELb1ELb0ELb0EEENS1_21CollectiveEpilogueFwdINS6_IJSA_SC_SB_EEES9_SE_SG_Li384ELb0ELb1ELb0ELb0EEENS1_29StaticPersistentTileSchedulerILb0EEEEEEEEEvNT_6ParamsE,"aw",@nobits
	.sectionflags	@""
	.align	16
	.zero		1024


//--------------------- .nv.shared.reserved.0     --------------------------
	.section	.nv.shared.reserved.0,"aw",@nobits
	.weak		__nv_reservedSMEM_offset_0_alias
	.size		__nv_reservedSMEM_offset_0_alias, 0, 0
	.other		__nv_reservedSMEM_offset_0_alias,@"STO_CUDA_RESERVED_SHARED STV_DEFAULT"
__nv_reservedSMEM_offset_0_alias:
	.zero		0


//--------------------- .nv.global                --------------------------
	.section	.nv.global,"aw",@nobits
.nv.global:
	.type		_ZN71_INTERNAL_6574e65c_35_flash_fwd_hdim96_bf16_paged_sm90_cu_ea41c527_39744cute1_E,@object
	.size		_ZN71_INTERNAL_6574e65c_35_flash_fwd_hdim96_bf16_paged_sm90_cu_ea41c527_39744cute1_E,(_ZN71_INTERNAL_6574e65c_35_flash_fwd_hdim96_bf16_paged_sm90_cu_ea41c527_39744cuda3std3__45__cpo6cbeginE - _ZN71_INTERNAL_6574e65c_35_flash_fwd_hdim96_bf16_paged_sm90_cu_ea41c527_39744cute1_E)
_ZN71_INTERNAL_6574e65c_35_flash_fwd_hdim96_bf16_paged_sm90_cu_ea41c527_39744cute1_E:
	.zero		1
	.type		_ZN71_INTERNAL_6574e65c_35_flash_fwd_hdim96_bf16_paged_sm90_cu_ea41c527_39744cuda3std3__45__cpo6cbeginE,@object
	.size		_ZN71_INTERNAL_6574e65c_35_flash_fwd_hdim96_bf16_paged_sm90_cu_ea41c527_39744cuda3std3__45__cpo6cbeginE,(_ZN71_INTERNAL_6574e65c_35_flash_fwd_hdim96_bf16_paged_sm90_cu_ea41c527_39744cuda3std3__48in_placeE - _ZN71_INTERNAL_6574e65c_35_flash_fwd_hdim96_bf16_paged_sm90_cu_ea41c527_39744cuda3std3__45__cpo6cbeginE)
_ZN71_INTERNAL_6574e65c_35_flash_fwd_hdim96_bf16_paged_sm90_cu_ea41c527_39744cuda3std3__45__cpo6cbeginE:
	.zero		1
	.type		_ZN71_INTERNAL_6574e65c_35_flash_fwd_hdim96_bf16_paged_sm90_cu_ea41c527_39744cuda3std3__48in_placeE,@object
	.size		_ZN71_INTERNAL_6574e65c_35_flash_fwd_hdim96_bf16_paged_sm90_cu_ea41c527_39744cuda3std3__48in_placeE,(_ZN71_INTERNAL_6574e65c_35_flash_fwd_hdim96_bf16_paged_sm90_cu_ea41c527_39744cuda3std6ranges3__45__cpo9iter_moveE - _ZN71_INTERNAL_6574e65c_35_flash_fwd_hdim96_bf16_paged_sm90_cu_ea41c527_39744cuda3std3__48in_placeE)
_ZN71_INTERNAL_6574e65c_35_flash_fwd_hdim96_bf16_paged_sm90_cu_ea41c527_39744cuda3std3__48in_placeE:
	.zero		1
	.type		_ZN71_INTERNAL_6574e65c_35_flash_fwd_hdim96_bf16_paged_sm90_cu_ea41c527_39744cuda3std6ranges3__45__cpo9iter_moveE,@object
	.size		_ZN71_INTERNAL_6574e65c_35_flash_fwd_hdim96_bf16_paged_sm90_cu_ea41c527_39744cuda3std6ranges3__45__cpo9iter_moveE,(_ZN71_INTERNAL_6574e65c_35_flash_fwd_hdim96_bf16_paged_sm90_cu_ea41c527_39744cuda3std3__45__cpo5beginE - _ZN71_INTERNAL_6574e65c_35_flash_fwd_hdim96_bf16_paged_sm90_cu_ea41c527_39744cuda3std6ranges3__45__cpo9iter_moveE)
_ZN71_INTERNAL_6574e65c_35_flash_fwd_hdim96_bf16_paged_sm90_cu_ea41c527_39744cuda3std6ranges3__45__cpo9iter_moveE:
	.zero		1
	.type		_ZN71_INTERNAL_6574e65c_35_flash_fwd_hdim96_bf16_paged_sm90_cu_ea41c527_39744cuda3std3__45__cpo5beginE,@object
	.size		_ZN71_INTERNAL_6574e65c_35_flash_fwd_hdim96_bf16_paged_sm90_cu_ea41c527_39744cuda3std3__45__cpo5beginE,(_ZN71_INTERNAL_6574e65c_35_flash_fwd_hdim96_bf16_paged_sm90_cu_ea41c527_39744cuda3std3__473_GLOBAL__N__6574e65c_35_flash_fwd_hdim96_bf16_paged_sm90_cu_ea41c527_39746ignoreE - _ZN71_INTERNAL_6574e65c_35_flash_fwd_hdim96_bf16_paged_sm90_cu_ea41c527_39744cuda3std3__45__cpo5beginE)
_ZN71_INTERNAL_6574e65c_35_flash_fwd_hdim96_bf16_paged_sm90_cu_ea41c527_39744cuda3std3__45__cpo5beginE:
	.zero		1
	.type		_ZN71_INTERNAL_6574e65c_35_flash_fwd_hdim96_bf16_paged_sm90_cu_ea41c527_39744cuda3std3__473_GLOBAL__N__6574e65c_35_flash_fwd_hdim96_bf16_paged_sm90_cu_ea41c527_39746ignoreE,@object
	.size		_ZN71_INTERNAL_6574e65c_35_flash_fwd_hdim96_bf16_paged_sm90_cu_ea41c527_39744cuda3std3__473_GLOBAL__N__6574e65c_35_flash_fwd_hdim96_bf16_paged_sm90_cu_ea41c527_39746ignoreE,(_ZN71_INTERNAL_6574e65c_35_flash_fwd_hdim96_bf16_paged_sm90_cu_ea41c527_39744cute7productE - _ZN71_INTERNAL_6574e65c_35_flash_fwd_hdim96_bf16_paged_sm90_cu_ea41c527_39744cuda3std3__473_GLOBAL__N__6574e65c_35_flash_fwd_hdim96_bf16_paged_sm90_cu_ea41c527_39746ignoreE)
_ZN71_INTERNAL_6574e65c_35_flash_fwd_hdim96_bf16_paged_sm90_cu_ea41c527_39744cuda3std3__473_GLOBAL__N__6574e65c_35_flash_fwd_hdim96_bf16_paged_sm90_cu_ea41c527_39746ignoreE:
	.zero		1
	.type		_ZN71_INTERNAL_6574e65c_35_flash_fwd_hdim96_bf16_paged_sm90_cu_ea41c527_39744cute7productE,@object
	.size		_ZN71_INTERNAL_6574e65c_35_flash_fwd_hdim96_bf16_paged_sm90_cu_ea41c527_39744cute7productE,(_ZN71_INTERNAL_6574e65c_35_flash_fwd_hdim96_bf16_paged_sm90_cu_ea41c527_39744cuda3std3__45__cpo3endE - _ZN71_INTERNAL_6574e65c_35_flash_fwd_hdim96_bf16_paged_sm90_cu_ea41c527_39744cute7productE)
_ZN71_INTERNAL_6574e65c_35_flash_fwd_hdim96_bf16_paged_sm90_cu_ea41c527_39744cute7productE:
	.zero		1
	.type		_ZN71_INTERNAL_6574e65c_35_flash_fwd_hdim96_bf16_paged_sm90_cu_ea41c527_39744cuda3std3__45__cpo3endE,@object
	.size		_ZN71_INTERNAL_6574e65c_35_flash_fwd_hdim96_bf16_paged_sm90_cu_ea41c527_39744cuda3std3__45__cpo3endE,(_ZN71_INTERNAL_6574e65c_35_flash_fwd_hdim96_bf16_paged_sm90_cu_ea41c527_39744cuda3std3__419piecewise_constructE - _ZN71_INTERNAL_6574e65c_35_flash_fwd_hdim96_bf16_paged_sm90_cu_ea41c527_39744cuda3std3__45__cpo3endE)
_ZN71_INTERNAL_6574e65c_35_flash_fwd_hdim96_bf16_paged_sm90_cu_ea41c527_39744cuda3std3__45__cpo3endE:
	.zero		1
	.type		_ZN71_INTERNAL_6574e65c_35_flash_fwd_hdim96_bf16_paged_sm90_cu_ea41c527_39744cuda3std3__419piecewise_constructE,@object
	.size		_ZN71_INTERNAL_6574e65c_35_flash_fwd_hdim96_bf16_paged_sm90_cu_ea41c527_39744cuda3std3__419piecewise_constructE,(_ZN71_INTERNAL_6574e65c_35_flash_fwd_hdim96_bf16_paged_sm90_cu_ea41c527_39744cuda3std3__45__cpo4cendE - _ZN71_INTERNAL_6574e65c_35_flash_fwd_hdim96_bf16_paged_sm90_cu_ea41c527_39744cuda3std3__419piecewise_constructE)
_ZN71_INTERNAL_6574e65c_35_flash_fwd_hdim96_bf16_paged_sm90_cu_ea41c527_39744cuda3std3__419piecewise_constructE:
	.zero		1
	.type		_ZN71_INTERNAL_6574e65c_35_flash_fwd_hdim96_bf16_paged_sm90_cu_ea41c527_39744cuda3std3__45__cpo4cendE,@object
	.size		_ZN71_INTERNAL_6574e65c_35_flash_fwd_hdim96_bf16_paged_sm90_cu_ea41c527_39744cuda3std3__45__cpo4cendE,(_ZN71_INTERNAL_6574e65c_35_flash_fwd_hdim96_bf16_paged_sm90_cu_ea41c527_39744cuda3std6ranges3__45__cpo4swapE - _ZN71_INTERNAL_6574e65c_35_flash_fwd_hdim96_bf16_paged_sm90_cu_ea41c527_39744cuda3std3__45__cpo4cendE)
_ZN71_INTERNAL_6574e65c_35_flash_fwd_hdim96_bf16_paged_sm90_cu_ea41c527_39744cuda3std3__45__cpo4cendE:
	.zero		1
	.type		_ZN71_INTERNAL_6574e65c_35_flash_fwd_hdim96_bf16_paged_sm90_cu_ea41c527_39744cuda3std6ranges3__45__cpo4swapE,@object
	.size		_ZN71_INTERNAL_6574e65c_35_flash_fwd_hdim96_bf16_paged_sm90_cu_ea41c527_39744cuda3std6ranges3__45__cpo4swapE,(.L_12 - _ZN71_INTERNAL_6574e65c_35_flash_fwd_hdim96_bf16_paged_sm90_cu_ea41c527_39744cuda3std6ranges3__45__cpo4swapE)
_ZN71_INTERNAL_6574e65c_35_flash_fwd_hdim96_bf16_paged_sm90_cu_ea41c527_39744cuda3std6ranges3__45__cpo4swapE:
	.zero		1
.L_12:


//--------------------- .nv.shared._ZN7cutlass13device_kernelIN5flash11enable_sm90INS1_16FlashAttnFwdSm90INS1_25CollectiveMainloopFwdSm90ILi2EN4cute5tupleIJNS5_1CILi1EEES8_S8_EEENS6_IJNS7_ILi192EEENS7_ILi128EEENS7_ILi96EEEEEELi96ENS_10bfloat16_tEfNS_4arch4Sm90ELb0ELb0ELb0ELb1ELb1ELb0ELb0ELb0ELb1ELb1ELb0ELb0EEENS1_21CollectiveEpilogueFwdINS6_IJSA_SC_SB_EEES9_SE_SG_Li384ELb1ELb1ELb0ELb0EEENS1_36VarlenDynamicPersistentTileSchedulerILi192ELi128ELi384ELi128ELb0ELb1ELb1ELb0ELb1ELb1EEEEEEEEEvNT_6ParamsE --------------------------
	.section	.nv.shared._ZN7cutlass13device_kernelIN5flash11enable_sm90INS1_16FlashAttnFwdSm90INS1_25CollectiveMainloopFwdSm90ILi2EN4cute5tupleIJNS5_1CILi1EEES8_S8_EEENS6_IJNS7_ILi192EEENS7_ILi128EEENS7_ILi96EEEEEELi96ENS_10bfloat16_tEfNS_4arch4Sm90ELb0ELb0ELb0ELb1ELb1ELb0ELb0ELb0ELb1ELb1ELb0ELb0EEENS1_21CollectiveEpilogueFwdINS6_IJSA_SC_SB_EEES9_SE_SG_Li384ELb1ELb1ELb0ELb0EEENS1_36VarlenDynamicPersistentTileSchedulerILi192ELi128ELi384ELi128ELb0ELb1ELb1ELb0ELb1ELb1EEEEEEEEEvNT_6ParamsE,"aw",@nobits
	.sectionflags	@""
	.align	16
	.zero		1024


//--------------------- .nv.shared._ZN7cutlass13device_kernelIN5flash11enable_sm90INS1_16FlashAttnFwdSm90INS1_25CollectiveMainloopFwdSm90ILi2EN4cute5tupleIJNS5_1CILi1EEES8_S8_EEENS6_IJNS7_ILi192EEENS7_ILi128EEENS7_ILi96EEEEEELi96ENS_10bfloat16_tEfNS_4arch4Sm90ELb0ELb0ELb0ELb1ELb1ELb1ELb0ELb0ELb1ELb1ELb0ELb0EEENS1_21CollectiveEpilogueFwdINS6_IJSA_SC_SB_EEES9_SE_SG_Li384ELb1ELb1ELb0ELb0EEENS1_36VarlenDynamicPersistentTileSchedulerILi192ELi128ELi384ELi128ELb0ELb1ELb1ELb0ELb1ELb1EEEEEEEEEvNT_6ParamsE --------------------------
	.section	.nv.shared._ZN7cutlass13device_kernelIN5flash11enable_sm90INS1_16FlashAttnFwdSm90INS1_25CollectiveMainloopFwdSm90ILi2EN4cute5tupleIJNS5_1CILi1EEES8_S8_EEENS6_IJNS7_ILi192EEENS7_ILi128EEENS7_ILi96EEEEEELi96ENS_10bfloat16_tEfNS_4arch4Sm90ELb0ELb0ELb0ELb1ELb1ELb1ELb0ELb0ELb1ELb1ELb0ELb0EEENS1_21CollectiveEpilogueFwdINS6_IJSA_SC_SB_EEES9_SE_SG_Li384ELb1ELb1ELb0ELb0EEENS1_36VarlenDynamicPersistentTileSchedulerILi192ELi128ELi384ELi128ELb0ELb1ELb1ELb0ELb1ELb1EEEEEEEEEvNT_6ParamsE,"aw",@nobits
	.sectionflags	@""
	.align	16
	.zero		1024


//--------------------- .nv.shared._ZN7cutlass13device_kernelIN5flash11enable_sm90INS1_16FlashAttnFwdSm90INS1_25CollectiveMainloopFwdSm90ILi2EN4cute5tupleIJNS5_1CILi1EEES8_S8_EEENS6_IJNS7_ILi192EEENS7_ILi128EEENS7_ILi96EEEEEELi96ENS_10bfloat16_tEfNS_4arch4Sm90ELb0ELb1ELb0ELb0ELb1ELb0ELb0ELb0ELb1ELb1ELb0ELb0EEENS1_21CollectiveEpilogueFwdINS6_IJSA_SC_SB_EEES9_SE_SG_Li384ELb0ELb1ELb0ELb0EEENS1_30DynamicPersistentTileSchedulerILi384ELi128ELb0ELb1ELb1EEEEEEEEEvNT_6ParamsE --------------------------
	.section	.nv.shared._ZN7cutlass13device_kernelIN5flash11enable_sm90INS1_16FlashAttnFwdSm90INS1_25CollectiveMainloopFwdSm90ILi2EN4cute5tupleIJNS5_1CILi1EEES8_S8_EEENS6_IJNS7_ILi192EEENS7_ILi128EEENS7_ILi96EEEEEELi96ENS_10bfloat16_tEfNS_4arch4Sm90ELb0ELb1ELb0ELb0ELb1ELb0ELb0ELb0ELb1ELb1ELb0ELb0EEENS1_21CollectiveEpilogueFwdINS6_IJSA_SC_SB_EEES9_SE_SG_Li384ELb0ELb1ELb0ELb0EEENS1_30DynamicPersistentTileSchedulerILi384ELi128ELb0ELb1ELb1EEEEEEEEEvNT_6ParamsE,"aw",@nobits
	.sectionflags	@""
	.align	16
	.zero		1024


//--------------------- .nv.shared._ZN7cutlass13device_kernelIN5flash11enable_sm90INS1_16FlashAttnFwdSm90INS1_25CollectiveMainloopFwdSm90ILi2EN4cute5tupleIJNS5_1CILi1EEES8_S8_EEENS6_IJNS7_ILi192EEENS7_ILi128EEENS7_ILi96EEEEEELi96ENS_10bfloat16_tEfNS_4arch4Sm90ELb0ELb1ELb0ELb1ELb1ELb0ELb0ELb0ELb1ELb1ELb0ELb0EEENS1_21CollectiveEpilogueFwdINS6_IJSA_SC_SB_EEES9_SE_SG_Li384ELb1ELb1ELb0ELb0EEENS1_36VarlenDynamicPersistentTileSchedulerILi192ELi128ELi384ELi128ELb0ELb1ELb1ELb1ELb0ELb1EEEEEEEEEvNT_6ParamsE --------------------------
	.section	.nv.shared._ZN7cutlass13device_kernelIN5flash11enable_sm90INS1_16FlashAttnFwdSm90INS1_25CollectiveMainloopFwdSm90ILi2EN4cute5tupleIJNS5_1CILi1EEES8_S8_EEENS6_IJNS7_ILi192EEENS7_ILi128EEENS7_ILi96EEEEEELi96ENS_10bfloat16_tEfNS_4arch4Sm90ELb0ELb1ELb0ELb1ELb1ELb0ELb0ELb0ELb1ELb1ELb0ELb0EEENS1_21CollectiveEpilogueFwdINS6_IJSA_SC_SB_EEES9_SE_SG_Li384ELb1ELb1ELb0ELb0EEENS1_36VarlenDynamicPersistentTileSchedulerILi192ELi128ELi384ELi128ELb0ELb1ELb1ELb1ELb0ELb1EEEEEEEEEvNT_6ParamsE,"aw",@nobits
	.sectionflags	@""
	.align	16
	.zero		1024


//--------------------- .nv.shared._ZN7cutlass13device_kernelIN5flash11enable_sm90INS1_16FlashAttnFwdSm90INS1_25CollectiveMainloopFwdSm90ILi2EN4cute5tupleIJNS5_1CILi1EEES8_S8_EEENS6_IJNS7_ILi192EEENS7_ILi128EEENS7_ILi96EEEEEELi96ENS_10bfloat16_tEfNS_4arch4Sm90ELb0ELb1ELb0ELb1ELb1ELb1ELb0ELb0ELb1ELb1ELb0ELb0EEENS1_21CollectiveEpilogueFwdINS6_IJSA_SC_SB_EEES9_SE_SG_Li384ELb1ELb1ELb0ELb0EEENS1_36VarlenDynamicPersistentTileSchedulerILi192ELi128ELi384ELi128ELb0ELb1ELb1ELb1ELb0ELb1EEEEEEEEEvNT_6ParamsE --------------------------
	.section	.nv.shared._ZN7cutlass13device_kernelIN5flash11enable_sm90INS1_16FlashAttnFwdSm90INS1_25CollectiveMainloopFwdSm90ILi2EN4cute5tupleIJNS5_1CILi1EEES8_S8_EEENS6_IJNS7_ILi192EEENS7_ILi128EEENS7_ILi96EEEEEELi96ENS_10bfloat16_tEfNS_4arch4Sm90ELb0ELb1ELb0ELb1ELb1ELb1ELb0ELb0ELb1ELb1ELb0ELb0EEENS1_21CollectiveEpilogueFwdINS6_IJSA_SC_SB_EEES9_SE_SG_Li384ELb1ELb1ELb0ELb0EEENS1_36VarlenDynamicPersistentTileSchedulerILi192ELi128ELi384ELi128ELb0ELb1ELb1ELb1ELb0ELb1EEEEEEEEEvNT_6ParamsE,"aw",@nobits
	.sectionflags	@""
	.align	16
	.zero		1024


//--------------------- .nv.shared._ZN7cutlass13device_kernelIN5flash11enable_sm90INS1_16FlashAttnFwdSm90INS1_25CollectiveMainloopFwdSm90ILi2EN4cute5tupleIJNS5_1CILi1EEES8_S8_EEENS6_IJNS7_ILi192EEENS7_ILi128EEENS7_ILi96EEEEEELi96ENS_10bfloat16_tEfNS_4arch4Sm90ELb1ELb0ELb0ELb0ELb1ELb0ELb0ELb0ELb1ELb1ELb0ELb0EEENS1_21CollectiveEpilogueFwdINS6_IJSA_SC_SB_EEES9_SE_SG_Li384ELb0ELb1ELb0ELb0EEENS1_30DynamicPersistentTileSchedulerILi384ELi128ELb0ELb1ELb1EEEEEEEEEvNT_6ParamsE --------------------------
	.section	.nv.shared._ZN7cutlass13device_kernelIN5flash11enable_sm90INS1_16FlashAttnFwdSm90INS1_25CollectiveMainloopFwdSm90ILi2EN4cute5tupleIJNS5_1CILi1EEES8_S8_EEENS6_IJNS7_ILi192EEENS7_ILi128EEENS7_ILi96EEEEEELi96ENS_10bfloat16_tEfNS_4arch4Sm90ELb1ELb0ELb0ELb0ELb1ELb0ELb0ELb0ELb1ELb1ELb0ELb0EEENS1_21CollectiveEpilogueFwdINS6_IJSA_SC_SB_EEES9_SE_SG_Li384ELb0ELb1ELb0ELb0EEENS1_30DynamicPersistentTileSchedulerILi384ELi128ELb0ELb1ELb1EEEEEEEEEvNT_6ParamsE,"aw",@nobits
	.sectionflags	@""
	.align	16
	.zero		1024


//--------------------- .nv.shared._ZN7cutlass13device_kernelIN5flash11enable_sm90INS1_16FlashAttnFwdSm90INS1_25CollectiveMainloopFwdSm90ILi2EN4cute5tupleIJNS5_1CILi1EEES8_S8_EEENS6_IJNS7_ILi192EEENS7_ILi128EEENS7_ILi96EEEEEELi96ENS_10bfloat16_tEfNS_4arch4Sm90ELb1ELb0ELb0ELb1ELb1ELb0ELb0ELb0ELb1ELb1ELb0ELb0EEENS1_21CollectiveEpilogueFwdINS6_IJSA_SC_SB_EEES9_SE_SG_Li384ELb1ELb1ELb0ELb0EEENS1_36VarlenDynamicPersistentTileSchedulerILi192ELi128ELi384ELi128ELb0ELb1ELb1ELb1ELb1ELb1EEEEEEEEEvNT_6ParamsE --------------------------
	.section	.nv.shared._ZN7cutlass13device_kernelIN5flash11enable_sm90INS1_16FlashAttnFwdSm90INS1_25CollectiveMainloopFwdSm90ILi2EN4cute5tupleIJNS5_1CILi1EEES8_S8_EEENS6_IJNS7_ILi192EEENS7_ILi128EEENS7_ILi96EEEEEELi96ENS_10bfloat16_tEfNS_4arch4Sm90ELb1ELb0ELb0ELb1ELb1ELb0ELb0ELb0ELb1ELb1ELb0ELb0EEENS1_21CollectiveEpilogueFwdINS6_IJSA_SC_SB_EEES9_SE_SG_Li384ELb1ELb1ELb0ELb0EEENS1_36VarlenDynamicPersistentTileSchedulerILi192ELi128ELi384ELi128ELb0ELb1ELb1ELb1ELb1ELb1EEEEEEEEEvNT_6ParamsE,"aw",@nobits
	.sectionflags	@""
	.align	16
	.zero		1024


//--------------------- .nv.shared._ZN7cutlass13device_kernelIN5flash11enable_sm90INS1_16FlashAttnFwdSm90INS1_25CollectiveMainloopFwdSm90ILi2EN4cute5tupleIJNS5_1CILi1EEES8_S8_EEENS6_IJNS7_ILi192EEENS7_ILi128EEENS7_ILi96EEEEEELi96ENS_10bfloat16_tEfNS_4arch4Sm90ELb1ELb0ELb0ELb1ELb1ELb1ELb0ELb0ELb1ELb1ELb0ELb0EEENS1_21CollectiveEpilogueFwdINS6_IJSA_SC_SB_EEES9_SE_SG_Li384ELb1ELb1ELb0ELb0EEENS1_36VarlenDynamicPersistentTileSchedulerILi192ELi128ELi384ELi128ELb0ELb1ELb1ELb1ELb1ELb1EEEEEEEEEvNT_6ParamsE --------------------------
	.section	.nv.shared._ZN7cutlass13device_kernelIN5flash11enable_sm90INS1_16FlashAttnFwdSm90INS1_25CollectiveMainloopFwdSm90ILi2EN4cute5tupleIJNS5_1CILi1EEES8_S8_EEENS6_IJNS7_ILi192EEENS7_ILi128EEENS7_ILi96EEEEEELi96ENS_10bfloat16_tEfNS_4arch4Sm90ELb1ELb0ELb0ELb1ELb1ELb1ELb0ELb0ELb1ELb1ELb0ELb0EEENS1_21CollectiveEpilogueFwdINS6_IJSA_SC_SB_EEES9_SE_SG_Li384ELb1ELb1ELb0ELb0EEENS1_36VarlenDynamicPersistentTileSchedulerILi192ELi128ELi384ELi128ELb0ELb1ELb1ELb1ELb1ELb1EEEEEEEEEvNT_6ParamsE,"aw",@nobits
	.sectionflags	@""
	.align	16
	.zero		1024


//--------------------- .nv.constant0._ZN7cutlass13device_kernelIN5flash11enable_sm90INS1_16FlashAttnFwdSm90INS1_25CollectiveMainloopFwdSm90ILi2EN4cute5tupleIJNS5_1CILi1EEES8_S8_EEENS6_IJNS7_ILi192EEENS7_ILi128EEENS7_ILi96EEEEEELi96ENS_10bfloat16_tEfNS_4arch4Sm90ELb0ELb0ELb0ELb0ELb1ELb0ELb0ELb0ELb1ELb1ELb0ELb0EEENS1_21CollectiveEpilogueFwdINS6_IJSA_SC_SB_EEES9_SE_SG_Li384ELb0ELb1ELb0ELb0EEENS1_29StaticPersistentTileSchedulerILb0EEEEEEEEEvNT_6ParamsE --------------------------
	.section	.nv.constant0._ZN7cutlass13device_kernelIN5flash11enable_sm90INS1_16FlashAttnFwdSm90INS1_25CollectiveMainloopFwdSm90ILi2EN4cute5tupleIJNS5_1CILi1EEES8_S8_EEENS6_IJNS7_ILi192EEENS7_ILi128EEENS7_ILi96EEEEEELi96ENS_10bfloat16_tEfNS_4arch4Sm90ELb0ELb0ELb0ELb0ELb1ELb0ELb0ELb0ELb1ELb1ELb0ELb0EEENS1_21CollectiveEpilogueFwdINS6_IJSA_SC_SB_EEES9_SE_SG_Li384ELb0ELb1ELb0ELb0EEENS1_29StaticPersistentTileSchedulerILb0EEEEEEEEEvNT_6ParamsE,"a",@progbits
	.sectionflags	@""
	.align	4
.nv.constant0._ZN7cutlass13device_kernelIN5flash11enable_sm90INS1_16FlashAttnFwdSm90INS1_25CollectiveMainloopFwdSm90ILi2EN4cute5tupleIJNS5_1CILi1EEES8_S8_EEENS6_IJNS7_ILi192EEENS7_ILi128EEENS7_ILi96EEEEEELi96ENS_10bfloat16_tEfNS_4arch4Sm90ELb0ELb0ELb0ELb0ELb1ELb0ELb0ELb0ELb1ELb1ELb0ELb0EEENS1_21CollectiveEpilogueFwdINS6_IJSA_SC_SB_EEES9_SE_SG_Li384ELb0ELb1ELb0ELb0EEENS1_29StaticPersistentTileSchedulerILb0EEEEEEEEEvNT_6ParamsE:
	.zero		3200


//--------------------- .nv.constant0._ZN7cutlass13device_kernelIN5flash11enable_sm90INS1_16FlashAttnFwdSm90INS1_25CollectiveMainloopFwdSm90ILi2EN4cute5tupleIJNS5_1CILi1EEES8_S8_EEENS6_IJNS7_ILi192EEENS7_ILi128EEENS7_ILi96EEEEEELi96ENS_10bfloat16_tEfNS_4arch4Sm90ELb0ELb0ELb0ELb1ELb1ELb0ELb0ELb0ELb1ELb1ELb0ELb0EEENS1_21CollectiveEpilogueFwdINS6_IJSA_SC_SB_EEES9_SE_SG_Li384ELb1ELb1ELb0ELb0EEENS1_36VarlenDynamicPersistentTileSchedulerILi192ELi128ELi384ELi128ELb0ELb1ELb1ELb0ELb1ELb1EEEEEEEEEvNT_6ParamsE --------------------------
	.section	.nv.constant0._ZN7cutlass13device_kernelIN5flash11enable_sm90INS1_16FlashAttnFwdSm90INS1_25CollectiveMainloopFwdSm90ILi2EN4cute5tupleIJNS5_1CILi1EEES8_S8_EEENS6_IJNS7_ILi192EEENS7_ILi128EEENS7_ILi96EEEEEELi96ENS_10bfloat16_tEfNS_4arch4Sm90ELb0ELb0ELb0ELb1ELb1ELb0ELb0ELb0ELb1ELb1ELb0ELb0EEENS1_21CollectiveEpilogueFwdINS6_IJSA_SC_SB_EEES9_SE_SG_Li384ELb1ELb1ELb0ELb0EEENS1_36VarlenDynamicPersistentTileSchedulerILi192ELi128ELi384ELi128ELb0ELb1ELb1ELb0ELb1ELb1EEEEEEEEEvNT_6ParamsE,"a",@progbits
	.sectionflags	@""
	.align	4
.nv.constant0._ZN7cutlass13device_kernelIN5flash11enable_sm90INS1_16FlashAttnFwdSm90INS1_25CollectiveMainloopFwdSm90ILi2EN4cute5tupleIJNS5_1CILi1EEES8_S8_EEENS6_IJNS7_ILi192EEENS7_ILi128EEENS7_ILi96EEEEEELi96ENS_10bfloat16_tEfNS_4arch4Sm90ELb0ELb0ELb0ELb1ELb1ELb0ELb0ELb0ELb1ELb1ELb0ELb0EEENS1_21CollectiveEpilogueFwdINS6_IJSA_SC_SB_EEES9_SE_SG_Li384ELb1ELb1ELb0ELb0EEENS1_36VarlenDynamicPersistentTileSchedulerILi192ELi128ELi384ELi128ELb0ELb1ELb1ELb0ELb1ELb1EEEEEEEEEvNT_6ParamsE:
	.zero		3328


//--------------------- .nv.constant0._ZN7cutlass13device_kernelIN5flash11enable_sm90INS1_16FlashAttnFwdSm90INS1_25CollectiveMainloopFwdSm90ILi2EN4cute5tupleIJNS5_1CILi1EEES8_S8_EEENS6_IJNS7_ILi192EEENS7_ILi128EEENS7_ILi96EEEEEELi96ENS_10bfloat16_tEfNS_4arch4Sm90ELb0ELb0ELb0ELb1ELb1ELb1ELb0ELb0ELb1ELb1ELb0ELb0EEENS1_21CollectiveEpilogueFwdINS6_IJSA_SC_SB_EEES9_SE_SG_Li384ELb1ELb1ELb0ELb0EEENS1_36VarlenDynamicPersistentTileSchedulerILi192ELi128ELi384ELi128ELb0ELb1ELb1ELb0ELb1ELb1EEEEEEEEEvNT_6ParamsE --------------------------
	.section	.nv.constant0._ZN7cutlass13device_kernelIN5flash11enable_sm90INS1_16FlashAttnFwdSm90INS1_25CollectiveMainloopFwdSm90ILi2EN4cute5tupleIJNS5_1CILi1EEES8_S8_EEENS6_IJNS7_ILi192EEENS7_ILi128EEENS7_ILi96EEEEEELi96ENS_10bfloat16_tEfNS_4arch4Sm90ELb0ELb0ELb0ELb1ELb1ELb1ELb0ELb0ELb1ELb1ELb0ELb0EEENS1_21CollectiveEpilogueFwdINS6_IJSA_SC_SB_EEES9_SE_SG_Li384ELb1ELb1ELb0ELb0EEENS1_36VarlenDynamicPersistentTileSchedulerILi192ELi128ELi384ELi128ELb0ELb1ELb1ELb0ELb1ELb1EEEEEEEEEvNT_6ParamsE,"a",@progbits
	.sectionflags	@""
	.align	4
.nv.constant0._ZN7cutlass13device_kernelIN5flash11enable_sm90INS1_16FlashAttnFwdSm90INS1_25CollectiveMainloopFwdSm90ILi2EN4cute5tupleIJNS5_1CILi1EEES8_S8_EEENS6_IJNS7_ILi192EEENS7_ILi128EEENS7_ILi96EEEEEELi96ENS_10bfloat16_tEfNS_4arch4Sm90ELb0ELb0ELb0ELb1ELb1ELb1ELb0ELb0ELb1ELb1ELb0ELb0EEENS1_21CollectiveEpilogueFwdINS6_IJSA_SC_SB_EEES9_SE_SG_Li384ELb1ELb1ELb0ELb0EEENS1_36VarlenDynamicPersistentTileSchedulerILi192ELi128ELi384ELi128ELb0ELb1ELb1ELb0ELb1ELb1EEEEEEEEEvNT_6ParamsE:
	.zero		3328


//--------------------- .nv.constant0._ZN7cutlass13device_kernelIN5flash11enable_sm90INS1_16FlashAttnFwdSm90INS1_25CollectiveMainloopFwdSm90ILi2EN4cute5tupleIJNS5_1CILi1EEES8_S8_EEENS6_IJNS7_ILi192EEENS7_ILi128EEENS7_ILi96EEEEEELi96ENS_10bfloat16_tEfNS_4arch4Sm90ELb0ELb1ELb0ELb0ELb1ELb0ELb0ELb0ELb1ELb1ELb0ELb0EEENS1_21CollectiveEpilogueFwdINS6_IJSA_SC_SB_EEES9_SE_SG_Li384ELb0ELb1ELb0ELb0EEENS1_30DynamicPersistentTileSchedulerILi384ELi128ELb0ELb1ELb1EEEEEEEEEvNT_6ParamsE --------------------------
	.section	.nv.constant0._ZN7cutlass13device_kernelIN5flash11enable_sm90INS1_16FlashAttnFwdSm90INS1_25CollectiveMainloopFwdSm90ILi2EN4cute5tupleIJNS5_1CILi1EEES8_S8_EEENS6_IJNS7_ILi192EEENS7_ILi128EEENS7_ILi96EEEEEELi96ENS_10bfloat16_tEfNS_4arch4Sm90ELb0ELb1ELb0ELb0ELb1ELb0ELb0ELb0ELb1ELb1ELb0ELb0EEENS1_21CollectiveEpilogueFwdINS6_IJSA_SC_SB_EEES9_SE_SG_Li384ELb0ELb1ELb0ELb0EEENS1_30DynamicPersistentTileSchedulerILi384ELi128ELb0ELb1ELb1EEEEEEEEEvNT_6ParamsE,"a",@progbits
	.sectionflags	@""
	.align	4
.nv.constant0._ZN7cutlass13device_kernelIN5flash11enable_sm90INS1_16FlashAttnFwdSm90INS1_25CollectiveMainloopFwdSm90ILi2EN4cute5tupleIJNS5_1CILi1EEES8_S8_EEENS6_IJNS7_ILi192EEENS7_ILi128EEENS7_ILi96EEEEEELi96ENS_10bfloat16_tEfNS_4arch4Sm90ELb0ELb1ELb0ELb0ELb1ELb0ELb0ELb0ELb1ELb1ELb0ELb0EEENS1_21CollectiveEpilogueFwdINS6_IJSA_SC_SB_EEES9_SE_SG_Li384ELb0ELb1ELb0ELb0EEENS1_30DynamicPersistentTileSchedulerILi384ELi128ELb0ELb1ELb1EEEEEEEEEvNT_6ParamsE:
	.zero		3328


//--------------------- .nv.constant0._ZN7cutlass13device_kernelIN5flash11enable_sm90INS1_16FlashAttnFwdSm90INS1_25CollectiveMainloopFwdSm90ILi2EN4cute5tupleIJNS5_1CILi1EEES8_S8_EEENS6_IJNS7_ILi192EEENS7_ILi128EEENS7_ILi96EEEEEELi96ENS_10bfloat16_tEfNS_4arch4Sm90ELb0ELb1ELb0ELb1ELb1ELb0ELb0ELb0ELb1ELb1ELb0ELb0EEENS1_21CollectiveEpilogueFwdINS6_IJSA_SC_SB_EEES9_SE_SG_Li384ELb1ELb1ELb0ELb0EEENS1_36VarlenDynamicPersistentTileSchedulerILi192ELi128ELi384ELi128ELb0ELb1ELb1ELb1ELb0ELb1EEEEEEEEEvNT_6ParamsE --------------------------
	.section	.nv.constant0._ZN7cutlass13device_kernelIN5flash11enable_sm90INS1_16FlashAttnFwdSm90INS1_25CollectiveMainloopFwdSm90ILi2EN4cute5tupleIJNS5_1CILi1EEES8_S8_EEENS6_IJNS7_ILi192EEENS7_ILi128EEENS7_ILi96EEEEEELi96ENS_10bfloat16_tEfNS_4arch4Sm90ELb0ELb1ELb0ELb1ELb1ELb0ELb0ELb0ELb1ELb1ELb0ELb0EEENS1_21CollectiveEpilogueFwdINS6_IJSA_SC_SB_EEES9_SE_SG_Li384ELb1ELb1ELb0ELb0EEENS1_36VarlenDynamicPersistentTileSchedulerILi192ELi128ELi384ELi128ELb0ELb1ELb1ELb1ELb0ELb1EEEEEEEEEvNT_6ParamsE,"a",@progbits
	.sectionflags	@""
	.align	4
.nv.constant0._ZN7cutlass13device_kernelIN5flash11enable_sm90INS1_16FlashAttnFwdSm90INS1_25CollectiveMainloopFwdSm90ILi2EN4cute5tupleIJNS5_1CILi1EEES8_S8_EEENS6_IJNS7_ILi192EEENS7_ILi128EEENS7_ILi96EEEEEELi96ENS_10bfloat16_tEfNS_4arch4Sm90ELb0ELb1ELb0ELb1ELb1ELb0ELb0ELb0ELb1ELb1ELb0ELb0EEENS1_21CollectiveEpilogueFwdINS6_IJSA_SC_SB_EEES9_SE_SG_Li384ELb1ELb1ELb0ELb0EEENS1_36VarlenDynamicPersistentTileSchedulerILi192ELi128ELi384ELi128ELb0ELb1ELb1ELb1ELb0ELb1EEEEEEEEEvNT_6ParamsE:
	.zero		3328


//--------------------- .nv.constant0._ZN7cutlass13device_kernelIN5flash11enable_sm90INS1_16FlashAttnFwdSm90INS1_25CollectiveMainloopFwdSm90ILi2EN4cute5tupleIJNS5_1CILi1EEES8_S8_EEENS6_IJNS7_ILi192EEENS7_ILi128EEENS7_ILi96EEEEEELi96ENS_10bfloat16_tEfNS_4arch4Sm90ELb0ELb1ELb0ELb1ELb1ELb1ELb0ELb0ELb1ELb1ELb0ELb0EEENS1_21CollectiveEpilogueFwdINS6_IJSA_SC_SB_EEES9_SE_SG_Li384ELb1ELb1ELb0ELb0EEENS1_36VarlenDynamicPersistentTileSchedulerILi192ELi128ELi384ELi128ELb0ELb1ELb1ELb1ELb0ELb1EEEEEEEEEvNT_6ParamsE --------------------------
	.section	.nv.constant0._ZN7cutlass13device_kernelIN5flash11enable_sm90INS1_16FlashAttnFwdSm90INS1_25CollectiveMainloopFwdSm90ILi2EN4cute5tupleIJNS5_1CILi1EEES8_S8_EEENS6_IJNS7_ILi192EEENS7_ILi128EEENS7_ILi96EEEEEELi96ENS_10bfloat16_tEfNS_4arch4Sm90ELb0ELb1ELb0ELb1ELb1ELb1ELb0ELb0ELb1ELb1ELb0ELb0EEENS1_21CollectiveEpilogueFwdINS6_IJSA_SC_SB_EEES9_SE_SG_Li384ELb1ELb1ELb0ELb0EEENS1_36VarlenDynamicPersistentTileSchedulerILi192ELi128ELi384ELi128ELb0ELb1ELb1ELb1ELb0ELb1EEEEEEEEEvNT_6ParamsE,"a",@progbits
	.sectionflags	@""
	.align	4
.nv.constant0._ZN7cutlass13device_kernelIN5flash11enable_sm90INS1_16FlashAttnFwdSm90INS1_25CollectiveMainloopFwdSm90ILi2EN4cute5tupleIJNS5_1CILi1EEES8_S8_EEENS6_IJNS7_ILi192EEENS7_ILi128EEENS7_ILi96EEEEEELi96ENS_10bfloat16_tEfNS_4arch4Sm90ELb0ELb1ELb0ELb1ELb1ELb1ELb0ELb0ELb1ELb1ELb0ELb0EEENS1_21CollectiveEpilogueFwdINS6_IJSA_SC_SB_EEES9_SE_SG_Li384ELb1ELb1ELb0ELb0EEENS1_36VarlenDynamicPersistentTileSchedulerILi192ELi128ELi384ELi128ELb0ELb1ELb1ELb1ELb0ELb1EEEEEEEEEvNT_6ParamsE:
	.zero		3328


//--------------------- .nv.constant0._ZN7cutlass13device_kernelIN5flash11enable_sm90INS1_16FlashAttnFwdSm90INS1_25CollectiveMainloopFwdSm90ILi2EN4cute5tupleIJNS5_1CILi1EEES8_S8_EEENS6_IJNS7_ILi192EEENS7_ILi128EEENS7_ILi96EEEEEELi96ENS_10bfloat16_tEfNS_4arch4Sm90ELb1ELb0ELb0ELb0ELb1ELb0ELb0ELb0ELb1ELb1ELb0ELb0EEENS1_21CollectiveEpilogueFwdINS6_IJSA_SC_SB_EEES9_SE_SG_Li384ELb0ELb1ELb0ELb0EEENS1_30DynamicPersistentTileSchedulerILi384ELi128ELb0ELb1ELb1EEEEEEEEEvNT_6ParamsE --------------------------
	.section	.nv.constant0._ZN7cutlass13device_kernelIN5flash11enable_sm90INS1_16FlashAttnFwdSm90INS1_25CollectiveMainloopFwdSm90ILi2EN4cute5tupleIJNS5_1CILi1EEES8_S8_EEENS6_IJNS7_ILi192EEENS7_ILi128EEENS7_ILi96EEEEEELi96ENS_10bfloat16_tEfNS_4arch4Sm90ELb1ELb0ELb0ELb0ELb1ELb0ELb0ELb0ELb1ELb1ELb0ELb0EEENS1_21CollectiveEpilogueFwdINS6_IJSA_SC_SB_EEES9_SE_SG_Li384ELb0ELb1ELb0ELb0EEENS1_30DynamicPersistentTileSchedulerILi384ELi128ELb0ELb1ELb1EEEEEEEEEvNT_6ParamsE,"a",@progbits
	.sectionflags	@""
	.align	4
.nv.constant0._ZN7cutlass13device_kernelIN5flash11enable_sm90INS1_16FlashAttnFwdSm90INS1_25CollectiveMainloopFwdSm90ILi2EN4cute5tupleIJNS5_1CILi1EEES8_S8_EEENS6_IJNS7_ILi192EEENS7_ILi128EEENS7_ILi96EEEEEELi96ENS_10bfloat16_tEfNS_4arch4Sm90ELb1ELb0ELb0ELb0ELb1ELb0ELb0ELb0ELb1ELb1ELb0ELb0EEENS1_21CollectiveEpilogueFwdINS6_IJSA_SC_SB_EEES9_SE_SG_Li384ELb0ELb1ELb0ELb0EEENS1_30DynamicPersistentTileSchedulerILi384ELi128ELb0ELb1ELb1EEEEEEEEEvNT_6ParamsE:
	.zero		3328


//--------------------- .nv.constant0._ZN7cutlass13device_kernelIN5flash11enable_sm90INS1_16FlashAttnFwdSm90INS1_25CollectiveMainloopFwdSm90ILi2EN4cute5tupleIJNS5_1CILi1EEES8_S8_EEENS6_IJNS7_ILi192EEENS7_ILi128EEENS7_ILi96EEEEEELi96ENS_10bfloat16_tEfNS_4arch4Sm90ELb1ELb0ELb0ELb1ELb1ELb0ELb0ELb0ELb1ELb1ELb0ELb0EEENS1_21CollectiveEpilogueFwdINS6_IJSA_SC_SB_EEES9_SE_SG_Li384ELb1ELb1ELb0ELb0EEENS1_36VarlenDynamicPersistentTileSchedulerILi192ELi128ELi384ELi128ELb0ELb1ELb1ELb1ELb1ELb1EEEEEEEEEvNT_6ParamsE --------------------------
	.section	.nv.constant0._ZN7cutlass13device_kernelIN5flash11enable_sm90INS1_16FlashAttnFwdSm90INS1_25CollectiveMainloopFwdSm90ILi2EN4cute5tupleIJNS5_1CILi1EEES8_S8_EEENS6_IJNS7_ILi192EEENS7_ILi128EEENS7_ILi96EEEEEELi96ENS_10bfloat16_tEfNS_4arch4Sm90ELb1ELb0ELb0ELb1ELb1ELb0ELb0ELb0ELb1ELb1ELb0ELb0EEENS1_21CollectiveEpilogueFwdINS6_IJSA_SC_SB_EEES9_SE_SG_Li384ELb1ELb1ELb0ELb0EEENS1_36VarlenDynamicPersistentTileSchedulerILi192ELi128ELi384ELi128ELb0ELb1ELb1ELb1ELb1ELb1EEEEEEEEEvNT_6ParamsE,"a",@progbits
	.sectionflags	@""
	.align	4
.nv.constant0._ZN7cutlass13device_kernelIN5flash11enable_sm90INS1_16FlashAttnFwdSm90INS1_25CollectiveMainloopFwdSm90ILi2EN4cute5tupleIJNS5_1CILi1EEES8_S8_EEENS6_IJNS7_ILi192EEENS7_ILi128EEENS7_ILi96EEEEEELi96ENS_10bfloat16_tEfNS_4arch4Sm90ELb1ELb0ELb0ELb1ELb1ELb0ELb0ELb0ELb1ELb1ELb0ELb0EEENS1_21CollectiveEpilogueFwdINS6_IJSA_SC_SB_EEES9_SE_SG_Li384ELb1ELb1ELb0ELb0EEENS1_36VarlenDynamicPersistentTileSchedulerILi192ELi128ELi384ELi128ELb0ELb1ELb1ELb1ELb1ELb1EEEEEEEEEvNT_6ParamsE:
	.zero		3328


//--------------------- .nv.constant0._ZN7cutlass13device_kernelIN5flash11enable_sm90INS1_16FlashAttnFwdSm90INS1_25CollectiveMainloopFwdSm90ILi2EN4cute5tupleIJNS5_1CILi1EEES8_S8_EEENS6_IJNS7_ILi192EEENS7_ILi128EEENS7_ILi96EEEEEELi96ENS_10bfloat16_tEfNS_4arch4Sm90ELb1ELb0ELb0ELb1ELb1ELb1ELb0ELb0ELb1ELb1ELb0ELb0EEENS1_21CollectiveEpilogueFwdINS6_IJSA_SC_SB_EEES9_SE_SG_Li384ELb1ELb1ELb0ELb0EEENS1_36VarlenDynamicPersistentTileSchedulerILi192ELi128ELi384ELi128ELb0ELb1ELb1ELb1ELb1ELb1EEEEEEEEEvNT_6ParamsE --------------------------
	.section	.nv.constant0._ZN7cutlass13device_kernelIN5flash11enable_sm90INS1_16FlashAttnFwdSm90INS1_25CollectiveMainloopFwdSm90ILi2EN4cute5tupleIJNS5_1CILi1EEES8_S8_EEENS6_IJNS7_ILi192EEENS7_ILi128EEENS7_ILi96EEEEEELi96ENS_10bfloat16_tEfNS_4arch4Sm90ELb1ELb0ELb0ELb1ELb1ELb1ELb0ELb0ELb1ELb1ELb0ELb0EEENS1_21CollectiveEpilogueFwdINS6_IJSA_SC_SB_EEES9_SE_SG_Li384ELb1ELb1ELb0ELb0EEENS1_36VarlenDynamicPersistentTileSchedulerILi192ELi128ELi384ELi128ELb0ELb1ELb1ELb1ELb1ELb1EEEEEEEEEvNT_6ParamsE,"a",@progbits
	.sectionflags	@""
	.align	4
.nv.constant0._ZN7cutlass13device_kernelIN5flash11enable_sm90INS1_16FlashAttnFwdSm90INS1_25CollectiveMainloopFwdSm90ILi2EN4cute5tupleIJNS5_1CILi1EEES8_S8_EEENS6_IJNS7_ILi192EEENS7_ILi128EEENS7_ILi96EEEEEELi96ENS_10bfloat16_tEfNS_4arch4Sm90ELb1ELb0ELb0ELb1ELb1ELb1ELb0ELb0ELb1ELb1ELb0ELb0EEENS1_21CollectiveEpilogueFwdINS6_IJSA_SC_SB_EEES9_SE_SG_Li384ELb1ELb1ELb0ELb0EEENS1_36VarlenDynamicPersistentTileSchedulerILi192ELi128ELi384ELi128ELb0ELb1ELb1ELb1ELb1ELb1EEEEEEEEEvNT_6ParamsE:
	.zero		3328


//--------------------- SYMBOLS --------------------------

	.type		.nv.reservedSmem.offset0,@object
	.size		.nv.reservedSmem.offset0,0x4
	.type		__assertfail,@function
